def attn_fwd(
    Q,
    K,
    V,
    Out,
    Lse,
    sm_scale,
    stride_qz,
    stride_qh,
    stride_qm,
    stride_qk,
    stride_kz,
    stride_kh,
    stride_kn,
    stride_kk,
    stride_vz,
    stride_vh,
    stride_vn,
    stride_vk,
    stride_oz,
    stride_oh,
    stride_om,
    stride_ok,
    seqlen_q,
    seqlen_k,
    BLOCK_M: tl.constexpr,
    BLOCK_N: tl.constexpr,
    HEAD_DIM: tl.constexpr,
    CAUSAL: tl.constexpr,
):
    start_m = tl.program_id(0)
    off_hz = tl.program_id(1)
    q_off = off_hz * stride_qh
    k_off = off_hz * stride_kh
    v_off = off_hz * stride_vh
    offs_m = start_m * BLOCK_M + tl.arange(0, BLOCK_M)
    offs_d = tl.arange(0, HEAD_DIM)
    offs_n = tl.arange(0, BLOCK_N)
    q_ptrs = Q + q_off + offs_m[:, None] * stride_qm + offs_d[None, :] * stride_qk
    k_ptrs = K + k_off + offs_d[:, None] * stride_kk + offs_n[None, :] * stride_kn
    v_ptrs = V + v_off + offs_n[:, None] * stride_vn + offs_d[None, :] * stride_vk
    m_i = tl.full([BLOCK_M], float("-inf"), dtype=tl.float32)
    l_i = tl.zeros([BLOCK_M], dtype=tl.float32) + 1.0
    acc = tl.zeros([BLOCK_M, HEAD_DIM], dtype=tl.float32)
    q = tl.load(q_ptrs)
    acc, l_i, m_i = _attn_fwd_inner(
        acc,
        l_i,
        m_i,
        q,
        k_ptrs,
        v_ptrs,
        sm_scale,
        stride_kn,
        stride_vn,
        start_m,
        seqlen_k,
        BLOCK_M,
        BLOCK_N,
        HEAD_DIM,
        CAUSAL,
    )
    acc = acc / l_i[:, None]
    lse = m_i + tl.math.log2(l_i) / 1.4426950408889634
    o_ptrs = (
        Out
        + off_hz * stride_oh
        + offs_m[:, None] * stride_om
        + offs_d[None, :] * stride_ok
    )
    tl.store(o_ptrs, acc.to(Out.dtype.element_ty))
    tl.store(Lse + off_hz * seqlen_q + offs_m, lse)

# config = {"BLOCK_M": 32, "BLOCK_N": 64, "HEAD_DIM": 512, "arch": "sm_90", "causal": true, "dtype": "fp8e4m3", "num_stages": 3, "num_warps": 4}
# arch = sm_90


// ===== COMPILED SASS (sm_90a) =====

	.target	sm_90a

	.elftype	@"ET_EXEC"


//--------------------- .note.nv.tkinfo           --------------------------
	.section	.note.nv.tkinfo,"",@"SHT_NOTE"
	.sectionflags	@"SHF_NOTE_NV_TKINFO"
	.tkinfo
        /*0018*/ 	.word	0x00000002
        /*0030*/ 	.string	""
        /*0030*/ 	.string	"ptxas"
        /*0030*/ 	.string	"Cuda compilation tools, release 13.0, V13.0.88"
        /*0030*/ 	.string	"Build cuda_13.0.r13.0/compiler.36424714_0"
        /*0030*/ 	.string	"-v  -suppress-debug-info  -lineinfo  -arch sm_90a "



//--------------------- .note.nv.cuinfo           --------------------------
	.section	.note.nv.cuinfo,"",@"SHT_NOTE"
	.sectionflags	@"SHF_NOTE_NV_CUINFO"
        /*0018*/ 	.short	0x0002
        /*001a*/ 	.short	0x005a
        /*001c*/ 	.short	0x0082
	.zero		2


//--------------------- .nv.info                  --------------------------
	.section	.nv.info,"",@"SHT_CUDA_INFO"
	.align	4


	//----- nvinfo : EIATTR_REGCOUNT
	.align		4
        /*0000*/ 	.byte	0x04, 0x2f
        /*0002*/ 	.short	(.L_2 - .L_1)
	.align		4
.L_1:
        /*0004*/ 	.word	index@(attn_fwd)
        /*0008*/ 	.word	0x00000020


	//----- nvinfo : EIATTR_FRAME_SIZE
	.align		4
.L_2:
        /*000c*/ 	.byte	0x04, 0x11
        /*000e*/ 	.short	(.L_4 - .L_3)
	.align		4
.L_3:
        /*0010*/ 	.word	index@(attn_fwd)
        /*0014*/ 	.word	0x00001ca8


	//----- nvinfo : EIATTR_MIN_STACK_SIZE
	.align		4
.L_4:
        /*0018*/ 	.byte	0x04, 0x12
        /*001a*/ 	.short	(.L_6 - .L_5)
	.align		4
.L_5:
        /*001c*/ 	.word	index@(attn_fwd)
        /*0020*/ 	.word	0x00001ca8
.L_6:


//--------------------- .nv.compat                --------------------------
	.section	.nv.compat,"",@"SHT_CUDA_COMPAT_INFO"
	.align	4
        /*0000*/ 	.byte	0x02, 0x09, 0x01, 0x00, 0x02, 0x02, 0x02, 0x00, 0x02, 0x05, 0x05, 0x00, 0x03, 0x07, 0x01, 0x01
        /*0010*/ 	.byte	0x02, 0x03, 0x00, 0x00, 0x02, 0x06, 0x01, 0x00, 0x04, 0x0b, 0x08, 0x00, 0x00, 0x00, 0x00, 0x00
        /*0020*/ 	.byte	0x00, 0x00, 0x00, 0x00


//--------------------- .nv.info.attn_fwd         --------------------------
	.section	.nv.info.attn_fwd,"",@"SHT_CUDA_INFO"
	.sectionflags	@""
	.align	4


	//----- nvinfo : EIATTR_CUDA_API_VERSION
	.align		4
        /*0000*/ 	.byte	0x04, 0x37
        /*0002*/ 	.short	(.L_8 - .L_7)
.L_7:
        /*0004*/ 	.word	0x00000082


	//----- nvinfo : EIATTR_KPARAM_INFO
	.align		4
.L_8:
        /*0008*/ 	.byte	0x04, 0x17
        /*000a*/ 	.short	(.L_10 - .L_9)
.L_9:
        /*000c*/ 	.word	0x00000000
        /*0010*/ 	.short	0x0019
        /*0012*/ 	.short	0x0080
        /*0014*/ 	.byte	0x00, 0xf4, 0x21, 0x00


	//----- nvinfo : EIATTR_KPARAM_INFO
	.align		4
.L_10:
        /*0018*/ 	.byte	0x04, 0x17
        /*001a*/ 	.short	(.L_12 - .L_11)
.L_11:
        /*001c*/ 	.word	0x00000000
        /*0020*/ 	.short	0x0018
        /*0022*/ 	.short	0x0078
        /*0024*/ 	.byte	0x00, 0xf4, 0x21, 0x00


	//----- nvinfo : EIATTR_KPARAM_INFO
	.align		4
.L_12:
        /*0028*/ 	.byte	0x04, 0x17
        /*002a*/ 	.short	(.L_14 - .L_13)
.L_13:
        /*002c*/ 	.word	0x00000000
        /*0030*/ 	.short	0x0017
        /*0032*/ 	.short	0x0070
        /*0034*/ 	.byte	0x00, 0xf0, 0x11, 0x00


	//----- nvinfo : EIATTR_KPARAM_INFO
	.align		4
.L_14:
        /*0038*/ 	.byte	0x04, 0x17
        /*003a*/ 	.short	(.L_16 - .L_15)
.L_15:
        /*003c*/ 	.word	0x00000000
        /*0040*/ 	.short	0x0016
        /*0042*/ 	.short	0x006c
        /*0044*/ 	.byte	0x00, 0xf0, 0x11, 0x00


	//----- nvinfo : EIATTR_KPARAM_INFO
	.align		4
.L_16:
        /*0048*/ 	.byte	0x04, 0x17
        /*004a*/ 	.short	(.L_18 - .L_17)
.L_17:
        /*004c*/ 	.word	0x00000000
        /*0050*/ 	.short	0x0015
        /*0052*/ 	.short	0x0068
        /*0054*/ 	.byte	0x00, 0xf0, 0x11, 0x00


	//----- nvinfo : EIATTR_KPARAM_INFO
	.align		4
.L_18:
        /*0058*/ 	.byte	0x04, 0x17
        /*005a*/ 	.short	(.L_20 - .L_19)
.L_19:
        /*005c*/ 	.word	0x00000000
        /*0060*/ 	.short	0x0014
        /*0062*/ 	.short	0x0064
        /*0064*/ 	.byte	0x00, 0xf0, 0x11, 0x00


	//----- nvinfo : EIATTR_KPARAM_INFO
	.align		4
.L_20:
        /*0068*/ 	.byte	0x04, 0x17
        /*006a*/ 	.short	(.L_22 - .L_21)
.L_21:
        /*006c*/ 	.word	0x00000000
        /*0070*/ 	.short	0x0013
        /*0072*/ 	.short	0x0060
        /*0074*/ 	.byte	0x00, 0xf0, 0x11, 0x00


	//----- nvinfo : EIATTR_KPARAM_INFO
	.align		4
.L_22:
        /*0078*/ 	.byte	0x04, 0x17
        /*007a*/ 	.short	(.L_24 - .L_23)
.L_23:
        /*007c*/ 	.word	0x00000000
        /*0080*/ 	.short	0x0012
        /*0082*/ 	.short	0x005c
        /*0084*/ 	.byte	0x00, 0xf0, 0x11, 0x00


	//----- nvinfo : EIATTR_KPARAM_INFO
	.align		4
.L_24:
        /*0088*/ 	.byte	0x04, 0x17
        /*008a*/ 	.short	(.L_26 - .L_25)
.L_25:
        /*008c*/ 	.word	0x00000000
        /*0090*/ 	.short	0x0011
        /*0092*/ 	.short	0x0058
        /*0094*/ 	.byte	0x00, 0xf0, 0x11, 0x00


	//----- nvinfo : EIATTR_KPARAM_INFO
	.align		4
.L_26:
        /*0098*/ 	.byte	0x04, 0x17
        /*009a*/ 	.short	(.L_28 - .L_27)
.L_27:
        /*009c*/ 	.word	0x00000000
        /*00a0*/ 	.short	0x0010
        /*00a2*/ 	.short	0x0054
        /*00a4*/ 	.byte	0x00, 0xf0, 0x11, 0x00


	//----- nvinfo : EIATTR_KPARAM_INFO
	.align		4
.L_28:
        /*00a8*/ 	.byte	0x04, 0x17
        /*00aa*/ 	.short	(.L_30 - .L_29)
.L_29:
        /*00ac*/ 	.word	0x00000000
        /*00b0*/ 	.short	0x000f
        /*00b2*/ 	.short	0x0050
        /*00b4*/ 	.byte	0x00, 0xf0, 0x11, 0x00


	//----- nvinfo : EIATTR_KPARAM_INFO
	.align		4
.L_30:
        /*00b8*/ 	.byte	0x04, 0x17
        /*00ba*/ 	.short	(.L_32 - .L_31)
.L_31:
        /*00bc*/ 	.word	0x00000000
        /*00c0*/ 	.short	0x000e
        /*00c2*/ 	.short	0x004c
        /*00c4*/ 	.byte	0x00, 0xf0, 0x11, 0x00


	//----- nvinfo : EIATTR_KPARAM_INFO
	.align		4
.L_32:
        /*00c8*/ 	.byte	0x04, 0x17
        /*00ca*/ 	.short	(.L_34 - .L_33)
.L_33:
        /*00cc*/ 	.word	0x00000000
        /*00d0*/ 	.short	0x000d
        /*00d2*/ 	.short	0x0048
        /*00d4*/ 	.byte	0x00, 0xf0, 0x11, 0x00


	//----- nvinfo : EIATTR_KPARAM_INFO
	.align		4
.L_34:
        /*00d8*/ 	.byte	0x04, 0x17
        /*00da*/ 	.short	(.L_36 - .L_35)
.L_35:
        /*00dc*/ 	.word	0x00000000
        /*00e0*/ 	.short	0x000c
        /*00e2*/ 	.short	0x0044
        /*00e4*/ 	.byte	0x00, 0xf0, 0x11, 0x00


	//----- nvinfo : EIATTR_KPARAM_INFO
	.align		4
.L_36:
        /*00e8*/ 	.byte	0x04, 0x17
        /*00ea*/ 	.short	(.L_38 - .L_37)
.L_37:
        /*00ec*/ 	.word	0x00000000
        /*00f0*/ 	.short	0x000b
        /*00f2*/ 	.short	0x0040
        /*00f4*/ 	.byte	0x00, 0xf0, 0x11, 0x00


	//----- nvinfo : EIATTR_KPARAM_INFO
	.align		4
.L_38:
        /*00f8*/ 	.byte	0x04, 0x17
        /*00fa*/ 	.short	(.L_40 - .L_39)
.L_39:
        /*00fc*/ 	.word	0x00000000
        /*0100*/ 	.short	0x000a
        /*0102*/ 	.short	0x003c
        /*0104*/ 	.byte	0x00, 0xf0, 0x11, 0x00


	//----- nvinfo : EIATTR_KPARAM_INFO
	.align		4
.L_40:
        /*0108*/ 	.byte	0x04, 0x17
        /*010a*/ 	.short	(.L_42 - .L_41)
.L_41:
        /*010c*/ 	.word	0x00000000
        /*0110*/ 	.short	0x0009
        /*0112*/ 	.short	0x0038
        /*0114*/ 	.byte	0x00, 0xf0, 0x11, 0x00


	//----- nvinfo : EIATTR_KPARAM_INFO
	.align		4
.L_42:
        /*0118*/ 	.byte	0x04, 0x17
        /*011a*/ 	.short	(.L_44 - .L_43)
.L_43:
        /*011c*/ 	.word	0x00000000
        /*0120*/ 	.short	0x0008
        /*0122*/ 	.short	0x0034
        /*0124*/ 	.byte	0x00, 0xf0, 0x11, 0x00


	//----- nvinfo : EIATTR_KPARAM_INFO
	.align		4
.L_44:
        /*0128*/ 	.byte	0x04, 0x17
        /*012a*/ 	.short	(.L_46 - .L_45)
.L_45:
        /*012c*/ 	.word	0x00000000
        /*0130*/ 	.short	0x0007
        /*0132*/ 	.short	0x0030
        /*0134*/ 	.byte	0x00, 0xf0, 0x11, 0x00


	//----- nvinfo : EIATTR_KPARAM_INFO
	.align		4
.L_46:
        /*0138*/ 	.byte	0x04, 0x17
        /*013a*/ 	.short	(.L_48 - .L_47)
.L_47:
        /*013c*/ 	.word	0x00000000
        /*0140*/ 	.short	0x0006
        /*0142*/ 	.short	0x002c
        /*0144*/ 	.byte	0x00, 0xf0, 0x11, 0x00


	//----- nvinfo : EIATTR_KPARAM_INFO
	.align		4
.L_48:
        /*0148*/ 	.byte	0x04, 0x17
        /*014a*/ 	.short	(.L_50 - .L_49)
.L_49:
        /*014c*/ 	.word	0x00000000
        /*0150*/ 	.short	0x0005
        /*0152*/ 	.short	0x0028
        /*0154*/ 	.byte	0x00, 0xf0, 0x11, 0x00


	//----- nvinfo : EIATTR_KPARAM_INFO
	.align		4
.L_50:
        /*0158*/ 	.byte	0x04, 0x17
        /*015a*/ 	.short	(.L_52 - .L_51)
.L_51:
        /*015c*/ 	.word	0x00000000
        /*0160*/ 	.short	0x0004
        /*0162*/ 	.short	0x0020
        /*0164*/ 	.byte	0x00, 0xf4, 0x21, 0x00


	//----- nvinfo : EIATTR_KPARAM_INFO
	.align		4
.L_52:
        /*0168*/ 	.byte	0x04, 0x17
        /*016a*/ 	.short	(.L_54 - .L_53)
.L_53:
        /*016c*/ 	.word	0x00000000
        /*0170*/ 	.short	0x0003
        /*0172*/ 	.short	0x0018
        /*0174*/ 	.byte	0x00, 0xf4, 0x21, 0x00


	//----- nvinfo : EIATTR_KPARAM_INFO
	.align		4
.L_54:
        /*0178*/ 	.byte	0x04, 0x17
        /*017a*/ 	.short	(.L_56 - .L_55)
.L_55:
        /*017c*/ 	.word	0x00000000
        /*0180*/ 	.short	0x0002
        /*0182*/ 	.short	0x0010
        /*0184*/ 	.byte	0x00, 0xf4, 0x21, 0x00


	//----- nvinfo : EIATTR_KPARAM_INFO
	.align		4
.L_56:
        /*0188*/ 	.byte	0x04, 0x17
        /*018a*/ 	.short	(.L_58 - .L_57)
.L_57:
        /*018c*/ 	.word	0x00000000
        /*0190*/ 	.short	0x0001
        /*0192*/ 	.short	0x0008
        /*0194*/ 	.byte	0x00, 0xf4, 0x21, 0x00


	//----- nvinfo : EIATTR_KPARAM_INFO
	.align		4
.L_58:
        /*0198*/ 	.byte	0x04, 0x17
        /*019a*/ 	.short	(.L_60 - .L_59)
.L_59:
        /*019c*/ 	.word	0x00000000
        /*01a0*/ 	.short	0x0000
        /*01a2*/ 	.short	0x0000
        /*01a4*/ 	.byte	0x00, 0xf4, 0x21, 0x00


	//----- nvinfo : EIATTR_SPARSE_MMA_MASK
	.align		4
.L_60:
        /*01a8*/ 	.byte	0x03, 0x50
        /*01aa*/ 	.short	0x0000


	//----- nvinfo : EIATTR_MAXREG_COUNT
	.align		4
        /*01ac*/ 	.byte	0x03, 0x1b
        /*01ae*/ 	.short	0x00ff


	//----- nvinfo : EIATTR_NUM_BARRIERS
	.align		4
        /*01b0*/ 	.byte	0x02, 0x4c
        /*01b2*/ 	.byte	0x01
	.zero		1


	//----- nvinfo : EIATTR_ANNOTATIONS
	.align		4
        /*01b4*/ 	.byte	0x04, 0x55
        /*01b6*/ 	.short	(.L_62 - .L_61)


	//   ....[0]....
.L_61:
        /*01b8*/ 	.word	0x00000001
        /*01bc*/ 	.byte	0x60, 0x05, 0x00, 0x00, 0x01, 0x00, 0x00, 0x00, 0x10, 0x06, 0x00, 0x00, 0x01, 0x00, 0x00, 0x00
        /* <DEDUP_REMOVED lines=254> */
        /*11ac*/ 	.byte	0x30, 0x58, 0x00, 0x00, 0x01, 0x00, 0x00, 0x00, 0x40, 0x58, 0x00, 0x00


	//----- nvinfo : EIATTR_MERCURY_ISA_VERSION
	.align		4
.L_62:
        /*11b8*/ 	.byte	0x03, 0x5f
        /*11ba*/ 	.short	0x0101


	//----- nvinfo : EIATTR_COOP_GROUP_MASK_REGIDS
	.align		4
        /*11bc*/ 	.byte	0x04, 0x29
        /*11be*/ 	.short	(.L_64 - .L_63)


	//   ....[0]....
.L_63:
        /*11c0*/ 	.word	0xffffffff


	//   ....[1]....
        /*11c4*/ 	.word	0xffffffff


	//   ....[2]....
        /*11c8*/ 	.word	0xffffffff


	//   ....[3]....
        /*11cc*/ 	.word	0xffffffff


	//   ....[4]....
        /*11d0*/ 	.word	0xffffffff


	//   ....[5]....
        /*11d4*/ 	.word	0xffffffff


	//   ....[6]....
        /*11d8*/ 	.word	0xffffffff


	//   ....[7]....
        /*11dc*/ 	.word	0xffffffff


	//   ....[8]....
        /*11e0*/ 	.word	0xffffffff


	//   ....[9]....
        /*11e4*/ 	.word	0xffffffff


	//   ....[10]....
        /*11e8*/ 	.word	0xffffffff


	//   ....[11]....
        /*11ec*/ 	.word	0xffffffff


	//   ....[12]....
        /*11f0*/ 	.word	0xffffffff


	//   ....[13]....
        /*11f4*/ 	.word	0xffffffff


	//   ....[14]....
        /*11f8*/ 	.word	0xffffffff


	//   ....[15]....
        /*11fc*/ 	.word	0xffffffff


	//   ....[16]....
        /*1200*/ 	.word	0xffffffff


	//   ....[17]....
        /*1204*/ 	.word	0xffffffff


	//   ....[18]....
        /*1208*/ 	.word	0xffffffff


	//   ....[19]....
        /*120c*/ 	.word	0xffffffff


	//----- nvinfo : EIATTR_COOP_GROUP_INSTR_OFFSETS
	.align		4
.L_64:
        /*1210*/ 	.byte	0x04, 0x28
        /*1212*/ 	.short	(.L_66 - .L_65)


	//   ....[0]....
.L_65:
        /*1214*/ 	.word	0x00022700


	//   ....[1]....
        /*1218*/ 	.word	0x00022730


	//   ....[2]....
        /*121c*/ 	.word	0x00022750


	//   ....[3]....
        /*1220*/ 	.word	0x00022760


	//   ....[4]....
        /*1224*/ 	.word	0x00022790


	//   ....[5]....
        /*1228*/ 	.word	0x000227b0


	//   ....[6]....
        /*122c*/ 	.word	0x000227d0


	//   ....[7]....
        /*1230*/ 	.word	0x000227e0


	//   ....[8]....
        /*1234*/ 	.word	0x000229e0


	//   ....[9]....
        /*1238*/ 	.word	0x00022a00


	//   ....[10]....
        /*123c*/ 	.word	0x00022fd0


	//   ....[11]....
        /*1240*/ 	.word	0x00022fe0


	//   ....[12]....
        /*1244*/ 	.word	0x00022ff0


	//   ....[13]....
        /*1248*/ 	.word	0x00023000


	//   ....[14]....
        /*124c*/ 	.word	0x00023050


	//   ....[15]....
        /*1250*/ 	.word	0x00023060


	//   ....[16]....
        /*1254*/ 	.word	0x00023070


	//   ....[17]....
        /*1258*/ 	.word	0x00023080


	//   ....[18]....
        /*125c*/ 	.word	0x000231c0


	//   ....[19]....
        /*1260*/ 	.word	0x00023210


	//----- nvinfo : EIATTR_EXIT_INSTR_OFFSETS
	.align		4
.L_66:
        /*1264*/ 	.byte	0x04, 0x1c
        /*1266*/ 	.short	(.L_68 - .L_67)


	//   ....[0]....
.L_67:
        /*1268*/ 	.word	0x00042a40


	//   ....[1]....
        /*126c*/ 	.word	0x00042a80


	//----- nvinfo : EIATTR_REQNTID
	.align		4
.L_68:
        /*1270*/ 	.byte	0x04, 0x10
        /*1272*/ 	.short	(.L_70 - .L_69)
.L_69:
        /*1274*/ 	.word	0x00000080
        /*1278*/ 	.word	0x00000001
        /*127c*/ 	.word	0x00000001


	//----- nvinfo : EIATTR_CBANK_PARAM_SIZE
	.align		4
.L_70:
        /*1280*/ 	.byte	0x03, 0x19
        /*1282*/ 	.short	0x0088


	//----- nvinfo : EIATTR_PARAM_CBANK
	.align		4
        /*1284*/ 	.byte	0x04, 0x0a
        /*1286*/ 	.short	(.L_72 - .L_71)
	.align		4
.L_71:
        /*1288*/ 	.word	index@(.nv.constant0.attn_fwd)
        /*128c*/ 	.short	0x0210
        /*128e*/ 	.short	0x0088


	//----- nvinfo : EIATTR_SW_WAR
	.align		4
.L_72:
        /*1290*/ 	.byte	0x04, 0x36
        /*1292*/ 	.short	(.L_74 - .L_73)
.L_73:
        /*1294*/ 	.word	0x00000008
.L_74:


//--------------------- .nv.callgraph             --------------------------
	.section	.nv.callgraph,"",@"SHT_CUDA_CALLGRAPH"
	.align	4
	.sectionentsize	8
	.align		4
        /*0000*/ 	.word	0x00000000
	.align		4
        /*0004*/ 	.word	0xffffffff
	.align		4
        /*0008*/ 	.word	0x00000000
	.align		4
        /*000c*/ 	.word	0xfffffffe
	.align		4
        /*0010*/ 	.word	0x00000000
	.align		4
        /*0014*/ 	.word	0xfffffffd
	.align		4
        /*0018*/ 	.word	0x00000000
	.align		4
        /*001c*/ 	.word	0xfffffffc


//--------------------- .nv.constant4             --------------------------
	.section	.nv.constant4,"a",@progbits
	.align	8
	.align		8
.nv.constant4:
        /*0000*/ 	.dword	_$_str


//--------------------- .text.attn_fwd            --------------------------
	.section	.text.attn_fwd,"ax",@progbits
	.align	128
        .global         attn_fwd
        .type           attn_fwd,@function
        .size           attn_fwd,(.L_x_3 - attn_fwd)
        .other          attn_fwd,@"STO_CUDA_ENTRY STV_DEFAULT"
attn_fwd:
.text.attn_fwd:
[----:B------:R-:W0:Y:S01]  /*0000*/  LDC R1, c[0x0][0x28] ;  /* 0x00000a00ff017b82 */ /* 0x000e220000000800 */
[----:B------:R-:W1:Y:S07]  /*0010*/  S2R R0, SR_CTAID.X ;  /* 0x0000000000007919 */ /* 0x000e6e0000002500 */
[----:B------:R-:W2:Y:S01]  /*0020*/  S2UR UR7, SR_CTAID.Y ;  /* 0x00000000000779c3 */ /* 0x000ea20000002600 */
[----:B------:R-:W-:Y:S01]  /*0030*/  ULDC.64 UR4, c[0x0][0x240] ;  /* 0x0000900000047ab9 */ /* 0x000fe20000000a00 */
[----:B------:R-:W-:Y:S01]  /*0040*/  ULDC.64 UR12, c[0x0][0x208] ;  /* 0x00008200000c7ab9 */ /* 0x000fe20000000a00 */
[----:B------:R-:W3:Y:S01]  /*0050*/  S2R R3, SR_TID.X ;  /* 0x0000000000037919 */ /* 0x000ee20000002100 */
[----:B0-----:R-:W-:-:S04]  /*0060*/  VIADD R1, R1, 0xffffe358 ;  /* 0xffffe35801017836 */ /* 0x001fc80000000000 */
[----:B------:R-:W0:Y:S08]  /*0070*/  LDC R17, c[0x0][0x248] ;  /* 0x00009200ff117b82 */ /* 0x000e300000000800 */
[----:B------:R-:W4:Y:S01]  /*0080*/  LDC.64 R14, c[0x0][0x210] ;  /* 0x00008400ff0e7b82 */ /* 0x000f220000000a00 */
[----:B--2---:R-:W-:Y:S01]  /*0090*/  UIMAD UR4, UR7, UR4, URZ ;  /* 0x00000004070472a4 */ /* 0x004fe2000f8e023f */
[----:B-1----:R-:W-:Y:S01]  /*00a0*/  IMAD.SHL.U32 R2, R0, 0x20, RZ ;  /* 0x0000002000027824 */ /* 0x002fe200078e00ff */
[----:B---3--:R-:W-:-:S04]  /*00b0*/  SHF.R.U32.HI R0, RZ, 0x5, R3 ;  /* 0x00000005ff007819 */ /* 0x008fc80000011603 */
[----:B------:R-:W-:Y:S02]  /*00c0*/  LOP3.LUT R2, R2, 0x1f, R3, 0xf8, !PT ;  /* 0x0000001f02027812 */ /* 0x000fe400078ef803 */
[----:B------:R-:W-:-:S03]  /*00d0*/  SGXT.U32 R0, R0, 0x2 ;  /* 0x000000020000781a */ /* 0x000fc60000000000 */
[----:B------:R-:W-:Y:S01]  /*00e0*/  IMAD R3, R2, UR5, RZ ;  /* 0x0000000502037c24 */ /* 0x000fe2000f8e02ff */
[----:B------:R-:W-:Y:S01]  /*00f0*/  USHF.R.S32.HI UR5, URZ, 0x1f, UR4 ;  /* 0x0000001f3f057899 */ /* 0x000fe20008011404 */
[----:B0-----:R-:W-:-:S03]  /*0100*/  IMAD R0, R0, R17, RZ ;  /* 0x0000001100007224 */ /* 0x001fc600078e02ff */
[----:B----4-:R-:W-:Y:S01]  /*0110*/  IADD3 R16, P0, P1, R3, UR4, R14 ;  /* 0x0000000403107c10 */ /* 0x010fe2000f91e00e */
[----:B------:R-:W-:Y:S01]  /*0120*/  IMAD R2, R17, 0x4, R0 ;  /* 0x0000000411027824 */ /* 0x000fe200078e0200 */
[----:B------:R-:W-:-:S03]  /*0130*/  SHF.R.S32.HI R4, RZ, 0x1f, R3 ;  /* 0x0000001fff047819 */ /* 0x000fc60000011403 */
[C---:B------:R-:W-:Y:S01]  /*0140*/  IMAD R10, R17.reuse, 0x4, R2 ;  /* 0x00000004110a7824 */ /* 0x040fe200078e0202 */
[----:B------:R-:W-:Y:S02]  /*0150*/  IADD3.X R15, R4, UR5, R15, P0, P1 ;  /* 0x00000005040f7c10 */ /* 0x000fe400087e240f */
[-C--:B------:R-:W-:Y:S02]  /*0160*/  IADD3 R8, P1, R2, R16.reuse, RZ ;  /* 0x0000001002087210 */ /* 0x080fe40007f3e0ff */
[-C--:B------:R-:W-:Y:S02]  /*0170*/  IADD3 R4, P0, R0, R16.reuse, RZ ;  /* 0x0000001000047210 */ /* 0x080fe40007f1e0ff */
[-C--:B------:R-:W-:Y:S01]  /*0180*/  LEA.HI.X.SX32 R9, R2, R15.reuse, 0x1, P1 ;  /* 0x0000000f02097211 */ /* 0x080fe200008f0eff */
[C---:B------:R-:W-:Y:S01]  /*0190*/  IMAD R2, R17.reuse, 0x4, R10 ;  /* 0x0000000411027824 */ /* 0x040fe200078e020a */
[-C--:B------:R-:W-:Y:S02]  /*01a0*/  LEA.HI.X.SX32 R5, R0, R15.reuse, 0x1, P0 ;  /* 0x0000000f00057211 */ /* 0x080fe400000f0eff */
[CC--:B------:R-:W-:Y:S01]  /*01b0*/  IADD3 R6, P0, R10.reuse, R16.reuse, RZ ;  /* 0x000000100a067210 */ /* 0x0c0fe20007f1e0ff */
[C---:B------:R-:W-:Y:S01]  /*01c0*/  IMAD R12, R17.reuse, 0x4, R2 ;  /* 0x00000004110c7824 */ /* 0x040fe200078e0202 */
[----:B------:R0:W2:Y:S02]  /*01d0*/  LDG.E.U8 R0, desc[UR12][R8.64] ;  /* 0x0000000c08007981 */ /* 0x0000a4000c1e1100 */
[-C--:B------:R-:W-:Y:S01]  /*01e0*/  LEA.HI.X.SX32 R7, R10, R15.reuse, 0x1, P0 ;  /* 0x0000000f0a077211 */ /* 0x080fe200000f0eff */
[C---:B------:R-:W-:Y:S01]  /*01f0*/  IMAD R14, R17.reuse, 0x4, R12 ;  /* 0x00000004110e7824 */ /* 0x040fe200078e020c */
[CC--:B------:R-:W-:Y:S01]  /*0200*/  IADD3 R20, P0, R2.reuse, R16.reuse, RZ ;  /* 0x0000001002147210 */ /* 0x0c0fe20007f1e0ff */
[----:B------:R-:W2:Y:S02]  /*0210*/  LDG.E.U8 R4, desc[UR12][R4.64] ;  /* 0x0000000c04047981 */ /* 0x000ea4000c1e1100 */
[C---:B------:R-:W-:Y:S01]  /*0220*/  IMAD R22, R17.reuse, 0x4, R14 ;  /* 0x0000000411167824 */ /* 0x040fe200078e020e */
[----:B------:R-:W-:Y:S01]  /*0230*/  LEA.HI.X.SX32 R21, R2, R15, 0x1, P0 ;  /* 0x0000000f02157211 */ /* 0x000fe200000f0eff */
[----:B------:R1:W3:Y:S01]  /*0240*/  LDG.E.U8 R3, desc[UR12][R6.64] ;  /* 0x0000000c06037981 */ /* 0x0002e2000c1e1100 */
[----:B------:R-:W-:Y:S01]  /*0250*/  IADD3 R10, P0, R12, R16, RZ ;  /* 0x000000100c0a7210 */ /* 0x000fe20007f1e0ff */
[----:B------:R-:W-:-:S02]  /*0260*/  IMAD R24, R17, 0x4, R22 ;  /* 0x0000000411187824 */ /* 0x000fc400078e0216 */
[----:B------:R4:W3:Y:S01]  /*0270*/  LDG.E.U8 R2, desc[UR12][R20.64] ;  /* 0x0000000c14027981 */ /* 0x0008e2000c1e1100 */
[-C--:B------:R-:W-:Y:S02]  /*0280*/  LEA.HI.X.SX32 R11, R12, R15.reuse, 0x1, P0 ;  /* 0x0000000f0c0b7211 */ /* 0x080fe400000f0eff */
[-C--:B------:R-:W-:Y:S02]  /*0290*/  IADD3 R18, P0, R14, R16.reuse, RZ ;  /* 0x000000100e127210 */ /* 0x080fe40007f1e0ff */
[-C--:B------:R-:W-:Y:S01]  /*02a0*/  IADD3 R12, P1, R22, R16.reuse, RZ ;  /* 0x00000010160c7210 */ /* 0x080fe20007f3e0ff */
[----:B------:R5:W3:Y:S01]  /*02b0*/  LDG.E.U8 R5, desc[UR12][R10.64] ;  /* 0x0000000c0a057981 */ /* 0x000ae2000c1e1100 */
[-C--:B------:R-:W-:Y:S02]  /*02c0*/  LEA.HI.X.SX32 R19, R14, R15.reuse, 0x1, P0 ;  /* 0x0000000f0e137211 */ /* 0x080fe400000f0eff */
[-C--:B------:R-:W-:Y:S01]  /*02d0*/  LEA.HI.X.SX32 R13, R22, R15.reuse, 0x1, P1 ;  /* 0x0000000f160d7211 */ /* 0x080fe200008f0eff */
[----:B------:R-:W-:Y:S01]  /*02e0*/  IMAD R22, R17, 0x4, R24 ;  /* 0x0000000411167824 */ /* 0x000fe200078e0218 */
[CC--:B0-----:R-:W-:Y:S01]  /*02f0*/  IADD3 R8, P0, R24.reuse, R16.reuse, RZ ;  /* 0x0000001018087210 */ /* 0x0c1fe20007f1e0ff */
[----:B------:R-:W3:Y:S03]  /*0300*/  LDG.E.U8 R14, desc[UR12][R18.64] ;  /* 0x0000000c120e7981 */ /* 0x000ee6000c1e1100 */
[----:B------:R-:W-:Y:S01]  /*0310*/  LEA.HI.X.SX32 R9, R24, R15, 0x1, P0 ;  /* 0x0000000f18097211 */ /* 0x000fe200000f0eff */
[----:B------:R-:W3:Y:S01]  /*0320*/  LDG.E.U8 R12, desc[UR12][R12.64] ;  /* 0x0000000c0c0c7981 */ /* 0x000ee2000c1e1100 */
[----:B-1----:R-:W-:-:S04]  /*0330*/  IADD3 R6, P0, R22, R16, RZ ;  /* 0x0000001016067210 */ /* 0x002fc80007f1e0ff */
[----:B------:R-:W-:-:S05]  /*0340*/  LEA.HI.X.SX32 R7, R22, R15, 0x1, P0 ;  /* 0x0000000f16077211 */ /* 0x000fca00000f0eff */
[----:B------:R-:W2:Y:S01]  /*0350*/  LDG.E.U8 R23, desc[UR12][R6.64] ;  /* 0x0000000c06177981 */ /* 0x000ea2000c1e1100 */
[----:B----4-:R-:W-:-:S03]  /*0360*/  IMAD R20, R17, 0x4, R22 ;  /* 0x0000000411147824 */ /* 0x010fc600078e0216 */
[----:B------:R0:W4:Y:S01]  /*0370*/  LDG.E.U8 R13, desc[UR12][R8.64] ;  /* 0x0000000c080d7981 */ /* 0x000122000c1e1100 */
[----:B------:R-:W-:-:S05]  /*0380*/  IMAD R22, R17, 0x4, R20 ;  /* 0x0000000411167824 */ /* 0x000fca00078e0214 */
[-C--:B-----5:R-:W-:Y:S01]  /*0390*/  IADD3 R10, P1, R22, R16.reuse, RZ ;  /* 0x00000010160a7210 */ /* 0x0a0fe20007f3e0ff */
[C---:B------:R-:W-:Y:S01]  /*03a0*/  IMAD R24, R17.reuse, 0x4, R22 ;  /* 0x0000000411187824 */ /* 0x040fe200078e0216 */
[-C--:B0-----:R-:W-:Y:S02]  /*03b0*/  IADD3 R8, P0, R20, R16.reuse, RZ ;  /* 0x0000001014087210 */ /* 0x081fe40007f1e0ff */
[-C--:B------:R-:W-:Y:S02]  /*03c0*/  LEA.HI.X.SX32 R11, R22, R15.reuse, 0x1, P1 ;  /* 0x0000000f160b7211 */ /* 0x080fe400008f0eff */
[----:B------:R-:W-:Y:S01]  /*03d0*/  LEA.HI.X.SX32 R9, R20, R15, 0x1, P0 ;  /* 0x0000000f14097211 */ /* 0x000fe200000f0eff */
[C---:B------:R-:W-:Y:S01]  /*03e0*/  IMAD R20, R17.reuse, 0x4, R24 ;  /* 0x0000000411147824 */ /* 0x040fe200078e0218 */
[----:B------:R-:W-:Y:S01]  /*03f0*/  IADD3 R6, P0, R24, R16, RZ ;  /* 0x0000001018067210 */ /* 0x000fe20007f1e0ff */
[----:B------:R0:W5:Y:S02]  /*0400*/  LDG.E.U8 R22, desc[UR12][R10.64] ;  /* 0x0000000c0a167981 */ /* 0x000164000c1e1100 */
[----:B------:R-:W-:-:S02]  /*0410*/  IMAD R18, R17, 0x4, R20 ;  /* 0x0000000411127824 */ /* 0x000fc400078e0214 */
[----:B------:R1:W3:Y:S01]  /*0420*/  LDG.E.U8 R26, desc[UR12][R8.64] ;  /* 0x0000000c081a7981 */ /* 0x0002e2000c1e1100 */
[----:B------:R-:W-:Y:S01]  /*0430*/  LEA.HI.X.SX32 R7, R24, R15, 0x1, P0 ;  /* 0x0000000f18077211 */ /* 0x000fe200000f0eff */
[----:B0-----:R-:W-:-:S04]  /*0440*/  IMAD R11, R17, 0x4, R18 ;  /* 0x00000004110b7824 */ /* 0x001fc800078e0212 */
[----:B------:R0:W4:Y:S01]  /*0450*/  LDG.E.U8 R28, desc[UR12][R6.64] ;  /* 0x0000000c061c7981 */ /* 0x000122000c1e1100 */
[CC--:B-1----:R-:W-:Y:S01]  /*0460*/  IADD3 R8, P0, R20.reuse, R16.reuse, RZ ;  /* 0x0000001014087210 */ /* 0x0c2fe20007f1e0ff */
[----:B------:R-:W-:Y:S01]  /*0470*/  IMAD R19, R17, 0x4, R11 ;  /* 0x0000000411137824 */ /* 0x000fe200078e020b */
[-C--:B------:R-:W-:Y:S02]  /*0480*/  IADD3 R10, P1, R11, R16.reuse, RZ ;  /* 0x000000100b0a7210 */ /* 0x080fe40007f3e0ff */
[----:B------:R-:W-:Y:S02]  /*0490*/  LEA.HI.X.SX32 R9, R20, R15, 0x1, P0 ;  /* 0x0000000f14097211 */ /* 0x000fe400000f0eff */
[----:B0-----:R-:W-:-:S03]  /*04a0*/  IADD3 R6, P0, R18, R16, RZ ;  /* 0x0000001012067210 */ /* 0x001fc60007f1e0ff */
[----:B------:R0:W4:Y:S01]  /*04b0*/  LDG.E.U8 R25, desc[UR12][R8.64] ;  /* 0x0000000c08197981 */ /* 0x000122000c1e1100 */
[-C--:B------:R-:W-:Y:S02]  /*04c0*/  LEA.HI.X.SX32 R11, R11, R15.reuse, 0x1, P1 ;  /* 0x0000000f0b0b7211 */ /* 0x080fe400008f0eff */
[----:B------:R-:W-:Y:S01]  /*04d0*/  LEA.HI.X.SX32 R7, R18, R15, 0x1, P0 ;  /* 0x0000000f12077211 */ /* 0x000fe200000f0eff */
[----:B------:R-:W-:Y:S02]  /*04e0*/  IMAD R18, R17, 0x4, R19 ;  /* 0x0000000411127824 */ /* 0x000fe400078e0213 */
[----:B------:R-:W4:Y:S01]  /*04f0*/  LDG.E.U8 R21, desc[UR12][R10.64] ;  /* 0x0000000c0a157981 */ /* 0x000f22000c1e1100 */
[----:B0-----:R-:W-:-:S03]  /*0500*/  IADD3 R8, P0, R19, R16, RZ ;  /* 0x0000001013087210 */ /* 0x001fc60007f1e0ff */
[----:B------:R0:W4:Y:S01]  /*0510*/  LDG.E.U8 R24, desc[UR12][R6.64] ;  /* 0x0000000c06187981 */ /* 0x000122000c1e1100 */
[----:B------:R-:W-:-:S05]  /*0520*/  LEA.HI.X.SX32 R9, R19, R15, 0x1, P0 ;  /* 0x0000000f13097211 */ /* 0x000fca00000f0eff */
[----:B------:R1:W4:Y:S01]  /*0530*/  LDG.E.U8 R27, desc[UR12][R8.64] ;  /* 0x0000000c081b7981 */ /* 0x000322000c1e1100 */
[----:B0-----:R-:W-:-:S04]  /*0540*/  IADD3 R6, P0, R18, R16, RZ ;  /* 0x0000001012067210 */ /* 0x001fc80007f1e0ff */
[----:B------:R-:W-:Y:S01]  /*0550*/  LEA.HI.X.SX32 R7, R18, R15, 0x1, P0 ;  /* 0x0000000f12077211 */ /* 0x000fe200000f0eff */
[----:B--2---:R0:W-:Y:S04]  /*0560*/  STL [R1+0x1c8], R23 ;  /* 0x0001c81701007387 */ /* 0x0041e80000100800 */
[----:B0-----:R0:W2:Y:S01]  /*0570*/  LDG.E.U8 R23, desc[UR12][R6.64] ;  /* 0x0000000c06177981 */ /* 0x0010a2000c1e1100 */
[----:B------:R-:W-:-:S04]  /*0580*/  IMAD R19, R17, 0x4, R18 ;  /* 0x0000000411137824 */ /* 0x000fc800078e0212 */
[----:B------:R-:W-:Y:S01]  /*0590*/  IMAD R20, R17, 0x4, R19 ;  /* 0x0000000411147824 */ /* 0x000fe200078e0213 */
[----:B------:R-:W-:-:S03]  /*05a0*/  IADD3 R10, P0, R19, R16, RZ ;  /* 0x00000010130a7210 */ /* 0x000fc60007f1e0ff */
[----:B------:R-:W-:Y:S01]  /*05b0*/  IMAD R18, R17, 0x4, R20 ;  /* 0x0000000411127824 */ /* 0x000fe200078e0214 */
[CC--:B-1----:R-:W-:Y:S02]  /*05c0*/  IADD3 R8, P1, R20.reuse, R16.reuse, RZ ;  /* 0x0000001014087210 */ /* 0x0c2fe40007f3e0ff */
[-C--:B------:R-:W-:Y:S02]  /*05d0*/  LEA.HI.X.SX32 R11, R19, R15.reuse, 0x1, P0 ;  /* 0x0000000f130b7211 */ /* 0x080fe400000f0eff */
[-C--:B------:R-:W-:Y:S01]  /*05e0*/  LEA.HI.X.SX32 R9, R20, R15.reuse, 0x1, P1 ;  /* 0x0000000f14097211 */ /* 0x080fe200008f0eff */
[C---:B------:R-:W-:Y:S01]  /*05f0*/  IMAD R19, R17.reuse, 0x4, R18 ;  /* 0x0000000411137824 */ /* 0x040fe200078e0212 */
[C---:B0-----:R-:W-:Y:S01]  /*0600*/  IADD3 R6, P0, R18.reuse, R16, RZ ;  /* 0x0000001012067210 */ /* 0x041fe20007f1e0ff */
[----:B---3--:R0:W-:Y:S03]  /*0610*/  STL [R1+0x1c4], R26 ;  /* 0x0001c41a01007387 */ /* 0x0081e60000100800 */
[----:B------:R-:W-:Y:S01]  /*0620*/  LEA.HI.X.SX32 R7, R18, R15, 0x1, P0 ;  /* 0x0000000f12077211 */ /* 0x000fe200000f0eff */
[----:B-----5:R1:W-:Y:S01]  /*0630*/  STL [R1+0x1c0], R22 ;  /* 0x0001c01601007387 */ /* 0x0203e20000100800 */
[----:B------:R-:W-:-:S03]  /*0640*/  IMAD R18, R17, 0x4, R19 ;  /* 0x0000000411127824 */ /* 0x000fc600078e0213 */
[----:B------:R-:W3:Y:S04]  /*0650*/  LDG.E.U8 R20, desc[UR12][R6.64] ;  /* 0x0000000c06147981 */ /* 0x000ee8000c1e1100 */
[----:B0-----:R0:W5:Y:S04]  /*0660*/  LDG.E.U8 R26, desc[UR12][R10.64] ;  /* 0x0000000c0a1a7981 */ /* 0x001168000c1e1100 */
[----:B-1----:R1:W3:Y:S01]  /*0670*/  LDG.E.U8 R22, desc[UR12][R8.64] ;  /* 0x0000000c08167981 */ /* 0x0022e2000c1e1100 */
[----:B0-----:R-:W-:Y:S01]  /*0680*/  IADD3 R10, P0, R19, R16, RZ ;  /* 0x00000010130a7210 */ /* 0x001fe20007f1e0ff */
[----:B-1----:R-:W-:-:S03]  /*0690*/  IMAD R9, R17, 0x4, R18 ;  /* 0x0000000411097824 */ /* 0x002fc600078e0212 */
[-C--:B------:R-:W-:Y:S02]  /*06a0*/  LEA.HI.X.SX32 R11, R19, R15.reuse, 0x1, P0 ;  /* 0x0000000f130b7211 */ /* 0x080fe400000f0eff */
[CC--:B------:R-:W-:Y:S01]  /*06b0*/  IADD3 R6, P0, R18.reuse, R16.reuse, RZ ;  /* 0x0000001012067210 */ /* 0x0c0fe20007f1e0ff */
[----:B------:R-:W-:Y:S01]  /*06c0*/  IMAD R19, R17, 0x4, R9 ;  /* 0x0000000411137824 */ /* 0x000fe200078e0209 */
[----:B------:R-:W-:Y:S01]  /*06d0*/  IADD3 R8, P1, R9, R16, RZ ;  /* 0x0000001009087210 */ /* 0x000fe20007f3e0ff */
[----:B----4-:R-:W-:Y:S01]  /*06e0*/  STL [R1+0x1bc], R28 ;  /* 0x0001bc1c01007387 */ /* 0x010fe20000100800 */
[-C--:B------:R-:W-:Y:S01]  /*06f0*/  LEA.HI.X.SX32 R7, R18, R15.reuse, 0x1, P0 ;  /* 0x0000000f12077211 */ /* 0x080fe200000f0eff */
[----:B------:R-:W-:Y:S02]  /*0700*/  IMAD R18, R17, 0x4, R19 ;  /* 0x0000000411127824 */ /* 0x000fe400078e0213 */
[----:B------:R0:W-:Y:S01]  /*0710*/  STL [R1+0x1b4], R25 ;  /* 0x0001b41901007387 */ /* 0x0001e20000100800 */
[----:B------:R-:W-:-:S03]  /*0720*/  LEA.HI.X.SX32 R9, R9, R15, 0x1, P1 ;  /* 0x0000000f09097211 */ /* 0x000fc600008f0eff */
[----:B------:R1:W-:Y:S04]  /*0730*/  STL [R1+0x80], R24 ;  /* 0x0000801801007387 */ /* 0x0003e80000100800 */
[----:B0-----:R0:W4:Y:S04]  /*0740*/  LDG.E.U8 R25, desc[UR12][R10.64] ;  /* 0x0000000c0a197981 */ /* 0x001128000c1e1100 */
[----:B-1----:R1:W4:Y:S01]  /*0750*/  LDG.E.U8 R24, desc[UR12][R6.64] ;  /* 0x0000000c06187981 */ /* 0x002322000c1e1100 */
[----:B0-----:R-:W-:-:S03]  /*0760*/  IADD3 R10, P0, R19, R16, RZ ;  /* 0x00000010130a7210 */ /* 0x001fc60007f1e0ff */
[----:B------:R0:W-:Y:S01]  /*0770*/  STL [R1+0x7c], R21 ;  /* 0x00007c1501007387 */ /* 0x0001e20000100800 */
[-C--:B------:R-:W-:Y:S02]  /*0780*/  LEA.HI.X.SX32 R11, R19, R15.reuse, 0x1, P0 ;  /* 0x0000000f130b7211 */ /* 0x080fe400000f0eff */
[C---:B-1----:R-:W-:Y:S01]  /*0790*/  IADD3 R6, P0, R18.reuse, R16, RZ ;  /* 0x0000001012067210 */ /* 0x042fe20007f1e0ff */
[----:B0-----:R0:W4:Y:S03]  /*07a0*/  LDG.E.U8 R21, desc[UR12][R8.64] ;  /* 0x0000000c08157981 */ /* 0x001126000c1e1100 */
[----:B------:R-:W-:Y:S01]  /*07b0*/  LEA.HI.X.SX32 R7, R18, R15, 0x1, P0 ;  /* 0x0000000f12077211 */ /* 0x000fe200000f0eff */
[----:B------:R-:W-:Y:S04]  /*07c0*/  STL [R1+0x78], R27 ;  /* 0x0000781b01007387 */ /* 0x000fe80000100800 */
[----:B------:R1:W4:Y:S04]  /*07d0*/  LDG.E.U8 R28, desc[UR12][R10.64] ;  /* 0x0000000c0a1c7981 */ /* 0x000328000c1e1100 */
[----:B--2---:R2:W-:Y:S04]  /*07e0*/  STL [R1+0x74], R23 ;  /* 0x0000741701007387 */ /* 0x0045e80000100800 */
[----:B--2---:R2:W4:Y:S01]  /*07f0*/  LDG.E.U8 R23, desc[UR12][R6.64] ;  /* 0x0000000c06177981 */ /* 0x004522000c1e1100 */
[----:B------:R-:W-:-:S04]  /*0800*/  IMAD R19, R17, 0x4, R18 ;  /* 0x0000000411137824 */ /* 0x000fc800078e0212 */
[----:B0-----:R-:W-:Y:S01]  /*0810*/  IMAD R9, R17, 0x4, R19 ;  /* 0x0000000411097824 */ /* 0x001fe200078e0213 */
[----:B-1----:R-:W-:-:S03]  /*0820*/  IADD3 R10, P0, R19, R16, RZ ;  /* 0x00000010130a7210 */ /* 0x002fc60007f1e0ff */
[----:B------:R-:W-:Y:S01]  /*0830*/  IMAD R18, R17, 0x4, R9 ;  /* 0x0000000411127824 */ /* 0x000fe200078e0209 */
[-C--:B------:R-:W-:Y:S02]  /*0840*/  IADD3 R8, P1, R9, R16.reuse, RZ ;  /* 0x0000001009087210 */ /* 0x080fe40007f3e0ff */
[-C--:B------:R-:W-:Y:S02]  /*0850*/  LEA.HI.X.SX32 R11, R19, R15.reuse, 0x1, P0 ;  /* 0x0000000f130b7211 */ /* 0x080fe400000f0eff */
[-C--:B------:R-:W-:Y:S01]  /*0860*/  LEA.HI.X.SX32 R9, R9, R15.reuse, 0x1, P1 ;  /* 0x0000000f09097211 */ /* 0x080fe200008f0eff */
[C---:B------:R-:W-:Y:S01]  /*0870*/  IMAD R19, R17.reuse, 0x4, R18 ;  /* 0x0000000411137824 */ /* 0x040fe200078e0212 */
[C---:B--2---:R-:W-:Y:S01]  /*0880*/  IADD3 R6, P0, R18.reuse, R16, RZ ;  /* 0x0000001012067210 */ /* 0x044fe20007f1e0ff */
[----:B------:R0:W2:Y:S04]  /*0890*/  LDG.E.U8 R27, desc[UR12][R10.64] ;  /* 0x0000000c0a1b7981 */ /* 0x0000a8000c1e1100 */
[----:B-----5:R1:W-:Y:S01]  /*08a0*/  STL [R1+0x70], R26 ;  /* 0x0000701a01007387 */ /* 0x0203e20000100800 */
[----:B------:R-:W-:Y:S01]  /*08b0*/  LEA.HI.X.SX32 R7, R18, R15, 0x1, P0 ;  /* 0x0000000f12077211 */ /* 0x000fe200000f0eff */
[----:B------:R-:W-:-:S02]  /*08c0*/  IMAD R18, R17, 0x4, R19 ;  /* 0x0000000411127824 */ /* 0x000fc400078e0213 */
[----:B---3--:R3:W-:Y:S01]  /*08d0*/  STL [R1+0x1b8], R22 ;  /* 0x0001b81601007387 */ /* 0x0087e20000100800 */
[----:B0-----:R-:W-:-:S03]  /*08e0*/  IADD3 R10, P0, R19, R16, RZ ;  /* 0x00000010130a7210 */ /* 0x001fc60007f1e0ff */
[----:B------:R0:W-:Y:S04]  /*08f0*/  STL [R1+0x1b0], R20 ;  /* 0x0001b01401007387 */ /* 0x0001e80000100800 */
[----:B-1----:R1:W5:Y:S04]  /*0900*/  LDG.E.U8 R26, desc[UR12][R6.64] ;  /* 0x0000000c061a7981 */ /* 0x002368000c1e1100 */
[----:B---3--:R3:W5:Y:S01]  /*0910*/  LDG.E.U8 R22, desc[UR12][R8.64] ;  /* 0x0000000c08167981 */ /* 0x008762000c1e1100 */
[----:B0-----:R-:W-:Y:S01]  /*0920*/  IMAD R20, R17, 0x4, R18 ;  /* 0x0000000411147824 */ /* 0x001fe200078e0212 */
[----:B------:R-:W-:-:S03]  /*0930*/  LEA.HI.X.SX32 R11, R19, R15, 0x1, P0 ;  /* 0x0000000f130b7211 */ /* 0x000fc600000f0eff */
[C---:B------:R-:W-:Y:S01]  /*0940*/  IMAD R19, R17.reuse, 0x4, R20 ;  /* 0x0000000411137824 */ /* 0x040fe200078e0214 */
[-C--:B-1----:R-:W-:Y:S02]  /*0950*/  IADD3 R6, P1, R20, R16.reuse, RZ ;  /* 0x0000001014067210 */ /* 0x082fe40007f3e0ff */
[----:B---3--:R-:W-:Y:S02]  /*0960*/  IADD3 R8, P0, R18, R16, RZ ;  /* 0x0000001012087210 */ /* 0x008fe40007f1e0ff */
[-C--:B------:R-:W-:Y:S02]  /*0970*/  LEA.HI.X.SX32 R7, R20, R15.reuse, 0x1, P1 ;  /* 0x0000000f14077211 */ /* 0x080fe400008f0eff */
[----:B------:R-:W-:Y:S01]  /*0980*/  LEA.HI.X.SX32 R9, R18, R15, 0x1, P0 ;  /* 0x0000000f12097211 */ /* 0x000fe200000f0eff */
[----:B----4-:R0:W-:Y:S01]  /*0990*/  STL [R1+0x1ac], R25 ;  /* 0x0001ac1901007387 */ /* 0x0101e20000100800 */
[----:B------:R-:W-:-:S03]  /*09a0*/  IMAD R18, R17, 0x4, R19 ;  /* 0x0000000411127824 */ /* 0x000fc600078e0213 */
[----:B------:R1:W-:Y:S04]  /*09b0*/  STL [R1+0x1a8], R24 ;  /* 0x0001a81801007387 */ /* 0x0003e80000100800 */
[----:B0-----:R0:W3:Y:S04]  /*09c0*/  LDG.E.U8 R25, desc[UR12][R10.64] ;  /* 0x0000000c0a197981 */ /* 0x0010e8000c1e1100 */
[----:B-1----:R1:W4:Y:S01]  /*09d0*/  LDG.E.U8 R24, desc[UR12][R8.64] ;  /* 0x0000000c08187981 */ /* 0x002322000c1e1100 */
[----:B0-----:R-:W-:-:S03]  /*09e0*/  IADD3 R10, P0, R19, R16, RZ ;  /* 0x00000010130a7210 */ /* 0x001fc60007f1e0ff */
[----:B------:R0:W-:Y:S01]  /*09f0*/  STL [R1+0x1a4], R21 ;  /* 0x0001a41501007387 */ /* 0x0001e20000100800 */
[-C--:B------:R-:W-:Y:S02]  /*0a00*/  LEA.HI.X.SX32 R11, R19, R15.reuse, 0x1, P0 ;  /* 0x0000000f130b7211 */ /* 0x080fe400000f0eff */
[C---:B-1----:R-:W-:Y:S01]  /*0a10*/  IADD3 R8, P0, R18.reuse, R16, RZ ;  /* 0x0000001012087210 */ /* 0x042fe20007f1e0ff */
[----:B0-----:R0:W4:Y:S03]  /*0a20*/  LDG.E.U8 R21, desc[UR12][R6.64] ;  /* 0x0000000c06157981 */ /* 0x001126000c1e1100 */
[----:B------:R-:W-:Y:S01]  /*0a30*/  LEA.HI.X.SX32 R9, R18, R15, 0x1, P0 ;  /* 0x0000000f12097211 */ /* 0x000fe200000f0eff */
[----:B------:R1:W-:Y:S04]  /*0a40*/  STL [R1+0x6c], R28 ;  /* 0x00006c1c01007387 */ /* 0x0003e80000100800 */
[----:B-1----:R1:W4:Y:S04]  /*0a50*/  LDG.E.U8 R28, desc[UR12][R10.64] ;  /* 0x0000000c0a1c7981 */ /* 0x002328000c1e1100 */
[----:B------:R0:W-:Y:S04]  /*0a60*/  STL [R1+0x68], R23 ;  /* 0x0000681701007387 */ /* 0x0001e80000100800 */
[----:B0-----:R0:W4:Y:S01]  /*0a70*/  LDG.E.U8 R23, desc[UR12][R8.64] ;  /* 0x0000000c08177981 */ /* 0x001122000c1e1100 */
        /* <DEDUP_REMOVED lines=9> */
[----:B--2---:R0:W-:Y:S03]  /*0b10*/  STL [R1+0x64], R27 ;  /* 0x0000641b01007387 */ /* 0x0041e60000100800 */
[----:B------:R-:W-:Y:S01]  /*0b20*/  LEA.HI.X.SX32 R9, R18, R15, 0x1, P0 ;  /* 0x0000000f12097211 */ /* 0x000fe200000f0eff */
[C---:B------:R-:W-:Y:S01]  /*0b30*/  IMAD R18, R17.reuse, 0x4, R19 ;  /* 0x0000000411127824 */ /* 0x040fe200078e0213 */
[----:B0-----:R0:W2:Y:S04]  /*0b40*/  LDG.E.U8 R27, desc[UR12][R6.64] ;  /* 0x0000000c061b7981 */ /* 0x0010a8000c1e1100 */
[----:B-----5:R1:W-:Y:S01]  /*0b50*/  STL [R1+0x60], R22 ;  /* 0x0000601601007387 */ /* 0x0203e20000100800 */
[----:B------:R-:W-:-:S03]  /*0b60*/  IMAD R20, R17, 0x4, R18 ;  /* 0x0000000411147824 */ /* 0x000fc600078e0212 */
[----:B------:R5:W-:Y:S01]  /*0b70*/  STL [R1+0x5c], R26 ;  /* 0x00005c1a01007387 */ /* 0x000be20000100800 */
[----:B0-----:R-:W-:-:S03]  /*0b80*/  IADD3 R6, P0, R19, R16, RZ ;  /* 0x0000001013067210 */ /* 0x001fc60007f1e0ff */
[----:B-1----:R0:W2:Y:S01]  /*0b90*/  LDG.E.U8 R22, desc[UR12][R10.64] ;  /* 0x0000000c0a167981 */ /* 0x0020a2000c1e1100 */
[----:B------:R-:W-:-:S03]  /*0ba0*/  LEA.HI.X.SX32 R7, R19, R15, 0x1, P0 ;  /* 0x0000000f13077211 */ /* 0x000fc600000f0eff */
[----:B-----5:R1:W5:Y:S01]  /*0bb0*/  LDG.E.U8 R26, desc[UR12][R8.64] ;  /* 0x0000000c081a7981 */ /* 0x020362000c1e1100 */
[C---:B------:R-:W-:Y:S01]  /*0bc0*/  IMAD R19, R17.reuse, 0x4, R20 ;  /* 0x0000000411137824 */ /* 0x040fe200078e0214 */
[-C--:B0-----:R-:W-:Y:S02]  /*0bd0*/  IADD3 R10, P0, R18, R16.reuse, RZ ;  /* 0x00000010120a7210 */ /* 0x081fe40007f1e0ff */
[----:B---3--:R0:W-:Y:S01]  /*0be0*/  STL [R1+0x1a0], R25 ;  /* 0x0001a01901007387 */ /* 0x0081e20000100800 */
[-C--:B-1----:R-:W-:Y:S02]  /*0bf0*/  IADD3 R8, P1, R20, R16.reuse, RZ ;  /* 0x0000001014087210 */ /* 0x082fe40007f3e0ff */
[-C--:B------:R-:W-:Y:S01]  /*0c00*/  LEA.HI.X.SX32 R11, R18, R15.reuse, 0x1, P0 ;  /* 0x0000000f120b7211 */ /* 0x080fe200000f0eff */
[----:B------:R-:W-:Y:S01]  /*0c10*/  IMAD R18, R17, 0x4, R19 ;  /* 0x0000000411127824 */ /* 0x000fe200078e0213 */
[----:B------:R-:W-:Y:S01]  /*0c20*/  LEA.HI.X.SX32 R9, R20, R15, 0x1, P1 ;  /* 0x0000000f14097211 */ /* 0x000fe200008f0eff */
[----:B0-----:R0:W3:Y:S04]  /*0c30*/  LDG.E.U8 R25, desc[UR12][R6.64] ;  /* 0x0000000c06197981 */ /* 0x0010e8000c1e1100 */
[----:B----4-:R1:W-:Y:S01]  /*0c40*/  STL [R1+0x19c], R24 ;  /* 0x00019c1801007387 */ /* 0x0103e20000100800 */
[----:B0-----:R-:W-:-:S03]  /*0c50*/  IADD3 R6, P0, R19, R16, RZ ;  /* 0x0000001013067210 */ /* 0x001fc60007f1e0ff */
[----:B------:R0:W-:Y:S01]  /*0c60*/  STL [R1+0x198], R21 ;  /* 0x0001981501007387 */ /* 0x0001e20000100800 */
[----:B------:R-:W-:-:S03]  /*0c70*/  LEA.HI.X.SX32 R7, R19, R15, 0x1, P0 ;  /* 0x0000000f13077211 */ /* 0x000fc600000f0eff */
[----:B-1----:R1:W4:Y:S04]  /*0c80*/  LDG.E.U8 R24, desc[UR12][R10.64] ;  /* 0x0000000c0a187981 */ /* 0x002328000c1e1100 */
[----:B------:R-:W4:Y:S04]  /*0c90*/  LDG.E.U8 R20, desc[UR12][R6.64] ;  /* 0x0000000c06147981 */ /* 0x000f28000c1e1100 */
[----:B0-----:R0:W4:Y:S01]  /*0ca0*/  LDG.E.U8 R21, desc[UR12][R8.64] ;  /* 0x0000000c08157981 */ /* 0x001122000c1e1100 */
[----:B-1----:R-:W-:-:S04]  /*0cb0*/  IADD3 R10, P0, R18, R16, RZ ;  /* 0x00000010120a7210 */ /* 0x002fc80007f1e0ff */
[----:B------:R-:W-:Y:S01]  /*0cc0*/  LEA.HI.X.SX32 R11, R18, R15, 0x1, P0 ;  /* 0x0000000f120b7211 */ /* 0x000fe200000f0eff */
[----:B------:R-:W-:Y:S04]  /*0cd0*/  STL [R1+0x194], R28 ;  /* 0x0001941c01007387 */ /* 0x000fe80000100800 */
[----:B------:R1:W-:Y:S04]  /*0ce0*/  STL [R1+0x18c], R23 ;  /* 0x00018c1701007387 */ /* 0x0003e80000100800 */
[----:B-1----:R1:W4:Y:S01]  /*0cf0*/  LDG.E.U8 R23, desc[UR12][R10.64] ;  /* 0x0000000c0a177981 */ /* 0x002322000c1e1100 */
[----:B------:R-:W-:-:S04]  /*0d00*/  IMAD R19, R17, 0x4, R18 ;  /* 0x0000000411137824 */ /* 0x000fc800078e0212 */
[----:B0-----:R-:W-:Y:S01]  /*0d10*/  IMAD R9, R17, 0x4, R19 ;  /* 0x0000000411097824 */ /* 0x001fe200078e0213 */
[----:B------:R-:W-:-:S03]  /*0d20*/  IADD3 R6, P0, R19, R16, RZ ;  /* 0x0000001013067210 */ /* 0x000fc60007f1e0ff */
[----:B------:R-:W-:Y:S01]  /*0d30*/  IMAD R18, R17, 0x4, R9 ;  /* 0x0000000411127824 */ /* 0x000fe200078e0209 */
[-C--:B------:R-:W-:Y:S02]  /*0d40*/  IADD3 R8, P1, R9, R16.reuse, RZ ;  /* 0x0000001009087210 */ /* 0x080fe40007f3e0ff */
[-C--:B------:R-:W-:Y:S01]  /*0d50*/  LEA.HI.X.SX32 R7, R19, R15.reuse, 0x1, P0 ;  /* 0x0000000f13077211 */ /* 0x080fe200000f0eff */
[----:B------:R-:W-:Y:S01]  /*0d60*/  IMAD R19, R17, 0x4, R18 ;  /* 0x0000000411137824 */ /* 0x000fe200078e0212 */
[C---:B-1----:R-:W-:Y:S02]  /*0d70*/  IADD3 R10, P0, R18.reuse, R16, RZ ;  /* 0x00000010120a7210 */ /* 0x042fe40007f1e0ff */
[-C--:B------:R-:W-:Y:S01]  /*0d80*/  LEA.HI.X.SX32 R9, R9, R15.reuse, 0x1, P1 ;  /* 0x0000000f09097211 */ /* 0x080fe200008f0eff */
[----:B------:R0:W4:Y:S01]  /*0d90*/  LDG.E.U8 R28, desc[UR12][R6.64] ;  /* 0x0000000c061c7981 */ /* 0x000122000c1e1100 */
[----:B------:R-:W-:Y:S01]  /*0da0*/  LEA.HI.X.SX32 R11, R18, R15, 0x1, P0 ;  /* 0x0000000f120b7211 */ /* 0x000fe200000f0eff */
[----:B------:R-:W-:-:S02]  /*0db0*/  IMAD R18, R17, 0x4, R19 ;  /* 0x0000000411127824 */ /* 0x000fc400078e0213 */
[----:B--2---:R1:W-:Y:S01]  /*0dc0*/  STL [R1+0x58], R27 ;  /* 0x0000581b01007387 */ /* 0x0043e20000100800 */
[----:B0-----:R-:W-:-:S03]  /*0dd0*/  IADD3 R6, P0, R19, R16, RZ ;  /* 0x0000001013067210 */ /* 0x001fc60007f1e0ff */
[----:B------:R0:W-:Y:S01]  /*0de0*/  STL [R1+0x54], R22 ;  /* 0x0000541601007387 */ /* 0x0001e20000100800 */
[----:B------:R-:W-:-:S03]  /*0df0*/  LEA.HI.X.SX32 R7, R19, R15, 0x1, P0 ;  /* 0x0000000f13077211 */ /* 0x000fc600000f0eff */
[----:B-1----:R1:W2:Y:S04]  /*0e00*/  LDG.E.U8 R27, desc[UR12][R10.64] ;  /* 0x0000000c0a1b7981 */ /* 0x0022a8000c1e1100 */
[----:B0-----:R0:W2:Y:S04]  /*0e10*/  LDG.E.U8 R22, desc[UR12][R8.64] ;  /* 0x0000000c08167981 */ /* 0x0010a8000c1e1100 */
[----:B-----5:R5:W-:Y:S01]  /*0e20*/  STL [R1+0x50], R26 ;  /* 0x0000501a01007387 */ /* 0x020be20000100800 */
[----:B-1----:R-:W-:Y:S01]  /*0e30*/  IADD3 R10, P0, R18, R16, RZ ;  /* 0x00000010120a7210 */ /* 0x002fe20007f1e0ff */
[----:B0-----:R-:W-:-:S03]  /*0e40*/  IMAD R9, R17, 0x4, R18 ;  /* 0x0000000411097824 */ /* 0x001fc600078e0212 */
[-C--:B------:R-:W-:Y:S01]  /*0e50*/  LEA.HI.X.SX32 R11, R18, R15.reuse, 0x1, P0 ;  /* 0x0000000f120b7211 */ /* 0x080fe200000f0eff */
[----:B-----5:R0:W5:Y:S01]  /*0e60*/  LDG.E.U8 R26, desc[UR12][R6.64] ;  /* 0x0000000c061a7981 */ /* 0x020162000c1e1100 */
[----:B------:R-:W-:Y:S01]  /*0e70*/  IMAD R19, R17, 0x4, R9 ;  /* 0x0000000411137824 */ /* 0x000fe200078e0209 */
[-C--:B------:R-:W-:Y:S02]  /*0e80*/  IADD3 R8, P1, R9, R16.reuse, RZ ;  /* 0x0000001009087210 */ /* 0x080fe40007f3e0ff */
[----:B---3--:R1:W-:Y:S01]  /*0e90*/  STL [R1+0x4c], R25 ;  /* 0x00004c1901007387 */ /* 0x0083e20000100800 */
[----:B------:R-:W-:Y:S01]  /*0ea0*/  IMAD R18, R17, 0x4, R19 ;  /* 0x0000000411127824 */ /* 0x000fe200078e0213 */
[-C--:B------:R-:W-:Y:S02]  /*0eb0*/  LEA.HI.X.SX32 R9, R9, R15.reuse, 0x1, P1 ;  /* 0x0000000f09097211 */ /* 0x080fe400008f0eff */
[CC--:B0-----:R-:W-:Y:S01]  /*0ec0*/  IADD3 R6, P0, R19.reuse, R16.reuse, RZ ;  /* 0x0000001013067210 */ /* 0x0c1fe20007f1e0ff */
[----:B-1----:R0:W3:Y:S03]  /*0ed0*/  LDG.E.U8 R25, desc[UR12][R10.64] ;  /* 0x0000000c0a197981 */ /* 0x0020e6000c1e1100 */
[----:B------:R-:W-:Y:S01]  /*0ee0*/  LEA.HI.X.SX32 R7, R19, R15, 0x1, P0 ;  /* 0x0000000f13077211 */ /* 0x000fe200000f0eff */
[----:B----4-:R1:W-:Y:S04]  /*0ef0*/  STL [R1+0x48], R24 ;  /* 0x0000481801007387 */ /* 0x0103e80000100800 */
[----:B------:R4:W-:Y:S01]  /*0f00*/  STL [R1+0x190], R21 ;  /* 0x0001901501007387 */ /* 0x0009e20000100800 */
[----:B0-----:R-:W-:-:S04]  /*0f10*/  IADD3 R10, P0, R18, R16, RZ ;  /* 0x00000010120a7210 */ /* 0x001fc80007f1e0ff */
[----:B------:R-:W-:Y:S01]  /*0f20*/  LEA.HI.X.SX32 R11, R18, R15, 0x1, P0 ;  /* 0x0000000f120b7211 */ /* 0x000fe200000f0eff */
[----:B-1----:R-:W3:Y:S04]  /*0f30*/  LDG.E.U8 R24, desc[UR12][R6.64] ;  /* 0x0000000c06187981 */ /* 0x002ee8000c1e1100 */
[----:B----4-:R0:W4:Y:S04]  /*0f40*/  LDG.E.U8 R21, desc[UR12][R8.64] ;  /* 0x0000000c08157981 */ /* 0x010128000c1e1100 */
[----:B------:R-:W-:Y:S04]  /*0f50*/  STL [R1+0x188], R20 ;  /* 0x0001881401007387 */ /* 0x000fe80000100800 */
[----:B------:R1:W-:Y:S04]  /*0f60*/  STL [R1+0x184], R23 ;  /* 0x0001841701007387 */ /* 0x0003e80000100800 */
[----:B-1----:R1:W4:Y:S01]  /*0f70*/  LDG.E.U8 R23, desc[UR12][R10.64] ;  /* 0x0000000c0a177981 */ /* 0x002322000c1e1100 */
[----:B------:R-:W-:-:S04]  /*0f80*/  IMAD R19, R17, 0x4, R18 ;  /* 0x0000000411137824 */ /* 0x000fc800078e0212 */
[----:B------:R-:W-:Y:S01]  /*0f90*/  IMAD R20, R17, 0x4, R19 ;  /* 0x0000000411147824 */ /* 0x000fe200078e0213 */
[----:B0-----:R-:W-:-:S03]  /*0fa0*/  IADD3 R8, P0, R19, R16, RZ ;  /* 0x0000001013087210 */ /* 0x001fc60007f1e0ff */
[----:B------:R-:W-:Y:S01]  /*0fb0*/  IMAD R18, R17, 0x4, R20 ;  /* 0x0000000411127824 */ /* 0x000fe200078e0214 */
[-C--:B------:R-:W-:Y:S02]  /*0fc0*/  IADD3 R6, P1, R20, R16.reuse, RZ ;  /* 0x0000001014067210 */ /* 0x080fe40007f3e0ff */
[-C--:B------:R-:W-:Y:S01]  /*0fd0*/  LEA.HI.X.SX32 R9, R19, R15.reuse, 0x1, P0 ;  /* 0x0000000f13097211 */ /* 0x080fe200000f0eff */
[C---:B------:R-:W-:Y:S01]  /*0fe0*/  IMAD R19, R17.reuse, 0x4, R18 ;  /* 0x0000000411137824 */ /* 0x040fe200078e0212 */
[-C--:B-1----:R-:W-:Y:S01]  /*0ff0*/  IADD3 R10, P0, R18, R16.reuse, RZ ;  /* 0x00000010120a7210 */ /* 0x082fe20007f1e0ff */
[----:B------:R0:W-:Y:S01]  /*1000*/  STL [R1+0x180], R28 ;  /* 0x0001801c01007387 */ /* 0x0001e20000100800 */
[-C--:B------:R-:W-:Y:S02]  /*1010*/  LEA.HI.X.SX32 R7, R20, R15.reuse, 0x1, P1 ;  /* 0x0000000f14077211 */ /* 0x080fe400008f0eff */
[----:B------:R-:W-:Y:S01]  /*1020*/  LEA.HI.X.SX32 R11, R18, R15, 0x1, P0 ;  /* 0x0000000f120b7211 */ /* 0x000fe200000f0eff */
[----:B------:R-:W-:Y:S01]  /*1030*/  IMAD R18, R17, 0x4, R19 ;  /* 0x0000000411127824 */ /* 0x000fe200078e0213 */
[----:B0-----:R0:W4:Y:S04]  /*1040*/  LDG.E.U8 R28, desc[UR12][R8.64] ;  /* 0x0000000c081c7981 */ /* 0x001128000c1e1100 */
[----:B--2---:R1:W-:Y:S01]  /*1050*/  STL [R1+0x17c], R22 ;  /* 0x00017c1601007387 */ /* 0x0043e20000100800 */
[----:B0-----:R-:W-:-:S03]  /*1060*/  IADD3 R8, P0, R19, R16, RZ ;  /* 0x0000001013087210 */ /* 0x001fc60007f1e0ff */
[----:B------:R0:W-:Y:S01]  /*1070*/  STL [R1+0x44], R27 ;  /* 0x0000441b01007387 */ /* 0x0001e20000100800 */
[----:B------:R-:W-:-:S03]  /*1080*/  LEA.HI.X.SX32 R9, R19, R15, 0x1, P0 ;  /* 0x0000000f13097211 */ /* 0x000fc600000f0eff */
[----:B-1----:R1:W2:Y:S01]  /*1090*/  LDG.E.U8 R22, desc[UR12][R6.64] ;  /* 0x0000000c06167981 */ /* 0x0022a2000c1e1100 */
[----:B------:R-:W-:-:S03]  /*10a0*/  IMAD R20, R17, 0x4, R18 ;  /* 0x0000000411147824 */ /* 0x000fc600078e0212 */
[----:B-----5:R5:W-:Y:S04]  /*10b0*/  STL [R1+0x40], R26 ;  /* 0x0000401a01007387 */ /* 0x020be80000100800 */
[----:B0-----:R0:W2:Y:S01]  /*10c0*/  LDG.E.U8 R27, desc[UR12][R10.64] ;  /* 0x0000000c0a1b7981 */ /* 0x0010a2000c1e1100 */
[CC--:B-1----:R-:W-:Y:S01]  /*10d0*/  IADD3 R6, P0, R18.reuse, R16.reuse, RZ ;  /* 0x0000001012067210 */ /* 0x0c2fe20007f1e0ff */
[C---:B------:R-:W-:Y:S02]  /*10e0*/  IMAD R19, R17.reuse, 0x4, R20 ;  /* 0x0000000411137824 */ /* 0x040fe400078e0214 */
[----:B-----5:R1:W5:Y:S01]  /*10f0*/  LDG.E.U8 R26, desc[UR12][R8.64] ;  /* 0x0000000c081a7981 */ /* 0x020362000c1e1100 */
[----:B------:R-:W-:Y:S02]  /*1100*/  LEA.HI.X.SX32 R7, R18, R15, 0x1, P0 ;  /* 0x0000000f12077211 */ /* 0x000fe400000f0eff */
[----:B0-----:R-:W-:Y:S01]  /*1110*/  IADD3 R10, P1, R20, R16, RZ ;  /* 0x00000010140a7210 */ /* 0x001fe20007f3e0ff */
[----:B---3--:R0:W-:Y:S01]  /*1120*/  STL [R1+0x3c], R25 ;  /* 0x00003c1901007387 */ /* 0x0081e20000100800 */
[----:B------:R-:W-:-:S02]  /*1130*/  IMAD R18, R17, 0x4, R19 ;  /* 0x0000000411127824 */ /* 0x000fc400078e0213 */
[-C--:B------:R-:W-:Y:S02]  /*1140*/  LEA.HI.X.SX32 R11, R20, R15.reuse, 0x1, P1 ;  /* 0x0000000f140b7211 */ /* 0x080fe400008f0eff */
[CC--:B-1----:R-:W-:Y:S01]  /*1150*/  IADD3 R8, P0, R19.reuse, R16.reuse, RZ ;  /* 0x0000001013087210 */ /* 0x0c2fe20007f1e0ff */
[----:B0-----:R0:W3:Y:S03]  /*1160*/  LDG.E.U8 R25, desc[UR12][R6.64] ;  /* 0x0000000c06197981 */ /* 0x0010e6000c1e1100 */
[----:B------:R-:W-:Y:S01]  /*1170*/  LEA.HI.X.SX32 R9, R19, R15, 0x1, P0 ;  /* 0x0000000f13097211 */ /* 0x000fe200000f0eff */
[----:B----4-:R1:W-:Y:S01]  /*1180*/  STL [R1+0x38], R21 ;  /* 0x0000381501007387 */ /* 0x0103e20000100800 */
[----:B0-----:R-:W-:-:S04]  /*1190*/  IADD3 R6, P0, R18, R16, RZ ;  /* 0x0000001012067210 */ /* 0x001fc80007f1e0ff */
[----:B------:R-:W-:Y:S01]  /*11a0*/  LEA.HI.X.SX32 R7, R18, R15, 0x1, P0 ;  /* 0x0000000f12077211 */ /* 0x000fe200000f0eff */
[----:B-1----:R0:W4:Y:S04]  /*11b0*/  LDG.E.U8 R21, desc[UR12][R10.64] ;  /* 0x0000000c0a157981 */ /* 0x002128000c1e1100 */
        /* <DEDUP_REMOVED lines=8> */
[-C--:B-1----:R-:W-:Y:S02]  /*1240*/  IADD3 R8, P1, R20, R16.reuse, RZ ;  /* 0x0000001014087210 */ /* 0x082fe40007f3e0ff */
[-C--:B------:R-:W-:Y:S01]  /*1250*/  LEA.HI.X.SX32 R11, R19, R15.reuse, 0x1, P0 ;  /* 0x0000000f130b7211 */ /* 0x080fe200000f0eff */
[C---:B------:R-:W-:Y:S01]  /*1260*/  IMAD R19, R17.reuse, 0x4, R18 ;  /* 0x0000000411137824 */ /* 0x040fe200078e0212 */
[-C--:B0-----:R-:W-:Y:S01]  /*1270*/  IADD3 R6, P0, R18, R16.reuse, RZ ;  /* 0x0000001012067210 */ /* 0x081fe20007f1e0ff */
[----:B------:R0:W-:Y:S01]  /*1280*/  STL [R1+0x174], R28 ;  /* 0x0001741c01007387 */ /* 0x0001e20000100800 */
[-C--:B------:R-:W-:Y:S02]  /*1290*/  LEA.HI.X.SX32 R9, R20, R15.reuse, 0x1, P1 ;  /* 0x0000000f14097211 */ /* 0x080fe400008f0eff */
[----:B------:R-:W-:Y:S01]  /*12a0*/  LEA.HI.X.SX32 R7, R18, R15, 0x1, P0 ;  /* 0x0000000f12077211 */ /* 0x000fe200000f0eff */
[----:B------:R-:W-:Y:S01]  /*12b0*/  IMAD R18, R17, 0x4, R19 ;  /* 0x0000000411127824 */ /* 0x000fe200078e0213 */
[----:B0-----:R0:W4:Y:S04]  /*12c0*/  LDG.E.U8 R28, desc[UR12][R10.64] ;  /* 0x0000000c0a1c7981 */ /* 0x001128000c1e1100 */
[----:B--2---:R1:W-:Y:S01]  /*12d0*/  STL [R1+0x170], R22 ;  /* 0x0001701601007387 */ /* 0x0043e20000100800 */
[----:B0-----:R-:W-:-:S04]  /*12e0*/  IADD3 R10, P0, R19, R16, RZ ;  /* 0x00000010130a7210 */ /* 0x001fc80007f1e0ff */
[----:B------:R-:W-:Y:S01]  /*12f0*/  LEA.HI.X.SX32 R11, R19, R15, 0x1, P0 ;  /* 0x0000000f130b7211 */ /* 0x000fe200000f0eff */
[----:B-1----:R0:W2:Y:S04]  /*1300*/  LDG.E.U8 R22, desc[UR12][R8.64] ;  /* 0x0000000c08167981 */ /* 0x0020a8000c1e1100 */
[----:B------:R1:W-:Y:S01]  /*1310*/  STL [R1+0x16c], R27 ;  /* 0x00016c1b01007387 */ /* 0x0003e20000100800 */
[----:B0-----:R-:W-:-:S03]  /*1320*/  IMAD R9, R17, 0x4, R18 ;  /* 0x0000000411097824 */ /* 0x001fc600078e0212 */
[----:B-----5:R0:W-:Y:S01]  /*1330*/  STL [R1+0x164], R26 ;  /* 0x0001641a01007387 */ /* 0x0201e20000100800 */
[----:B------:R-:W-:-:S03]  /*1340*/  IMAD R19, R17, 0x4, R9 ;  /* 0x0000000411137824 */ /* 0x000fc600078e0209 */
[----:B-1----:R1:W5:Y:S01]  /*1350*/  LDG.E.U8 R27, desc[UR12][R6.64] ;  /* 0x0000000c061b7981 */ /* 0x002362000c1e1100 */
[----:B------:R-:W-:-:S03]  /*1360*/  IADD3 R8, P1, R9, R16, RZ ;  /* 0x0000001009087210 */ /* 0x000fc60007f3e0ff */
[----:B0-----:R0:W5:Y:S01]  /*1370*/  LDG.E.U8 R26, desc[UR12][R10.64] ;  /* 0x0000000c0a1a7981 */ /* 0x001162000c1e1100 */
[----:B-1----:R-:W-:-:S04]  /*1380*/  IADD3 R6, P0, R18, R16, RZ ;  /* 0x0000001012067210 */ /* 0x002fc80007f1e0ff */
[-C--:B------:R-:W-:Y:S01]  /*1390*/  LEA.HI.X.SX32 R7, R18, R15.reuse, 0x1, P0 ;  /* 0x0000000f12077211 */ /* 0x080fe200000f0eff */
[----:B------:R-:W-:Y:S01]  /*13a0*/  IMAD R18, R17, 0x4, R19 ;  /* 0x0000000411127824 */ /* 0x000fe200078e0213 */
[-C--:B0-----:R-:W-:Y:S01]  /*13b0*/  IADD3 R10, P0, R19, R16.reuse, RZ ;  /* 0x00000010130a7210 */ /* 0x081fe20007f1e0ff */
[----:B---3--:R0:W-:Y:S01]  /*13c0*/  STL [R1+0x30], R25 ;  /* 0x0000301901007387 */ /* 0x0081e20000100800 */
[-C--:B------:R-:W-:Y:S02]  /*13d0*/  LEA.HI.X.SX32 R9, R9, R15.reuse, 0x1, P1 ;  /* 0x0000000f09097211 */ /* 0x080fe400008f0eff */
[----:B------:R-:W-:Y:S01]  /*13e0*/  LEA.HI.X.SX32 R11, R19, R15, 0x1, P0 ;  /* 0x0000000f130b7211 */ /* 0x000fe200000f0eff */
[----:B------:R-:W-:Y:S01]  /*13f0*/  IMAD R19, R17, 0x4, R18 ;  /* 0x0000000411137824 */ /* 0x000fe200078e0212 */
[----:B----4-:R1:W-:Y:S04]  /*1400*/  STL [R1+0x2c], R21 ;  /* 0x00002c1501007387 */ /* 0x0103e80000100800 */
[----:B0-----:R0:W3:Y:S04]  /*1410*/  LDG.E.U8 R25, desc[UR12][R6.64] ;  /* 0x0000000c06197981 */ /* 0x0010e8000c1e1100 */
[----:B-1----:R1:W4:Y:S01]  /*1420*/  LDG.E.U8 R21, desc[UR12][R8.64] ;  /* 0x0000000c08157981 */ /* 0x002322000c1e1100 */
[----:B0-----:R-:W-:-:S04]  /*1430*/  IADD3 R6, P0, R18, R16, RZ ;  /* 0x0000001012067210 */ /* 0x001fc80007f1e0ff */
[-C--:B------:R-:W-:Y:S02]  /*1440*/  LEA.HI.X.SX32 R7, R18, R15.reuse, 0x1, P0 ;  /* 0x0000000f12077211 */ /* 0x080fe400000f0eff */
[C---:B-1----:R-:W-:Y:S01]  /*1450*/  IADD3 R8, P0, R19.reuse, R16, RZ ;  /* 0x0000001013087210 */ /* 0x042fe20007f1e0ff */
[----:B------:R0:W-:Y:S03]  /*1460*/  STL [R1+0x28], R24 ;  /* 0x0000281801007387 */ /* 0x0001e60000100800 */
[----:B------:R-:W-:-:S05]  /*1470*/  LEA.HI.X.SX32 R9, R19, R15, 0x1, P0 ;  /* 0x0000000f13097211 */ /* 0x000fca00000f0eff */
[----:B------:R-:W4:Y:S04]  /*1480*/  LDG.E.U8 R29, desc[UR12][R8.64] ;  /* 0x0000000c081d7981 */ /* 0x000f28000c1e1100 */
[----:B0-----:R0:W4:Y:S04]  /*1490*/  LDG.E.U8 R24, desc[UR12][R10.64] ;  /* 0x0000000c0a187981 */ /* 0x001128000c1e1100 */
[----:B------:R1:W-:Y:S04]  /*14a0*/  STL [R1+0x24], R23 ;  /* 0x0000241701007387 */ /* 0x0003e80000100800 */
[----:B-1----:R1:W4:Y:S01]  /*14b0*/  LDG.E.U8 R23, desc[UR12][R6.64] ;  /* 0x0000000c06177981 */ /* 0x002322000c1e1100 */
[----:B------:R-:W-:-:S04]  /*14c0*/  IMAD R20, R17, 0x4, R19 ;  /* 0x0000000411147824 */ /* 0x000fc800078e0213 */
[----:B------:R-:W-:Y:S01]  /*14d0*/  IMAD R18, R17, 0x4, R20 ;  /* 0x0000000411127824 */ /* 0x000fe200078e0214 */
[----:B0-----:R-:W-:-:S03]  /*14e0*/  IADD3 R10, P1, R20, R16, RZ ;  /* 0x00000010140a7210 */ /* 0x001fc60007f3e0ff */
[C---:B------:R-:W-:Y:S01]  /*14f0*/  IMAD R19, R17.reuse, 0x4, R18 ;  /* 0x0000000411137824 */ /* 0x040fe200078e0212 */
[-C--:B-1----:R-:W-:Y:S02]  /*1500*/  IADD3 R6, P0, R18, R16.reuse, RZ ;  /* 0x0000001012067210 */ /* 0x082fe40007f1e0ff */
[-C--:B------:R-:W-:Y:S02]  /*1510*/  LEA.HI.X.SX32 R11, R20, R15.reuse, 0x1, P1 ;  /* 0x0000000f140b7211 */ /* 0x080fe400008f0eff */
[-C--:B------:R-:W-:Y:S01]  /*1520*/  LEA.HI.X.SX32 R7, R18, R15.reuse, 0x1, P0 ;  /* 0x0000000f12077211 */ /* 0x080fe200000f0eff */
[----:B------:R-:W-:Y:S01]  /*1530*/  IMAD R18, R17, 0x4, R19 ;  /* 0x0000000411127824 */ /* 0x000fe200078e0213 */
[----:B------:R-:W-:Y:S01]  /*1540*/  IADD3 R8, P0, R19, R16, RZ ;  /* 0x0000001013087210 */ /* 0x000fe20007f1e0ff */
[----:B------:R-:W-:Y:S02]  /*1550*/  STL [R1+0x20], R28 ;  /* 0x0000201c01007387 */ /* 0x000fe40000100800 */
[----:B------:R-:W-:Y:S01]  /*1560*/  IMAD R20, R17, 0x4, R18 ;  /* 0x0000000411147824 */ /* 0x000fe200078e0212 */
[----:B------:R-:W-:-:S03]  /*1570*/  LEA.HI.X.SX32 R9, R19, R15, 0x1, P0 ;  /* 0x0000000f13097211 */ /* 0x000fc600000f0eff */
[----:B------:R-:W-:Y:S01]  /*1580*/  IMAD R19, R17, 0x4, R20 ;  /* 0x0000000411137824 */ /* 0x000fe200078e0214 */
[----:B--2---:R0:W-:Y:S04]  /*1590*/  STL [R1+0x168], R22 ;  /* 0x0001681601007387 */ /* 0x0041e80000100800 */
[----:B0-----:R0:W2:Y:S04]  /*15a0*/  LDG.E.U8 R22, desc[UR12][R10.64] ;  /* 0x0000000c0a167981 */ /* 0x0010a8000c1e1100 */
[----:B-----5:R1:W-:Y:S01]  /*15b0*/  STL [R1+0x160], R27 ;  /* 0x0001601b01007387 */ /* 0x0203e20000100800 */
[----:B0-----:R-:W-:-:S03]  /*15c0*/  IADD3 R10, P0, R18, R16, RZ ;  /* 0x00000010120a7210 */ /* 0x001fc60007f1e0ff */
[----:B------:R0:W-:Y:S01]  /*15d0*/  STL [R1+0x15c], R26 ;  /* 0x00015c1a01007387 */ /* 0x0001e20000100800 */
[-C--:B------:R-:W-:Y:S01]  /*15e0*/  LEA.HI.X.SX32 R11, R18, R15.reuse, 0x1, P0 ;  /* 0x0000000f120b7211 */ /* 0x080fe200000f0eff */
[----:B------:R-:W-:Y:S02]  /*15f0*/  IMAD R18, R17, 0x4, R19 ;  /* 0x0000000411127824 */ /* 0x000fe400078e0213 */
[----:B-1----:R1:W5:Y:S04]  /*1600*/  LDG.E.U8 R27, desc[UR12][R6.64] ;  /* 0x0000000c061b7981 */ /* 0x002368000c1e1100 */
[----:B0-----:R0:W5:Y:S01]  /*1610*/  LDG.E.U8 R26, desc[UR12][R8.64] ;  /* 0x0000000c081a7981 */ /* 0x001162000c1e1100 */
[CC--:B-1----:R-:W-:Y:S02]  /*1620*/  IADD3 R6, P1, R20.reuse, R16.reuse, RZ ;  /* 0x0000001014067210 */ /* 0x0c2fe40007f3e0ff */
[C---:B0-----:R-:W-:Y:S01]  /*1630*/  IADD3 R8, P0, R19.reuse, R16, RZ ;  /* 0x0000001013087210 */ /* 0x041fe20007f1e0ff */
[----:B---3--:R0:W-:Y:S03]  /*1640*/  STL [R1+0x158], R25 ;  /* 0x0001581901007387 */ /* 0x0081e60000100800 */
[-C--:B------:R-:W-:Y:S01]  /*1650*/  LEA.HI.X.SX32 R9, R19, R15.reuse, 0x1, P0 ;  /* 0x0000000f13097211 */ /* 0x080fe200000f0eff */
[C---:B------:R-:W-:Y:S01]  /*1660*/  IMAD R19, R17.reuse, 0x4, R18 ;  /* 0x0000000411137824 */ /* 0x040fe200078e0212 */
[----:B------:R-:W-:Y:S01]  /*1670*/  LEA.HI.X.SX32 R7, R20, R15, 0x1, P1 ;  /* 0x0000000f14077211 */ /* 0x000fe200008f0eff */
[----:B----4-:R1:W-:Y:S02]  /*1680*/  STL [R1+0x154], R21 ;  /* 0x0001541501007387 */ /* 0x0103e40000100800 */
[----:B------:R-:W-:-:S02]  /*1690*/  IMAD R20, R17, 0x4, R19 ;  /* 0x0000000411147824 */ /* 0x000fc400078e0213 */
[----:B0-----:R0:W3:Y:S04]  /*16a0*/  LDG.E.U8 R25, desc[UR12][R10.64] ;  /* 0x0000000c0a197981 */ /* 0x0010e8000c1e1100 */
[----:B-1----:R1:W4:Y:S01]  /*16b0*/  LDG.E.U8 R21, desc[UR12][R6.64] ;  /* 0x0000000c06157981 */ /* 0x002322000c1e1100 */
[----:B0-----:R-:W-:-:S04]  /*16c0*/  IADD3 R10, P0, R18, R16, RZ ;  /* 0x00000010120a7210 */ /* 0x001fc80007f1e0ff */
[----:B------:R-:W-:Y:S01]  /*16d0*/  LEA.HI.X.SX32 R11, R18, R15, 0x1, P0 ;  /* 0x0000000f120b7211 */ /* 0x000fe200000f0eff */
[----:B------:R-:W-:Y:S01]  /*16e0*/  IMAD R18, R17, 0x4, R20 ;  /* 0x0000000411127824 */ /* 0x000fe200078e0214 */
[----:B-1----:R-:W-:-:S04]  /*16f0*/  IADD3 R6, P0, R19, R16, RZ ;  /* 0x0000001013067210 */ /* 0x002fc80007f1e0ff */
[----:B------:R-:W-:Y:S01]  /*1700*/  LEA.HI.X.SX32 R7, R19, R15, 0x1, P0 ;  /* 0x0000000f13077211 */ /* 0x000fe200000f0eff */
[----:B------:R0:W-:Y:S01]  /*1710*/  STL [R1+0x1c], R24 ;  /* 0x00001c1801007387 */ /* 0x0001e20000100800 */
[----:B------:R-:W-:-:S03]  /*1720*/  IADD3 R28, P0, R18, R16, RZ ;  /* 0x00000010121c7210 */ /* 0x000fc60007f1e0ff */
[----:B0-----:R0:W4:Y:S04]  /*1730*/  LDG.E.U8 R24, desc[UR12][R8.64] ;  /* 0x0000000c08187981 */ /* 0x001128000c1e1100 */
[----:B------:R1:W-:Y:S04]  /*1740*/  STL [R1+0x18], R23 ;  /* 0x0000181701007387 */ /* 0x0003e80000100800 */
[----:B------:R1:W-:Y:S01]  /*1750*/  STL [R1+0x14], R29 ;  /* 0x0000141d01007387 */ /* 0x0003e20000100800 */
[----:B0-----:R-:W-:-:S03]  /*1760*/  IADD3 R8, P1, R20, R16, RZ ;  /* 0x0000001014087210 */ /* 0x001fc60007f3e0ff */
[----:B-1----:R0:W4:Y:S01]  /*1770*/  LDG.E.U8 R23, desc[UR12][R10.64] ;  /* 0x0000000c0a177981 */ /* 0x002122000c1e1100 */
[----:B------:R-:W-:-:S05]  /*1780*/  LEA.HI.X.SX32 R29, R18, R15, 0x1, P0 ;  /* 0x0000000f121d7211 */ /* 0x000fca00000f0eff */
[----:B------:R-:W3:Y:S01]  /*1790*/  LDG.E.U8 R28, desc[UR12][R28.64] ;  /* 0x0000000c1c1c7981 */ /* 0x000ee2000c1e1100 */
[----:B0-----:R-:W-:Y:S01]  /*17a0*/  IMAD R10, R17, 0x4, R18 ;  /* 0x00000004110a7824 */ /* 0x001fe200078e0212 */
[----:B------:R-:W-:-:S03]  /*17b0*/  LEA.HI.X.SX32 R9, R20, R15, 0x1, P1 ;  /* 0x0000000f14097211 */ /* 0x000fc600008f0eff */
[C---:B------:R-:W-:Y:S02]  /*17c0*/  IMAD R11, R17.reuse, 0x4, R10 ;  /* 0x00000004110b7824 */ /* 0x040fe400078e020a */
[----:B------:R0:W4:Y:S04]  /*17d0*/  LDG.E.U8 R20, desc[UR12][R8.64] ;  /* 0x0000000c08147981 */ /* 0x000128000c1e1100 */
[----:B--2---:R1:W-:Y:S01]  /*17e0*/  STL [R1+0x10], R22 ;  /* 0x0000101601007387 */ /* 0x0043e20000100800 */
[----:B0-----:R-:W-:-:S03]  /*17f0*/  IMAD R9, R17, 0x4, R11 ;  /* 0x0000000411097824 */ /* 0x001fc600078e020b */
[----:B-1----:R0:W2:Y:S02]  /*1800*/  LDG.E.U8 R22, desc[UR12][R6.64] ;  /* 0x0000000c06167981 */ /* 0x0020a4000c1e1100 */
[----:B0-----:R-:W-:-:S04]  /*1810*/  IADD3 R6, P0, R10, R16, RZ ;  /* 0x000000100a067210 */ /* 0x001fc80007f1e0ff */
[----:B------:R-:W-:Y:S02]  /*1820*/  LEA.HI.X.SX32 R7, R10, R15, 0x1, P0 ;  /* 0x0000000f0a077211 */ /* 0x000fe400000f0eff */
[----:B------:R-:W-:-:S04]  /*1830*/  IADD3 R10, P0, R11, R16, RZ ;  /* 0x000000100b0a7210 */ /* 0x000fc80007f1e0ff */
[----:B------:R-:W-:-:S05]  /*1840*/  LEA.HI.X.SX32 R11, R11, R15, 0x1, P0 ;  /* 0x0000000f0b0b7211 */ /* 0x000fca00000f0eff */
[----:B------:R-:W2:Y:S04]  /*1850*/  LDG.E.U8 R29, desc[UR12][R10.64] ;  /* 0x0000000c0a1d7981 */ /* 0x000ea8000c1e1100 */
[----:B-----5:R-:W-:Y:S04]  /*1860*/  STL [R1+0xc], R27 ;  /* 0x00000c1b01007387 */ /* 0x020fe80000100800 */
[----:B---3--:R-:W-:Y:S04]  /*1870*/  STL [R1+0x1654], R28 ;  /* 0x0016541c01007387 */ /* 0x008fe80000100800 */
[----:B------:R-:W-:Y:S04]  /*1880*/  STL [R1+0x1658], R28 ;  /* 0x0016581c01007387 */ /* 0x000fe80000100800 */
        /* <DEDUP_REMOVED lines=9> */
[----:B----4-:R0:W-:Y:S04]  /*1920*/  STL [R1+0x148], R21 ;  /* 0x0001481501007387 */ /* 0x0101e80000100800 */
[----:B0-----:R0:W3:Y:S01]  /*1930*/  LDG.E.U8 R21, desc[UR12][R6.64] ;  /* 0x0000000c06157981 */ /* 0x0010e2000c1e1100 */
[----:B------:R-:W-:Y:S01]  /*1940*/  IMAD R19, R17, 0x4, R9 ;  /* 0x0000000411137824 */ /* 0x000fe200078e0209 */
[----:B------:R-:W-:-:S02]  /*1950*/  IADD3 R8, P1, R9, R16, RZ ;  /* 0x0000001009087210 */ /* 0x000fc40007f3e0ff */
[----:B------:R1:W-:Y:S01]  /*1960*/  STL [R1+0x144], R24 ;  /* 0x0001441801007387 */ /* 0x0003e20000100800 */
[----:B------:R-:W-:Y:S01]  /*1970*/  IMAD R18, R17, 0x4, R19 ;  /* 0x0000000411127824 */ /* 0x000fe200078e0213 */
[----:B------:R-:W-:Y:S02]  /*1980*/  LEA.HI.X.SX32 R9, R9, R15, 0x1, P1 ;  /* 0x0000000f09097211 */ /* 0x000fe400008f0eff */
[----:B--2---:R-:W-:Y:S01]  /*1990*/  STL [R1+0x1660], R29 ;  /* 0x0016601d01007387 */ /* 0x004fe20000100800 */
[----:B0-----:R-:W-:-:S03]  /*19a0*/  IADD3 R6, P0, R19, R16, RZ ;  /* 0x0000001013067210 */ /* 0x001fc60007f1e0ff */
[----:B------:R-:W-:Y:S01]  /*19b0*/  STL [R1+0x13c], R23 ;  /* 0x00013c1701007387 */ /* 0x000fe20000100800 */
[----:B------:R-:W-:-:S03]  /*19c0*/  LEA.HI.X.SX32 R7, R19, R15, 0x1, P0 ;  /* 0x0000000f13077211 */ /* 0x000fc600000f0eff */
[----:B------:R-:W-:Y:S01]  /*19d0*/  STL [R1+0x1664], R29 ;  /* 0x0016641d01007387 */ /* 0x000fe20000100800 */
[----:B------:R-:W-:-:S03]  /*19e0*/  IMAD R19, R17, 0x4, R18 ;  /* 0x0000000411137824 */ /* 0x000fc600078e0212 */
[----:B------:R-:W-:Y:S01]  /*19f0*/  STL [R1+0x16e0], R29 ;  /* 0x0016e01d01007387 */ /* 0x000fe20000100800 */
[----:B------:R-:W-:-:S03]  /*1a00*/  IADD3 R10, P0, R18, R16, RZ ;  /* 0x00000010120a7210 */ /* 0x000fc60007f1e0ff */
[----:B------:R-:W-:Y:S04]  /*1a10*/  STL [R1+0x16e8], R29 ;  /* 0x0016e81d01007387 */ /* 0x000fe80000100800 */
[----:B------:R-:W-:Y:S04]  /*1a20*/  STL [R1+0x16ec], R29 ;  /* 0x0016ec1d01007387 */ /* 0x000fe80000100800 */
[----:B------:R0:W-:Y:S04]  /*1a30*/  STL [R1+0x8], R22 ;  /* 0x0000081601007387 */ /* 0x0001e80000100800 */
[----:B-1----:R1:W2:Y:S04]  /*1a40*/  LDG.E.U8 R24, desc[UR12][R8.64] ;  /* 0x0000000c08187981 */ /* 0x0022a8000c1e1100 */
[----:B------:R4:W-:Y:S01]  /*1a50*/  STL [R1+0x4], R20 ;  /* 0x0000041401007387 */ /* 0x0009e20000100800 */
[----:B------:R-:W-:Y:S01]  /*1a60*/  LEA.HI.X.SX32 R11, R18, R15, 0x1, P0 ;  /* 0x0000000f120b7211 */ /* 0x000fe200000f0eff */
[----:B-1----:R-:W-:-:S04]  /*1a70*/  IMAD R9, R17, 0x4, R19 ;  /* 0x0000000411097824 */ /* 0x002fc800078e0213 */
[----:B0-----:R-:W5:Y:S04]  /*1a80*/  LDG.E.U8 R22, desc[UR12][R10.64] ;  /* 0x0000000c0a167981 */ /* 0x001f68000c1e1100 */
[----:B----4-:R0:W4:Y:S01]  /*1a90*/  LDG.E.U8 R20, desc[UR12][R6.64] ;  /* 0x0000000c06147981 */ /* 0x010122000c1e1100 */
[----:B------:R-:W-:Y:S01]  /*1aa0*/  IMAD R18, R17, 0x4, R9 ;  /* 0x0000000411127824 */ /* 0x000fe200078e0209 */
[-C--:B------:R-:W-:Y:S02]  /*1ab0*/  IADD3 R8, P1, R9, R16.reuse, RZ ;  /* 0x0000001009087210 */ /* 0x080fe40007f3e0ff */
[----:B0-----:R-:W-:-:S04]  /*1ac0*/  IADD3 R6, P0, R19, R16, RZ ;  /* 0x0000001013067210 */ /* 0x001fc80007f1e0ff */
[-C--:B------:R-:W-:Y:S01]  /*1ad0*/  LEA.HI.X.SX32 R7, R19, R15.reuse, 0x1, P0 ;  /* 0x0000000f13077211 */ /* 0x080fe200000f0eff */
[----:B------:R-:W-:Y:S01]  /*1ae0*/  IMAD R19, R17, 0x4, R18 ;  /* 0x0000000411137824 */ /* 0x000fe200078e0212 */
[CC--:B------:R-:W-:Y:S02]  /*1af0*/  IADD3 R10, P0, R18.reuse, R16.reuse, RZ ;  /* 0x00000010120a7210 */ /* 0x0c0fe40007f1e0ff */
[-C--:B------:R-:W-:Y:S01]  /*1b00*/  LEA.HI.X.SX32 R9, R9, R15.reuse, 0x1, P1 ;  /* 0x0000000f09097211 */ /* 0x080fe200008f0eff */
[----:B------:R0:W5:Y:S01]  /*1b10*/  LDG.E.U8 R26, desc[UR12][R6.64] ;  /* 0x0000000c061a7981 */ /* 0x000162000c1e1100 */
[----:B------:R-:W-:Y:S01]  /*1b20*/  LEA.HI.X.SX32 R11, R18, R15, 0x1, P0 ;  /* 0x0000000f120b7211 */ /* 0x000fe200000f0eff */
[----:B------:R-:W-:Y:S02]  /*1b30*/  IMAD R18, R17, 0x4, R19 ;  /* 0x0000000411127824 */ /* 0x000fe400078e0213 */
[----:B------:R-:W5:Y:S04]  /*1b40*/  LDG.E.U8 R23, desc[UR12][R8.64] ;  /* 0x0000000c08177981 */ /* 0x000f68000c1e1100 */
[----:B------:R1:W5:Y:S01]  /*1b50*/  LDG.E.U8 R29, desc[UR12][R10.64] ;  /* 0x0000000c0a1d7981 */ /* 0x000362000c1e1100 */
[----:B0-----:R-:W-:-:S04]  /*1b60*/  IADD3 R6, P0, R19, R16, RZ ;  /* 0x0000001013067210 */ /* 0x001fc80007f1e0ff */
[----:B------:R-:W-:Y:S02]  /*1b70*/  LEA.HI.X.SX32 R7, R19, R15, 0x1, P0 ;  /* 0x0000000f13077211 */ /* 0x000fe400000f0eff */
[----:B-1----:R-:W-:-:S04]  /*1b80*/  IADD3 R10, P0, R18, R16, RZ ;  /* 0x00000010120a7210 */ /* 0x002fc80007f1e0ff */
[----:B------:R-:W-:-:S05]  /*1b90*/  LEA.HI.X.SX32 R11, R18, R15, 0x1, P0 ;  /* 0x0000000f120b7211 */ /* 0x000fca00000f0eff */
[----:B------:R-:W5:Y:S04]  /*1ba0*/  LDG.E.U8 R25, desc[UR12][R10.64] ;  /* 0x0000000c0a197981 */ /* 0x000f68000c1e1100 */
[----:B---3--:R0:W-:Y:S04]  /*1bb0*/  STL [R1], R21 ;  /* 0x0000001501007387 */ /* 0x0081e80000100800 */
[----:B0-----:R0:W3:Y:S01]  /*1bc0*/  LDG.E.U8 R21, desc[UR12][R6.64] ;  /* 0x0000000c06157981 */ /* 0x0010e2000c1e1100 */
[----:B------:R-:W-:-:S04]  /*1bd0*/  IMAD R9, R17, 0x4, R18 ;  /* 0x0000000411097824 */ /* 0x000fc800078e0212 */
[----:B------:R-:W-:Y:S01]  /*1be0*/  IMAD R19, R17, 0x4, R9 ;  /* 0x0000000411137824 */ /* 0x000fe200078e0209 */
[----:B------:R-:W-:-:S03]  /*1bf0*/  IADD3 R8, P1, R9, R16, RZ ;  /* 0x0000001009087210 */ /* 0x000fc60007f3e0ff */
[----:B------:R-:W-:Y:S01]  /*1c00*/  IMAD R18, R17, 0x4, R19 ;  /* 0x0000000411127824 */ /* 0x000fe200078e0213 */
[-C--:B0-----:R-:W-:Y:S02]  /*1c10*/  IADD3 R6, P0, R19, R16.reuse, RZ ;  /* 0x0000001013067210 */ /* 0x081fe40007f1e0ff */
[-C--:B------:R-:W-:Y:S02]  /*1c20*/  LEA.HI.X.SX32 R9, R9, R15.reuse, 0x1, P1 ;  /* 0x0000000f09097211 */ /* 0x080fe400008f0eff */
[-C--:B------:R-:W-:Y:S01]  /*1c30*/  LEA.HI.X.SX32 R7, R19, R15.reuse, 0x1, P0 ;  /* 0x0000000f13077211 */ /* 0x080fe200000f0eff */
[----:B------:R-:W-:Y:S01]  /*1c40*/  IMAD R19, R17, 0x4, R18 ;  /* 0x0000000411137824 */ /* 0x000fe200078e0212 */
[CC--:B------:R-:W-:Y:S01]  /*1c50*/  IADD3 R10, P0, R18.reuse, R16.reuse, RZ ;  /* 0x00000010120a7210 */ /* 0x0c0fe20007f1e0ff */
[----:B------:R0:W3:Y:S03]  /*1c60*/  LDG.E.U8 R27, desc[UR12][R8.64] ;  /* 0x0000000c081b7981 */ /* 0x0000e6000c1e1100 */
[----:B------:R-:W-:Y:S01]  /*1c70*/  LEA.HI.X.SX32 R11, R18, R15, 0x1, P0 ;  /* 0x0000000f120b7211 */ /* 0x000fe200000f0eff */
[----:B--2---:R1:W-:Y:S01]  /*1c80*/  STL [R1+0x140], R24 ;  /* 0x0001401801007387 */ /* 0x0043e20000100800 */
[----:B0-----:R-:W-:-:S04]  /*1c90*/  IADD3 R8, P0, R19, R16, RZ ;  /* 0x0000001013087210 */ /* 0x001fc80007f1e0ff */
[----:B------:R-:W-:Y:S01]  /*1ca0*/  LEA.HI.X.SX32 R9, R19, R15, 0x1, P0 ;  /* 0x0000000f13097211 */ /* 0x000fe200000f0eff */
[----:B-1----:R0:W2:Y:S04]  /*1cb0*/  LDG.E.U8 R24, desc[UR12][R6.64] ;  /* 0x0000000c06187981 */ /* 0x0020a8000c1e1100 */
[----:B----4-:R1:W-:Y:S02]  /*1cc0*/  STL [R1+0x138], R20 ;  /* 0x0001381401007387 */ /* 0x0103e40000100800 */
[C---:B-1----:R-:W-:Y:S02]  /*1cd0*/  IMAD R20, R17.reuse, 0x4, R19 ;  /* 0x0000000411147824 */ /* 0x042fe400078e0213 */
[----:B-----5:R1:W-:Y:S02]  /*1ce0*/  STL [R1+0x134], R22 ;  /* 0x0001341601007387 */ /* 0x0203e40000100800 */
[----:B------:R-:W-:Y:S01]  /*1cf0*/  IMAD R18, R17, 0x4, R20 ;  /* 0x0000000411127824 */ /* 0x000fe200078e0214 */
[----:B0-----:R-:W-:-:S03]  /*1d00*/  IADD3 R6, P1, R20, R16, RZ ;  /* 0x0000001014067210 */ /* 0x001fc60007f3e0ff */
[----:B------:R-:W-:Y:S01]  /*1d10*/  IMAD R19, R17, 0x4, R18 ;  /* 0x0000000411137824 */ /* 0x000fe200078e0212 */
[----:B-1----:R0:W4:Y:S01]  /*1d20*/  LDG.E.U8 R22, desc[UR12][R10.64] ;  /* 0x0000000c0a167981 */ /* 0x002122000c1e1100 */
[----:B------:R-:W-:-:S03]  /*1d30*/  LEA.HI.X.SX32 R7, R20, R15, 0x1, P1 ;  /* 0x0000000f14077211 */ /* 0x000fc600008f0eff */
[----:B------:R1:W-:Y:S01]  /*1d40*/  STL [R1+0x130], R26 ;  /* 0x0001301a01007387 */ /* 0x0003e20000100800 */
[----:B0-----:R-:W-:-:S03]  /*1d50*/  IADD3 R10, P0, R18, R16, RZ ;  /* 0x00000010120a7210 */ /* 0x001fc60007f1e0ff */
[----:B-1----:R0:W5:Y:S01]  /*1d60*/  LDG.E.U8 R26, desc[UR12][R8.64] ;  /* 0x0000000c081a7981 */ /* 0x002162000c1e1100 */
[----:B------:R-:W-:Y:S01]  /*1d70*/  LEA.HI.X.SX32 R11, R18, R15, 0x1, P0 ;  /* 0x0000000f120b7211 */ /* 0x000fe200000f0eff */
[----:B------:R-:W-:Y:S02]  /*1d80*/  IMAD R18, R17, 0x4, R19 ;  /* 0x0000000411127824 */ /* 0x000fe400078e0213 */
[----:B------:R1:W-:Y:S01]  /*1d90*/  STL [R1+0x12c], R23 ;  /* 0x00012c1701007387 */ /* 0x0003e20000100800 */
[----:B0-----:R-:W-:-:S03]  /*1da0*/  IADD3 R8, P0, R19, R16, RZ ;  /* 0x0000001013087210 */ /* 0x001fc60007f1e0ff */
[----:B------:R0:W-:Y:S01]  /*1db0*/  STL [R1+0x120], R29 ;  /* 0x0001201d01007387 */ /* 0x0001e20000100800 */
[----:B------:R-:W-:-:S03]  /*1dc0*/  LEA.HI.X.SX32 R9, R19, R15, 0x1, P0 ;  /* 0x0000000f13097211 */ /* 0x000fc600000f0eff */
[----:B-1----:R1:W5:Y:S04]  /*1dd0*/  LDG.E.U8 R23, desc[UR12][R6.64] ;  /* 0x0000000c06177981 */ /* 0x002368000c1e1100 */
[----:B0-----:R0:W5:Y:S01]  /*1de0*/  LDG.E.U8 R29, desc[UR12][R10.64] ;  /* 0x0000000c0a1d7981 */ /* 0x001162000c1e1100 */
[----:B-1----:R-:W-:-:S04]  /*1df0*/  IADD3 R6, P0, R18, R16, RZ ;  /* 0x0000001012067210 */ /* 0x002fc80007f1e0ff */
[----:B------:R-:W-:Y:S01]  /*1e00*/  LEA.HI.X.SX32 R7, R18, R15, 0x1, P0 ;  /* 0x0000000f12077211 */ /* 0x000fe200000f0eff */
[----:B---3--:R1:W-:Y:S04]  /*1e10*/  STL [R1+0x11c], R21 ;  /* 0x00011c1501007387 */ /* 0x0083e80000100800 */
[----:B------:R3:W-:Y:S04]  /*1e20*/  STL [R1+0x114], R25 ;  /* 0x0001141901007387 */ /* 0x0007e80000100800 */
[----:B-1----:R1:W5:Y:S04]  /*1e30*/  LDG.E.U8 R21, desc[UR12][R8.64] ;  /* 0x0000000c08157981 */ /* 0x002368000c1e1100 */
[----:B---3--:R3:W5:Y:S01]  /*1e40*/  LDG.E.U8 R25, desc[UR12][R6.64] ;  /* 0x0000000c06197981 */ /* 0x008762000c1e1100 */
[----:B------:R-:W-:-:S04]  /*1e50*/  IMAD R20, R17, 0x4, R18 ;  /* 0x0000000411147824 */ /* 0x000fc800078e0212 */
[----:B------:R-:W-:Y:S01]  /*1e60*/  IMAD R19, R17, 0x4, R20 ;  /* 0x0000000411137824 */ /* 0x000fe200078e0214 */
[----:B0-----:R-:W-:-:S03]  /*1e70*/  IADD3 R10, P1, R20, R16, RZ ;  /* 0x00000010140a7210 */ /* 0x001fc60007f3e0ff */
[----:B------:R-:W-:Y:S01]  /*1e80*/  IMAD R18, R17, 0x4, R19 ;  /* 0x0000000411127824 */ /* 0x000fe200078e0213 */
[CC--:B-1----:R-:W-:Y:S02]  /*1e90*/  IADD3 R8, P0, R19.reuse, R16.reuse, RZ ;  /* 0x0000001013087210 */ /* 0x0c2fe40007f1e0ff */
[-C--:B------:R-:W-:Y:S02]  /*1ea0*/  LEA.HI.X.SX32 R11, R20, R15.reuse, 0x1, P1 ;  /* 0x0000000f140b7211 */ /* 0x080fe400008f0eff */
[-C--:B------:R-:W-:Y:S01]  /*1eb0*/  LEA.HI.X.SX32 R9, R19, R15.reuse, 0x1, P0 ;  /* 0x0000000f13097211 */ /* 0x080fe200000f0eff */
[C---:B------:R-:W-:Y:S01]  /*1ec0*/  IMAD R19, R17.reuse, 0x4, R18 ;  /* 0x0000000411137824 */ /* 0x040fe200078e0212 */
[C---:B---3--:R-:W-:Y:S01]  /*1ed0*/  IADD3 R6, P0, R18.reuse, R16, RZ ;  /* 0x0000001012067210 */ /* 0x048fe20007f1e0ff */
[----:B------:R0:W-:Y:S02]  /*1ee0*/  STL [R1+0x100], R27 ;  /* 0x0001001b01007387 */ /* 0x0001e40000100800 */
[C---:B------:R-:W-:Y:S01]  /*1ef0*/  IMAD R20, R17.reuse, 0x4, R19 ;  /* 0x0000000411147824 */ /* 0x040fe200078e0213 */
[----:B------:R-:W-:Y:S01]  /*1f00*/  LEA.HI.X.SX32 R7, R18, R15, 0x1, P0 ;  /* 0x0000000f12077211 */ /* 0x000fe200000f0eff */
[----:B--2---:R1:W-:Y:S02]  /*1f10*/  STL [R1+0xfc], R24 ;  /* 0x0000fc1801007387 */ /* 0x0043e40000100800 */
[----:B------:R-:W-:-:S02]  /*1f20*/  IMAD R18, R17, 0x4, R20 ;  /* 0x0000000411127824 */ /* 0x000fc400078e0214 */
[----:B0-----:R0:W2:Y:S04]  /*1f30*/  LDG.E.U8 R27, desc[UR12][R10.64] ;  /* 0x0000000c0a1b7981 */ /* 0x0010a8000c1e1100 */
[----:B-1----:R1:W3:Y:S01]  /*1f40*/  LDG.E.U8 R24, desc[UR12][R8.64] ;  /* 0x0000000c08187981 */ /* 0x0022e2000c1e1100 */
[----:B0-----:R-:W-:-:S04]  /*1f50*/  IADD3 R10, P0, R19, R16, RZ ;  /* 0x00000010130a7210 */ /* 0x001fc80007f1e0ff */
[-C--:B------:R-:W-:Y:S01]  /*1f60*/  LEA.HI.X.SX32 R11, R19, R15.reuse, 0x1, P0 ;  /* 0x0000000f130b7211 */ /* 0x080fe200000f0eff */
[----:B------:R-:W-:Y:S01]  /*1f70*/  IMAD R19, R17, 0x4, R18 ;  /* 0x0000000411137824 */ /* 0x000fe200078e0212 */
[CC--:B-1----:R-:W-:Y:S01]  /*1f80*/  IADD3 R8, P1, R20.reuse, R16.reuse, RZ ;  /* 0x0000001014087210 */ /* 0x0c2fe20007f3e0ff */
[----:B----4-:R0:W-:Y:S03]  /*1f90*/  STL [R1+0x128], R22 ;  /* 0x0001281601007387 */ /* 0x0101e60000100800 */
[----:B------:R-:W-:Y:S01]  /*1fa0*/  LEA.HI.X.SX32 R9, R20, R15, 0x1, P1 ;  /* 0x0000000f14097211 */ /* 0x000fe200008f0eff */
[----:B0-----:R0:W4:Y:S04]  /*1fb0*/  LDG.E.U8 R22, desc[UR12][R6.64] ;  /* 0x0000000c06167981 */ /* 0x001128000c1e1100 */
[----:B-----5:R1:W-:Y:S01]  /*1fc0*/  STL [R1+0x124], R26 ;  /* 0x0001241a01007387 */ /* 0x0203e20000100800 */
        /* <DEDUP_REMOVED lines=12> */
[----:B------:R1:W-:Y:S04]  /*2090*/  STL [R1+0x108], R21 ;  /* 0x0001081501007387 */ /* 0x0003e80000100800 */
[----:B------:R0:W-:Y:S04]  /*20a0*/  STL [R1+0xf8], R25 ;  /* 0x0000f81901007387 */ /* 0x0001e80000100800 */
[----:B-1----:R1:W5:Y:S04]  /*20b0*/  LDG.E.U8 R21, desc[UR12][R10.64] ;  /* 0x0000000c0a157981 */ /* 0x002368000c1e1100 */
[----:B0-----:R0:W5:Y:S01]  /*20c0*/  LDG.E.U8 R25, desc[UR12][R8.64] ;  /* 0x0000000c08197981 */ /* 0x001162000c1e1100 */
        /* <DEDUP_REMOVED lines=9> */
[----:B--2---:R0:W-:Y:S02]  /*2160*/  STL [R1+0xf0], R27 ;  /* 0x0000f01b01007387 */ /* 0x0041e40000100800 */
[C---:B------:R-:W-:Y:S01]  /*2170*/  IMAD R20, R17.reuse, 0x4, R19 ;  /* 0x0000000411147824 */ /* 0x040fe200078e0213 */
[----:B------:R-:W-:Y:S01]  /*2180*/  LEA.HI.X.SX32 R9, R18, R15, 0x1, P0 ;  /* 0x0000000f12097211 */ /* 0x000fe200000f0eff */
[----:B---3--:R1:W-:Y:S02]  /*2190*/  STL [R1+0xec], R24 ;  /* 0x0000ec1801007387 */ /* 0x0083e40000100800 */
        /* <DEDUP_REMOVED lines=15> */
[----:B------:R1:W-:Y:S04]  /*2290*/  STL [R1+0x10c], R23 ;  /* 0x00010c1701007387 */ /* 0x0003e80000100800 */
[----:B------:R1:W5:Y:S01]  /*22a0*/  LDG.E.U8 R20, desc[UR12][R8.64] ;  /* 0x0000000c08147981 */ /* 0x000362000c1e1100 */
[----:B0-----:R-:W-:-:S04]  /*22b0*/  IADD3 R6, P0, R19, R16, RZ ;  /* 0x0000001013067210 */ /* 0x001fc80007f1e0ff */
[----:B------:R-:W-:Y:S01]  /*22c0*/  LEA.HI.X.SX32 R7, R19, R15, 0x1, P0 ;  /* 0x0000000f13077211 */ /* 0x000fe200000f0eff */
[----:B-1----:R0:W5:Y:S01]  /*22d0*/  LDG.E.U8 R23, desc[UR12][R10.64] ;  /* 0x0000000c0a177981 */ /* 0x002162000c1e1100 */
[----:B------:R-:W-:-:S03]  /*22e0*/  IADD3 R8, P0, R18, R16, RZ ;  /* 0x0000001012087210 */ /* 0x000fc60007f1e0ff */
[----:B------:R-:W-:Y:S01]  /*22f0*/  STL [R1+0x104], R29 ;  /* 0x0001041d01007387 */ /* 0x000fe20000100800 */
[----:B------:R-:W-:-:S03]  /*2300*/  LEA.HI.X.SX32 R9, R18, R15, 0x1, P0 ;  /* 0x0000000f12097211 */ /* 0x000fc600000f0eff */
        /* <DEDUP_REMOVED lines=8> */
[-C--:B-1----:R-:W-:Y:S02]  /*2390*/  IADD3 R6, P0, R19, R16.reuse, RZ ;  /* 0x0000001013067210 */ /* 0x082fe40007f1e0ff */
[-C--:B------:R-:W-:Y:S02]  /*23a0*/  LEA.HI.X.SX32 R11, R11, R15.reuse, 0x1, P1 ;  /* 0x0000000f0b0b7211 */ /* 0x080fe400008f0eff */
[-C--:B------:R-:W-:Y:S01]  /*23b0*/  LEA.HI.X.SX32 R7, R19, R15.reuse, 0x1, P0 ;  /* 0x0000000f13077211 */ /* 0x080fe200000f0eff */
[----:B------:R-:W-:Y:S01]  /*23c0*/  IMAD R19, R17, 0x4, R18 ;  /* 0x0000000411137824 */ /* 0x000fe200078e0212 */
[C---:B0-----:R-:W-:Y:S01]  /*23d0*/  IADD3 R8, P0, R18.reuse, R16, RZ ;  /* 0x0000001012087210 */ /* 0x041fe20007f1e0ff */
[----:B------:R0:W5:Y:S04]  /*23e0*/  LDG.E.U8 R29, desc[UR12][R10.64] ;  /* 0x0000000c0a1d7981 */ /* 0x000168000c1e1100 */
[----:B--2---:R-:W-:Y:S01]  /*23f0*/  STL [R1+0xe0], R27 ;  /* 0x0000e01b01007387 */ /* 0x004fe20000100800 */
[----:B------:R-:W-:-:S03]  /*2400*/  LEA.HI.X.SX32 R9, R18, R15, 0x1, P0 ;  /* 0x0000000f12097211 */ /* 0x000fc600000f0eff */
[----:B---3--:R1:W-:Y:S01]  /*2410*/  STL [R1+0xd8], R24 ;  /* 0x0000d81801007387 */ /* 0x0083e20000100800 */
[----:B0-----:R-:W-:-:S04]  /*2420*/  IMAD R11, R17, 0x4, R19 ;  /* 0x00000004110b7824 */ /* 0x001fc800078e0213 */
[----:B------:R-:W-:Y:S01]  /*2430*/  IMAD R18, R17, 0x4, R11 ;  /* 0x0000000411127824 */ /* 0x000fe200078e020b */
[----:B-1----:R0:W2:Y:S01]  /*2440*/  LDG.E.U8 R24, desc[UR12][R6.64] ;  /* 0x0000000c06187981 */ /* 0x0020a2000c1e1100 */
[-C--:B------:R-:W-:Y:S02]  /*2450*/  IADD3 R10, P1, R11, R16.reuse, RZ ;  /* 0x000000100b0a7210 */ /* 0x080fe40007f3e0ff */
[C---:B0-----:R-:W-:Y:S01]  /*2460*/  IADD3 R6, P0, R19.reuse, R16, RZ ;  /* 0x0000001013067210 */ /* 0x041fe20007f1e0ff */
[----:B----4-:R0:W-:Y:S03]  /*2470*/  STL [R1+0xd4], R22 ;  /* 0x0000d41601007387 */ /* 0x0101e60000100800 */
[-C--:B------:R-:W-:Y:S01]  /*2480*/  LEA.HI.X.SX32 R7, R19, R15.reuse, 0x1, P0 ;  /* 0x0000000f13077211 */ /* 0x080fe200000f0eff */
[----:B------:R-:W-:Y:S01]  /*2490*/  IMAD R19, R17, 0x4, R18 ;  /* 0x0000000411137824 */ /* 0x000fe200078e0212 */
[----:B------:R-:W-:-:S03]  /*24a0*/  LEA.HI.X.SX32 R11, R11, R15, 0x1, P1 ;  /* 0x0000000f0b0b7211 */ /* 0x000fc600008f0eff */
[----:B------:R-:W3:Y:S04]  /*24b0*/  LDG.E.U8 R27, desc[UR12][R6.64] ;  /* 0x0000000c061b7981 */ /* 0x000ee8000c1e1100 */
[----:B0-----:R0:W4:Y:S02]  /*24c0*/  LDG.E.U8 R22, desc[UR12][R8.64] ;  /* 0x0000000c08167981 */ /* 0x001124000c1e1100 */
[CC--:B0-----:R-:W-:Y:S02]  /*24d0*/  IADD3 R8, P0, R18.reuse, R16.reuse, RZ ;  /* 0x0000001012087210 */ /* 0x0c1fe40007f1e0ff */
[----:B-----5:R0:W-:Y:S02]  /*24e0*/  STL [R1+0xd0], R26 ;  /* 0x0000d01a01007387 */ /* 0x0201e40000100800 */
[-C--:B------:R-:W-:Y:S01]  /*24f0*/  LEA.HI.X.SX32 R9, R18, R15.reuse, 0x1, P0 ;  /* 0x0000000f12097211 */ /* 0x080fe200000f0eff */
[----:B------:R-:W-:Y:S01]  /*2500*/  IMAD R18, R17, 0x4, R19 ;  /* 0x0000000411127824 */ /* 0x000fe200078e0213 */
[CC--:B------:R-:W-:Y:S01]  /*2510*/  IADD3 R6, P0, R19.reuse, R16.reuse, RZ ;  /* 0x0000001013067210 */ /* 0x0c0fe20007f1e0ff */
[----:B------:R1:W-:Y:S03]  /*2520*/  STL [R1+0xc4], R23 ;  /* 0x0000c41701007387 */ /* 0x0003e60000100800 */
[----:B------:R-:W-:Y:S01]  /*2530*/  LEA.HI.X.SX32 R7, R19, R15, 0x1, P0 ;  /* 0x0000000f13077211 */ /* 0x000fe200000f0eff */
[----:B0-----:R0:W5:Y:S04]  /*2540*/  LDG.E.U8 R26, desc[UR12][R10.64] ;  /* 0x0000000c0a1a7981 */ /* 0x001168000c1e1100 */
[----:B------:R0:W-:Y:S04]  /*2550*/  STL [R1+0xc0], R20 ;  /* 0x0000c01401007387 */ /* 0x0001e80000100800 */
[----:B-1----:R1:W5:Y:S01]  /*2560*/  LDG.E.U8 R23, desc[UR12][R8.64] ;  /* 0x0000000c08177981 */ /* 0x002362000c1e1100 */
[----:B0-----:R-:W-:Y:S01]  /*2570*/  IMAD R11, R17, 0x4, R18 ;  /* 0x00000004110b7824 */ /* 0x001fe200078e0212 */
[----:B------:R-:W-:-:S03]  /*2580*/  IADD3 R20, P0, R18, R16, RZ ;  /* 0x0000001012147210 */ /* 0x000fc60007f1e0ff */
[----:B-1----:R-:W-:Y:S01]  /*2590*/  IMAD R9, R17, 0x4, R11 ;  /* 0x0000000411097824 */ /* 0x002fe200078e020b */
[----:B------:R0:W-:Y:S04]  /*25a0*/  STL [R1+0xcc], R21 ;  /* 0x0000cc1501007387 */ /* 0x0001e80000100800 */
[----:B------:R1:W-:Y:S01]  /*25b0*/  STL [R1+0xc8], R25 ;  /* 0x0000c81901007387 */ /* 0x0003e20000100800 */
[-C--:B0-----:R-:W-:Y:S02]  /*25c0*/  LEA.HI.X.SX32 R21, R18, R15.reuse, 0x1, P0 ;  /* 0x0000000f12157211 */ /* 0x081fe400000f0eff */
[----:B------:R-:W-:Y:S01]  /*25d0*/  IADD3 R8, P0, R9, R16, RZ ;  /* 0x0000001009087210 */ /* 0x000fe20007f1e0ff */
[----:B-1----:R0:W5:Y:S04]  /*25e0*/  LDG.E.U8 R25, desc[UR12][R6.64] ;  /* 0x0000000c06197981 */ /* 0x002168000c1e1100 */
[----:B------:R-:W2:Y:S01]  /*25f0*/  LDG.E.U8 R20, desc[UR12][R20.64] ;  /* 0x0000000c14147981 */ /* 0x000ea2000c1e1100 */
[----:B0-----:R-:W-:Y:S01]  /*2600*/  IMAD R7, R17, 0x4, R9 ;  /* 0x0000000411077824 */ /* 0x001fe200078e0209 */
[----:B------:R-:W-:-:S05]  /*2610*/  LEA.HI.X.SX32 R9, R9, R15, 0x1, P0 ;  /* 0x0000000f09097211 */ /* 0x000fca00000f0eff */
[----:B------:R-:W3:Y:S01]  /*2620*/  LDG.E.U8 R21, desc[UR12][R8.64] ;  /* 0x0000000c08157981 */ /* 0x000ee2000c1e1100 */
[----:B------:R-:W-:Y:S01]  /*2630*/  IADD3 R6, P0, R7, R16, RZ ;  /* 0x0000001007067210 */ /* 0x000fe20007f1e0ff */
[----:B------:R-:W-:-:S03]  /*2640*/  IMAD R18, R17, 0x4, R7 ;  /* 0x0000000411127824 */ /* 0x000fc600078e0207 */
[----:B------:R-:W-:Y:S01]  /*2650*/  LEA.HI.X.SX32 R7, R7, R15, 0x1, P0 ;  /* 0x0000000f07077211 */ /* 0x000fe200000f0eff */
[----:B--2---:R-:W-:Y:S04]  /*2660*/  STL [R1+0x1648], R20 ;  /* 0x0016481401007387 */ /* 0x004fe80000100800 */
[----:B------:R-:W-:Y:S04]  /*2670*/  STL [R1+0x16bc], R20 ;  /* 0x0016bc1401007387 */ /* 0x000fe80000100800 */
[----:B------:R-:W-:Y:S04]  /*2680*/  STL [R1+0xbc], R29 ;  /* 0x0000bc1d01007387 */ /* 0x000fe80000100800 */
[----:B------:R-:W-:Y:S04]  /*2690*/  STL [R1+0x16c4], R20 ;  /* 0x0016c41401007387 */ /* 0x000fe80000100800 */
[----:B------:R-:W-:Y:S04]  /*26a0*/  STL [R1+0x16c8], R20 ;  /* 0x0016c81401007387 */ /* 0x000fe80000100800 */
[----:B------:R-:W-:Y:S04]  /*26b0*/  STL [R1+0x171c], R20 ;  /* 0x00171c1401007387 */ /* 0x000fe80000100800 */
[----:B------:R-:W-:Y:S04]  /*26c0*/  STL [R1+0xb8], R24 ;  /* 0x0000b81801007387 */ /* 0x000fe80000100800 */
[----:B----4-:R-:W-:Y:S04]  /*26d0*/  STL [R1+0xb4], R22 ;  /* 0x0000b41601007387 */ /* 0x010fe80000100800 */
[----:B---3--:R-:W-:Y:S04]  /*26e0*/  STL [R1+0x164c], R21 ;  /* 0x00164c1501007387 */ /* 0x008fe80000100800 */
[----:B------:R-:W-:Y:S04]  /*26f0*/  STL [R1+0x1690], R21 ;  /* 0x0016901501007387 */ /* 0x000fe80000100800 */
[----:B------:R-:W-:Y:S04]  /*2700*/  STL [R1+0xb0], R27 ;  /* 0x0000b01b01007387 */ /* 0x000fe80000100800 */
[----:B------:R-:W-:Y:S04]  /*2710*/  STL [R1+0x16a4], R21 ;  /* 0x0016a41501007387 */ /* 0x000fe80000100800 */
[----:B------:R-:W-:Y:S04]  /*2720*/  STL [R1+0x1700], R21 ;  /* 0x0017001501007387 */ /* 0x000fe80000100800 */
[----:B------:R-:W-:Y:S04]  /*2730*/  STL [R1+0x1704], R21 ;  /* 0x0017041501007387 */ /* 0x000fe80000100800 */
[----:B------:R-:W-:Y:S04]  /*2740*/  STL [R1+0x1714], R21 ;  /* 0x0017141501007387 */ /* 0x000fe80000100800 */
[----:B-----5:R-:W-:Y:S04]  /*2750*/  STL [R1+0xac], R26 ;  /* 0x0000ac1a01007387 */ /* 0x020fe80000100800 */
[----:B------:R0:W-:Y:S04]  /*2760*/  STL [R1+0xa8], R23 ;  /* 0x0000a81701007387 */ /* 0x0001e80000100800 */
[----:B0-----:R-:W2:Y:S01]  /*2770*/  LDG.E.U8 R23, desc[UR12][R6.64] ;  /* 0x0000000c06177981 */ /* 0x001ea2000c1e1100 */
[----:B------:R-:W-:-:S04]  /*2780*/  IADD3 R10, P1, R11, R16, RZ ;  /* 0x000000100b0a7210 */ /* 0x000fc80007f3e0ff */
[----:B------:R-:W-:Y:S01]  /*2790*/  LEA.HI.X.SX32 R11, R11, R15, 0x1, P1 ;  /* 0x0000000f0b0b7211 */ /* 0x000fe200008f0eff */
[----:B------:R-:W-:-:S04]  /*27a0*/  IMAD R22, R17, 0x4, R18 ;  /* 0x0000000411167824 */ /* 0x000fc800078e0212 */
[----:B------:R0:W3:Y:S01]  /*27b0*/  LDG.E.U8 R24, desc[UR12][R10.64] ;  /* 0x0000000c0a187981 */ /* 0x0000e2000c1e1100 */
[-C--:B------:R-:W-:Y:S01]  /*27c0*/  IADD3 R8, P1, R22, R16.reuse, RZ ;  /* 0x0000001016087210 */ /* 0x080fe20007f3e0ff */
[----:B------:R-:W-:Y:S01]  /*27d0*/  IMAD R19, R17, 0x4, R22 ;  /* 0x0000000411137824 */ /* 0x000fe200078e0216 */
[----:B0-----:R-:W-:-:S04]  /*27e0*/  IADD3 R10, P0, R18, R16, RZ ;  /* 0x00000010120a7210 */ /* 0x001fc80007f1e0ff */
[-C--:B------:R-:W-:Y:S02]  /*27f0*/  LEA.HI.X.SX32 R11, R18, R15.reuse, 0x1, P0 ;  /* 0x0000000f120b7211 */ /* 0x080fe400000f0eff */
[----:B------:R-:W-:-:S03]  /*2800*/  LEA.HI.X.SX32 R9, R22, R15, 0x1, P1 ;  /* 0x0000000f16097211 */ /* 0x000fc600008f0eff */
[----:B------:R-:W4:Y:S04]  /*2810*/  LDG.E.U8 R22, desc[UR12][R10.64] ;  /* 0x0000000c0a167981 */ /* 0x000f28000c1e1100 */
[----:B--2---:R-:W-:Y:S04]  /*2820*/  STL [R1+0x1650], R23 ;  /* 0x0016501701007387 */ /* 0x004fe80000100800 */
[----:B------:R-:W-:Y:S04]  /*2830*/  STL [R1+0x1674], R23 ;  /* 0x0016741701007387 */ /* 0x000fe80000100800 */
[----:B------:R-:W-:Y:S04]  /*2840*/  STL [R1+0x1680], R23 ;  /* 0x0016801701007387 */ /* 0x000fe80000100800 */
[----:B------:R0:W-:Y:S04]  /*2850*/  STL [R1+0xa4], R25 ;  /* 0x0000a41901007387 */ /* 0x0001e80000100800 */
[----:B0-----:R0:W2:Y:S01]  /*2860*/  LDG.E.U8 R25, desc[UR12][R8.64] ;  /* 0x0000000c08197981 */ /* 0x0010a2000c1e1100 */
[----:B------:R-:W-:Y:S01]  /*2870*/  IADD3 R6, P0, R19, R16, RZ ;  /* 0x0000001013067210 */ /* 0x000fe20007f1e0ff */
[----:B------:R-:W-:-:S02]  /*2880*/  IMAD R18, R17, 0x4, R19 ;  /* 0x0000000411127824 */ /* 0x000fc400078e0213 */
[----:B------:R-:W-:Y:S01]  /*2890*/  STL [R1+0x16d8], R23 ;  /* 0x0016d81701007387 */ /* 0x000fe20000100800 */
[----:B------:R-:W-:-:S03]  /*28a0*/  LEA.HI.X.SX32 R7, R19, R15, 0x1, P0 ;  /* 0x0000000f13077211 */ /* 0x000fc600000f0eff */
[----:B------:R-:W-:Y:S01]  /*28b0*/  STL [R1+0x16f0], R23 ;  /* 0x0016f01701007387 */ /* 0x000fe20000100800 */
[----:B------:R-:W-:-:S03]  /*28c0*/  IMAD R19, R17, 0x4, R18 ;  /* 0x0000000411137824 */ /* 0x000fc600078e0212 */
[----:B----4-:R-:W-:Y:S04]  /*28d0*/  STL [R1+0x1668], R22 ;  /* 0x0016681601007387 */ /* 0x010fe80000100800 */
[----:B------:R-:W-:Y:S04]  /*28e0*/  STL [R1+0x16b4], R22 ;  /* 0x0016b41601007387 */ /* 0x000fe80000100800 */
[----:B------:R-:W-:Y:S01]  /*28f0*/  STL [R1+0x16cc], R22 ;  /* 0x0016cc1601007387 */ /* 0x000fe20000100800 */
[----:B------:R-:W-:-:S03]  /*2900*/  IADD3 R10, P0, R18, R16, RZ ;  /* 0x00000010120a7210 */ /* 0x000fc60007f1e0ff */
[----:B------:R-:W-:Y:S01]  /*2910*/  STL [R1+0x1724], R22 ;  /* 0x0017241601007387 */ /* 0x000fe20000100800 */
[----:B0-----:R-:W-:-:S03]  /*2920*/  IMAD R9, R17, 0x4, R19 ;  /* 0x0000000411097824 */ /* 0x001fc600078e0213 */
[----:B---3--:R0:W-:Y:S01]  /*2930*/  STL [R1+0xa0], R24 ;  /* 0x0000a01801007387 */ /* 0x0081e20000100800 */
[-C--:B------:R-:W-:Y:S01]  /*2940*/  LEA.HI.X.SX32 R11, R18, R15.reuse, 0x1, P0 ;  /* 0x0000000f120b7211 */ /* 0x080fe200000f0eff */
[----:B------:R-:W-:Y:S01]  /*2950*/  IMAD R17, R17, 0x4, R9 ;  /* 0x0000000411117824 */ /* 0x000fe200078e0209 */
[-C--:B------:R-:W-:Y:S01]  /*2960*/  IADD3 R26, P1, R19, R16.reuse, RZ ;  /* 0x00000010131a7210 */ /* 0x080fe20007f3e0ff */
[----:B0-----:R0:W3:Y:S01]  /*2970*/  LDG.E.U8 R24, desc[UR12][R6.64] ;  /* 0x0000000c06187981 */ /* 0x0010e2000c1e1100 */
[----:B------:R-:W-:Y:S02]  /*2980*/  IADD3 R8, P0, R9, R16, RZ ;  /* 0x0000001009087210 */ /* 0x000fe40007f1e0ff */
[-C--:B------:R-:W-:Y:S01]  /*2990*/  LEA.HI.X.SX32 R27, R19, R15.reuse, 0x1, P1 ;  /* 0x0000000f131b7211 */ /* 0x080fe200008f0eff */
[----:B------:R-:W4:Y:S01]  /*29a0*/  LDG.E.U8 R29, desc[UR12][R10.64] ;  /* 0x0000000c0a1d7981 */ /* 0x000f22000c1e1100 */
[----:B------:R-:W-:-:S03]  /*29b0*/  LEA.HI.X.SX32 R9, R9, R15, 0x1, P0 ;  /* 0x0000000f09097211 */ /* 0x000fc600000f0eff */
[----:B------:R-:W5:Y:S01]  /*29c0*/  LDG.E.U8 R26, desc[UR12][R26.64] ;  /* 0x0000000c1a1a7981 */ /* 0x000f62000c1e1100 */
[----:B0-----:R-:W-:-:S04]  /*29d0*/  IADD3 R6, P1, R17, R16, RZ ;  /* 0x0000001011067210 */ /* 0x001fc80007f3e0ff */
[----:B------:R-:W-:-:S05]  /*29e0*/  LEA.HI.X.SX32 R7, R17, R15, 0x1, P1 ;  /* 0x0000000f11077211 */ /* 0x000fca00008f0eff */
[----:B------:R0:W5:Y:S04]  /*29f0*/  LDG.E.U8 R27, desc[UR12][R6.64] ;  /* 0x0000000c061b7981 */ /* 0x000168000c1e1100 */
[----:B--2---:R-:W-:Y:S04]  /*2a00*/  STL [R1+0x1670], R25 ;  /* 0x0016701901007387 */ /* 0x004fe80000100800 */
        /* <DEDUP_REMOVED lines=10> */
[----:B------:R1:W-:Y:S04]  /*2ab0*/  STL [R1+0x1710], R18 ;  /* 0x0017101201007387 */ /* 0x0003e80000100800 */
[----:B-1----:R-:W2:Y:S01]  /*2ac0*/  LDG.E.U8 R18, desc[UR12][R8.64] ;  /* 0x0000000c08127981 */ /* 0x002ea2000c1e1100 */
[----:B------:R-:W0:Y:S03]  /*2ad0*/  S2R R25, SR_TID.X ;  /* 0x0000000000197919 */ /* 0x000e260000002100 */
        /* <DEDUP_REMOVED lines=10> */
[----:B------:R-:W-:Y:S01]  /*2b80*/  STL [R1+0x16dc], R19 ;  /* 0x0016dc1301007387 */ /* 0x000fe20000100800 */
[----:B------:R-:W-:-:S03]  /*2b90*/  IMAD R0, R0, 0x100, R4 ;  /* 0x0000010000007824 */ /* 0x000fc600078e0204 */
[----:B------:R-:W3:Y:S04]  /*2ba0*/  LDL.LU R21, [R1+0x1c8] ;  /* 0x0001c80001157983 */ /* 0x000ee80000300800 */
[----:B------:R-:W3:Y:S04]  /*2bb0*/  LDL.LU R23, [R1+0x1b4] ;  /* 0x0001b40001177983 */ /* 0x000ee80000300800 */
[----:B----4-:R1:W-:Y:S01]  /*2bc0*/  STL [R1+0x94], R29 ;  /* 0x0000941d01007387 */ /* 0x0103e20000100800 */
[----:B------:R-:W-:-:S03]  /*2bd0*/  F2FP.F16.E4M3.UNPACK_B R28, R0 ;  /* 0x00000000ff1c723e */ /* 0x000fc600020006ff */
[----:B-1----:R-:W4:Y:S01]  /*2be0*/  LDL.LU R29, [R1+0x80] ;  /* 0x00008000011d7983 */ /* 0x002f220000300800 */
[----:B0-----:R-:W-:Y:S02]  /*2bf0*/  SHF.R.S32.HI R6, RZ, 0x6, R25 ;  /* 0x00000006ff067819 */ /* 0x001fe40000011419 */
[----:B------:R-:W-:Y:S01]  /*2c00*/  PRMT R20, R28, 0x7610, R20 ;  /* 0x000076101c147816 */ /* 0x000fe20000000014 */
[----:B--2---:R0:W-:Y:S04]  /*2c10*/  STL [R1+0x9c], R18 ;  /* 0x00009c1201007387 */ /* 0x0041e80000100800 */
[----:B-----5:R1:W-:Y:S01]  /*2c20*/  STL [R1+0x98], R27 ;  /* 0x0000981b01007387 */ /* 0x0203e20000100800 */
[----:B0-----:R-:W-:-:S05]  /*2c30*/  LOP3.LUT R18, R25, 0x3f, RZ, 0xc0, !PT ;  /* 0x0000003f19127812 */ /* 0x001fca00078ec0ff */
[----:B-1----:R-:W-:Y:S02]  /*2c40*/  IMAD.SHL.U32 R27, R18, 0x2, RZ ;  /* 0x00000002121b7824 */ /* 0x002fe400078e00ff */
[----:B------:R-:W2:Y:S04]  /*2c50*/  LDL.LU R18, [R1+0x7c] ;  /* 0x00007c0001127983 */ /* 0x000ea80000300800 */
[----:B------:R-:W5:Y:S04]  /*2c60*/  LDL.LU R25, [R1+0x74] ;  /* 0x0000740001197983 */ /* 0x000f680000300800 */
[----:B------:R0:W-:Y:S04]  /*2c70*/  STL [R1+0x90], R28 ;  /* 0x0000901c01007387 */ /* 0x0001e80000100800 */
[----:B0-----:R-:W3:Y:S01]  /*2c80*/  LDL.LU R28, [R1+0x1728] ;  /* 0x00172800011c7983 */ /* 0x001ee20000300800 */
[----:B------:R-:W-:-:S05]  /*2c90*/  IMAD R2, R2, 0x100, R3 ;  /* 0x0000010002027824 */ /* 0x000fca00078e0203 */
[----:B------:R-:W-:-:S05]  /*2ca0*/  F2FP.F16.E4M3.UNPACK_B R22, R2 ;  /* 0x00000002ff16723e */ /* 0x000fca00020006ff */
[----:B------:R0:W-:Y:S01]  /*2cb0*/  STL [R1+0x8c], R22 ;  /* 0x00008c1601007387 */ /* 0x0001e20000100800 */
[----:B---3--:R-:W-:-:S03]  /*2cc0*/  PRMT R28, R22, 0x7610, R28 ;  /* 0x00007610161c7816 */ /* 0x008fc6000000001c */
[----:B0-----:R-:W3:Y:S01]  /*2cd0*/  LDL.LU R22, [R1+0x1724] ;  /* 0x0017240001167983 */ /* 0x001ee20000300800 */
[----:B------:R-:W-:-:S05]  /*2ce0*/  IMAD R5, R14, 0x100, R5 ;  /* 0x000001000e057824 */ /* 0x000fca00078e0205 */
[----:B------:R-:W-:-:S05]  /*2cf0*/  F2FP.F16.E4M3.UNPACK_B R24, R5 ;  /* 0x00000005ff18723e */ /* 0x000fca00020006ff */
[----:B------:R0:W-:Y:S01]  /*2d00*/  STL [R1+0x88], R24 ;  /* 0x0000881801007387 */ /* 0x0001e20000100800 */
[----:B------:R-:W-:Y:S01]  /*2d10*/  PRMT R0, R20, 0x7610, R0 ;  /* 0x0000761014007816 */ /* 0x000fe20000000000 */
[----:B------:R-:W1:Y:S01]  /*2d20*/  S2UR UR5, SR_CgaCtaId ;  /* 0x00000000000579c3 */ /* 0x000e620000008800 */
[----:B---3--:R-:W-:Y:S02]  /*2d30*/  PRMT R22, R24, 0x7610, R22 ;  /* 0x0000761018167816 */ /* 0x008fe40000000016 */
[----:B0-----:R0:W3:Y:S04]  /*2d40*/  LDL.LU R24, [R1+0x1720] ;  /* 0x0017200001187983 */ /* 0x0010e80000300800 */
[----:B------:R-:W4:Y:S01]  /*2d50*/  LDL.LU R20, [R1+0x171c] ;  /* 0x00171c0001147983 */ /* 0x000f220000300800 */
[----:B------:R-:W-:Y:S01]  /*2d60*/  IMAD R12, R13, 0x100, R12 ;  /* 0x000001000d0c7824 */ /* 0x000fe200078e020c */
[----:B------:R-:W-:Y:S01]  /*2d70*/  UMOV UR4, 0x400 ;  /* 0x0000040000047882 */ /* 0x000fe20000000000 */
[----:B------:R-:W-:Y:S01]  /*2d80*/  SGXT R6, R6, 0x1 ;  /* 0x000000010606781a */ /* 0x000fe20000000200 */
[----:B-1----:R-:W-:Y:S01]  /*2d90*/  ULEA UR4, UR5, UR4, 0x18 ;  /* 0x0000000405047291 */ /* 0x002fe2000f8ec03f */
[----:B------:R-:W-:-:S02]  /*2da0*/  PRMT R2, R28, 0x7610, R2 ;  /* 0x000076101c027816 */ /* 0x000fc40000000002 */
[----:B------:R-:W-:Y:S02]  /*2db0*/  LOP3.LUT R27, R27, 0x90, R6, 0x78, !PT ;  /* 0x000000901b1b7812 */ /* 0x000fe400078e7806 */
[----:B------:R-:W-:-:S04]  /*2dc0*/  PRMT R3, R22, 0x7610, R3 ;  /* 0x0000761016037816 */ /* 0x000fc80000000003 */
[----:B------:R-:W-:Y:S01]  /*2dd0*/  STS.U16 [R27+UR4], R0 ;  /* 0x000000001b007988 */ /* 0x000fe20008000404 */
[----:B---3--:R-:W-:-:S04]  /*2de0*/  F2FP.F16.E4M3.UNPACK_B R24, R12 ;  /* 0x0000000cff18723e */ /* 0x008fc800020006ff */
[----:B----4-:R-:W-:Y:S01]  /*2df0*/  PRMT R20, R24, 0x7610, R20 ;  /* 0x0000761018147816 */ /* 0x010fe20000000014 */
[----:B------:R1:W-:Y:S03]  /*2e00*/  STL [R1+0x84], R24 ;  /* 0x0000841801007387 */ /* 0x0003e60000100800 */
[----:B------:R-:W-:Y:S01]  /*2e10*/  PRMT R4, R20, 0x7610, R4 ;  /* 0x0000761014047816 */ /* 0x000fe20000000004 */
[----:B-1----:R-:W3:Y:S04]  /*2e20*/  LDL.LU R24, [R1+0x1718] ;  /* 0x0017180001187983 */ /* 0x002ee80000300800 */
[----:B------:R-:W4:Y:S04]  /*2e30*/  LDL.LU R28, [R1+0x1b8] ;  /* 0x0001b800011c7983 */ /* 0x000f280000300800 */
[----:B------:R-:W4:Y:S04]  /*2e40*/  LDL.LU R22, [R1+0x1a4] ;  /* 0x0001a40001167983 */ /* 0x000f280000300800 */
[----:B------:R-:W4:Y:S04]  /*2e50*/  LDL.LU R20, [R1+0x6c] ;  /* 0x00006c0001147983 */ /* 0x000f280000300800 */
[----:B------:R-:W2:Y:S04]  /*2e60*/  LDL.LU R0, [R1+0x1c4] ;  /* 0x0001c40001007983 */ /* 0x000ea80000300800 */
[----:B------:R1:W-:Y:S04]  /*2e70*/  STS.U16 [R27+UR4+0x200], R2 ;  /* 0x000200021b007988 */ /* 0x0003e80008000404 */
[----:B------:R5:W-:Y:S04]  /*2e80*/  STS.U16 [R27+UR4+0x400], R3 ;  /* 0x000400031b007988 */ /* 0x000be80008000404 */
[----:B------:R0:W-:Y:S04]  /*2e90*/  STS.U16 [R27+UR4+0x600], R4 ;  /* 0x000600041b007988 */ /* 0x0001e80008000404 */
[----:B-1----:R-:W3:Y:S04]  /*2ea0*/  LDL.LU R2, [R1+0x78] ;  /* 0x0000780001027983 */ /* 0x002ee80000300800 */
[----:B-----5:R-:W5:Y:S01]  /*2eb0*/  LDL.LU R3, [R1+0x1bc] ;  /* 0x0001bc0001037983 */ /* 0x020f620000300800 */
[----:B--2---:R-:W-:-:S03]  /*2ec0*/  IMAD R0, R0, 0x100, R21 ;  /* 0x0000010000007824 */ /* 0x004fc600078e0215 */
[----:B------:R-:W2:Y:S04]  /*2ed0*/  LDL.LU R21, [R1+0x1714] ;  /* 0x0017140001157983 */ /* 0x000ea80000300800 */
[----:B0-----:R-:W5:Y:S01]  /*2ee0*/  LDL.LU R4, [R1+0x1c0] ;  /* 0x0001c00001047983 */ /* 0x001f620000300800 */
[----:B------:R-:W-:-:S04]  /*2ef0*/  F2FP.F16.E4M3.UNPACK_B R0, R0 ;  /* 0x00000000ff00723e */ /* 0x000fc800020006ff */
[----:B--2---:R-:W-:Y:S01]  /*2f00*/  PRMT R21, R0, 0x7610, R21 ;  /* 0x0000761000157816 */ /* 0x004fe20000000015 */
[----:B-----5:R-:W-:Y:S02]  /*2f10*/  IMAD R4, R3, 0x100, R4 ;  /* 0x0000010003047824 */ /* 0x020fe400078e0204 */
[----:B------:R-:W-:Y:S02]  /*2f20*/  IMAD R3, R29, 0x100, R23 ;  /* 0x000001001d037824 */ /* 0x000fe400078e0217 */
[----:B------:R-:W2:Y:S04]  /*2f30*/  LDL.LU R23, [R1+0x68] ;  /* 0x0000680001177983 */ /* 0x000ea80000300800 */
[----:B------:R-:W5:Y:S04]  /*2f40*/  LDL.LU R29, [R1+0x60] ;  /* 0x00006000011d7983 */ /* 0x000f680000300800 */
[----:B------:R0:W-:Y:S04]  /*2f50*/  STL [R1+0x80], R0 ;  /* 0x0000800001007387 */ /* 0x0001e80000100800 */
[----:B0-----:R-:W4:Y:S01]  /*2f60*/  LDL.LU R0, [R1+0x70] ;  /* 0x0000700001007983 */ /* 0x001f220000300800 */
[----:B---3--:R-:W-:-:S03]  /*2f70*/  IMAD R2, R2, 0x100, R18 ;  /* 0x0000010002027824 */ /* 0x008fc600078e0212 */
[----:B------:R0:W3:Y:S01]  /*2f80*/  LDL.LU R18, [R1+0x1710] ;  /* 0x0017100001127983 */ /* 0x0000e20000300800 */
[----:B----4-:R-:W-:-:S03]  /*2f90*/  IMAD R0, R0, 0x100, R25 ;  /* 0x0000010000007824 */ /* 0x010fc600078e0219 */
[----:B------:R-:W4:Y:S01]  /*2fa0*/  LDL.LU R25, [R1+0x170c] ;  /* 0x00170c0001197983 */ /* 0x000f220000300800 */
[----:B---3--:R-:W-:Y:S02]  /*2fb0*/  F2FP.F16.E4M3.UNPACK_B R18, R4 ;  /* 0x00000004ff12723e */ /* 0x008fe400020006ff */
[----:B------:R-:W-:-:S03]  /*2fc0*/  PRMT R4, R21, 0x7610, R4 ;  /* 0x0000761015047816 */ /* 0x000fc60000000004 */
[----:B------:R1:W-:Y:S01]  /*2fd0*/  STL [R1+0x7c], R18 ;  /* 0x00007c1201007387 */ /* 0x0003e20000100800 */
[----:B----4-:R-:W-:-:S03]  /*2fe0*/  PRMT R25, R18, 0x7610, R25 ;  /* 0x0000761012197816 */ /* 0x010fc60000000019 */
[----:B-1----:R0:W3:Y:S04]  /*2ff0*/  LDL.LU R18, [R1+0x1708] ;  /* 0x0017080001127983 */ /* 0x0020e80000300800 */
[----:B------:R0:W4:Y:S02]  /*3000*/  LDL.LU R21, [R1+0x1704] ;  /* 0x0017040001157983 */ /* 0x0001240000300800 */
[----:B----4-:R-:W-:-:S04]  /*3010*/  F2FP.F16.E4M3.UNPACK_B R21, R3 ;  /* 0x00000003ff15723e */ /* 0x010fc800020006ff */
[----:B------:R-:W-:Y:S01]  /*3020*/  PRMT R24, R21, 0x7610, R24 ;  /* 0x0000761015187816 */ /* 0x000fe20000000018 */
[----:B------:R1:W-:Y:S04]  /*3030*/  STL [R1+0x78], R21 ;  /* 0x0000781501007387 */ /* 0x0003e80000100800 */
[----:B-1----:R-:W4:Y:S01]  /*3040*/  LDL.LU R21, [R1+0x1700] ;  /* 0x0017000001157983 */ /* 0x002f220000300800 */
[----:B---3--:R-:W-:Y:S02]  /*3050*/  F2FP.F16.E4M3.UNPACK_B R18, R2 ;  /* 0x00000002ff12723e */ /* 0x008fe400020006ff */
[----:B------:R-:W-:-:S03]  /*3060*/  PRMT R2, R25, 0x7610, R2 ;  /* 0x0000761019027816 */ /* 0x000fc60000000002 */
[----:B------:R1:W-:Y:S01]  /*3070*/  STL [R1+0x74], R18 ;  /* 0x0000741201007387 */ /* 0x0003e20000100800 */
[----:B----4-:R-:W-:-:S03]  /*3080*/  PRMT R21, R18, 0x7610, R21 ;  /* 0x0000761012157816 */ /* 0x010fc60000000015 */
[----:B-1----:R-:W3:Y:S04]  /*3090*/  LDL.LU R18, [R1+0x16fc] ;  /* 0x0016fc0001127983 */ /* 0x002ee80000300800 */
[----:B------:R0:W4:Y:S01]  /*30a0*/  LDL.LU R25, [R1+0x16f8] ;  /* 0x0016f80001197983 */ /* 0x0001220000300800 */
[----:B------:R-:W-:-:S03]  /*30b0*/  PRMT R3, R21, 0x7610, R3 ;  /* 0x0000761015037816 */ /* 0x000fc60000000003 */
[----:B------:R1:W-:Y:S04]  /*30c0*/  STS.U16 [R27+UR4+0x800], R4 ;  /* 0x000800041b007988 */ /* 0x0003e80008000404 */
[----:B------:R-:W-:Y:S01]  /*30d0*/  STS.U16 [R27+UR4+0xa00], R2 ;  /* 0x000a00021b007988 */ /* 0x000fe20008000404 */
[----:B----4-:R-:W-:-:S04]  /*30e0*/  F2FP.F16.E4M3.UNPACK_B R25, R0 ;  /* 0x00000000ff19723e */ /* 0x010fc800020006ff */
[----:B---3--:R-:W-:Y:S01]  /*30f0*/  PRMT R18, R25, 0x7610, R18 ;  /* 0x0000761019127816 */ /* 0x008fe20000000012 */
[----:B------:R3:W-:Y:S01]  /*3100*/  STL [R1+0x70], R25 ;  /* 0x0000701901007387 */ /* 0x0007e20000100800 */
[----:B------:R-:W-:Y:S02]  /*3110*/  PRMT R0, R24, 0x7610, R0 ;  /* 0x0000761018007816 */ /* 0x000fe40000000000 */
[----:B-1----:R-:W-:-:S03]  /*3120*/  PRMT R4, R18, 0x7610, R4 ;  /* 0x0000761012047816 */ /* 0x002fc60000000004 */
[----:B------:R1:W-:Y:S04]  /*3130*/  STS.U16 [R27+UR4+0xc00], R0 ;  /* 0x000c00001b007988 */ /* 0x0003e80008000404 */
[----:B---3--:R-:W3:Y:S04]  /*3140*/  LDL.LU R25, [R1+0x19c] ;  /* 0x00019c0001197983 */ /* 0x008ee80000300800 */
[----:B------:R-:W4:Y:S04]  /*3150*/  LDL.LU R18, [R1+0x194] ;  /* 0x0001940001127983 */ /* 0x000f280000300800 */
[----:B------:R-:W4:Y:S04]  /*3160*/  LDL.LU R24, [R1+0x18c] ;  /* 0x00018c0001187983 */ /* 0x000f280000300800 */
[----:B------:R-:W4:Y:S04]  /*3170*/  LDL.LU R21, [R1+0x58] ;  /* 0x0000580001157983 */ /* 0x000f280000300800 */
[----:B------:R-:W2:Y:S04]  /*3180*/  LDL.LU R2, [R1+0x64] ;  /* 0x0000640001027983 */ /* 0x000ea80000300800 */
[----:B-1----:R-:W5:Y:S04]  /*3190*/  LDL.LU R0, [R1+0x1b0] ;  /* 0x0001b00001007983 */ /* 0x002f680000300800 */
[----:B------:R1:W-:Y:S04]  /*31a0*/  STS.U16 [R27+UR4+0xe00], R3 ;  /* 0x000e00031b007988 */ /* 0x0003e80008000404 */
[----:B------:R0:W-:Y:S04]  /*31b0*/  STS.U16 [R27+UR4+0x1000], R4 ;  /* 0x001000041b007988 */ /* 0x0001e80008000404 */
[----:B-1----:R-:W3:Y:S01]  /*31c0*/  LDL.LU R3, [R1+0x1a8] ;  /* 0x0001a80001037983 */ /* 0x002ee20000300800 */
[----:B-----5:R-:W-:-:S03]  /*31d0*/  IMAD R0, R0, 0x100, R28 ;  /* 0x0000010000007824 */ /* 0x020fc600078e021c */
[----:B------:R-:W5:Y:S04]  /*31e0*/  LDL.LU R28, [R1+0x16f4] ;  /* 0x0016f400011c7983 */ /* 0x000f680000300800 */
[----:B0-----:R-:W3:Y:S01]  /*31f0*/  LDL.LU R4, [R1+0x1ac] ;  /* 0x0001ac0001047983 */ /* 0x001ee20000300800 */
[----:B------:R-:W-:-:S04]  /*3200*/  F2FP.F16.E4M3.UNPACK_B R0, R0 ;  /* 0x00000000ff00723e */ /* 0x000fc800020006ff */
[----:B-----5:R-:W-:Y:S01]  /*3210*/  PRMT R28, R0, 0x7610, R28 ;  /* 0x00007610001c7816 */ /* 0x020fe2000000001c */
[----:B---3--:R-:W-:Y:S02]  /*3220*/  IMAD R4, R3, 0x100, R4 ;  /* 0x0000010003047824 */ /* 0x008fe400078e0204 */
[----:B------:R-:W-:Y:S02]  /*3230*/  IMAD R3, R20, 0x100, R22 ;  /* 0x0000010014037824 */ /* 0x000fe400078e0216 */
[----:B------:R-:W3:Y:S04]  /*3240*/  LDL.LU R22, [R1+0x54] ;  /* 0x0000540001167983 */ /* 0x000ee80000300800 */
[----:B------:R-:W5:Y:S04]  /*3250*/  LDL.LU R20, [R1+0x4c] ;  /* 0x00004c0001147983 */ /* 0x000f680000300800 */
[----:B------:R0:W-:Y:S04]  /*3260*/  STL [R1+0x6c], R0 ;  /* 0x00006c0001007387 */ /* 0x0001e80000100800 */
[----:B0-----:R-:W4:Y:S01]  /*3270*/  LDL.LU R0, [R1+0x5c] ;  /* 0x00005c0001007983 */ /* 0x001f220000300800 */
[----:B--2---:R-:W-:-:S03]  /*3280*/  IMAD R2, R2, 0x100, R23 ;  /* 0x0000010002027824 */ /* 0x004fc600078e0217 */
[----:B------:R-:W2:Y:S01]  /*3290*/  LDL.LU R23, [R1+0x16f0] ;  /* 0x0016f00001177983 */ /* 0x000ea20000300800 */
[----:B----4-:R-:W-:-:S03]  /*32a0*/  IMAD R0, R0, 0x100, R29 ;  /* 0x0000010000007824 */ /* 0x010fc600078e021d */
[----:B------:R0:W4:Y:S02]  /*32b0*/  LDL.LU R29, [R1+0x16ec] ;  /* 0x0016ec00011d7983 */ /* 0x0001240000300800 */
[----:B----4-:R-:W-:-:S04]  /*32c0*/  F2FP.F16.E4M3.UNPACK_B R29, R4 ;  /* 0x00000004ff1d723e */ /* 0x010fc800020006ff */
[----:B--2---:R-:W-:Y:S01]  /*32d0*/  PRMT R23, R29, 0x7610, R23 ;  /* 0x000076101d177816 */ /* 0x004fe20000000017 */
[----:B------:R1:W-:Y:S01]  /*32e0*/  STL [R1+0x68], R29 ;  /* 0x0000681d01007387 */ /* 0x0003e20000100800 */
[----:B------:R-:W-:-:S03]  /*32f0*/  PRMT R4, R28, 0x7610, R4 ;  /* 0x000076101c047816 */ /* 0x000fc60000000004 */
[----:B-1----:R0:W2:Y:S04]  /*3300*/  LDL.LU R29, [R1+0x16e8] ;  /* 0x0016e800011d7983 */ /* 0x0020a80000300800 */
[----:B------:R-:W4:Y:S01]  /*3310*/  LDL.LU R28, [R1+0x16e4] ;  /* 0x0016e400011c7983 */ /* 0x000f220000300800 */
[----:B--2---:R-:W-:-:S04]  /*3320*/  F2FP.F16.E4M3.UNPACK_B R29, R3 ;  /* 0x00000003ff1d723e */ /* 0x004fc800020006ff */
[----:B----4-:R-:W-:Y:S01]  /*3330*/  PRMT R28, R29, 0x7610, R28 ;  /* 0x000076101d1c7816 */ /* 0x010fe2000000001c */
[----:B------:R1:W-:Y:S04]  /*3340*/  STL [R1+0x64], R29 ;  /* 0x0000641d01007387 */ /* 0x0003e80000100800 */
[----:B-1----:R-:W2:Y:S01]  /*3350*/  LDL.LU R29, [R1+0x16e0] ;  /* 0x0016e000011d7983 */ /* 0x002ea20000300800 */
[----:B------:R-:W-:-:S05]  /*3360*/  F2FP.F16.E4M3.UNPACK_B R19, R2 ;  /* 0x00000002ff13723e */ /* 0x000fca00020006ff */
[----:B------:R1:W-:Y:S01]  /*3370*/  STL [R1+0x60], R19 ;  /* 0x0000601301007387 */ /* 0x0003e20000100800 */
[----:B------:R-:W-:Y:S02]  /*3380*/  PRMT R2, R23, 0x7610, R2 ;  /* 0x0000761017027816 */ /* 0x000fe40000000002 */
[----:B--2---:R-:W-:Y:S02]  /*3390*/  PRMT R29, R19, 0x7610, R29 ;  /* 0x00007610131d7816 */ /* 0x004fe4000000001d */
[----:B-1----:R0:W2:Y:S04]  /*33a0*/  LDL.LU R19, [R1+0x16dc] ;  /* 0x0016dc0001137983 */ /* 0x0020a80000300800 */
[----:B------:R-:W4:Y:S01]  /*33b0*/  LDL.LU R23, [R1+0x16d8] ;  /* 0x0016d80001177983 */ /* 0x000f220000300800 */
[----:B------:R-:W-:-:S03]  /*33c0*/  PRMT R3, R29, 0x7610, R3 ;  /* 0x000076101d037816 */ /* 0x000fc60000000003 */
[----:B------:R1:W-:Y:S04]  /*33d0*/  STS.U16 [R27+UR4+0x1200], R4 ;  /* 0x001200041b007988 */ /* 0x0003e80008000404 */
[----:B------:R-:W-:Y:S04]  /*33e0*/  STS.U16 [R27+UR4+0x1400], R2 ;  /* 0x001400021b007988 */ /* 0x000fe80008000404 */
[----:B------:R-:W-:Y:S01]  /*33f0*/  STS.U16 [R27+UR4+0x1800], R3 ;  /* 0x001800031b007988 */ /* 0x000fe20008000404 */
[----:B--2---:R-:W-:-:S04]  /*3400*/  F2FP.F16.E4M3.UNPACK_B R19, R0 ;  /* 0x00000000ff13723e */ /* 0x004fc800020006ff */
[----:B----4-:R-:W-:Y:S01]  /*3410*/  PRMT R23, R19, 0x7610, R23 ;  /* 0x0000761013177816 */ /* 0x010fe20000000017 */
[----:B------:R2:W-:Y:S01]  /*3420*/  STL [R1+0x5c], R19 ;  /* 0x00005c1301007387 */ /* 0x0005e20000100800 */
[----:B------:R-:W-:Y:S02]  /*3430*/  PRMT R0, R28, 0x7610, R0 ;  /* 0x000076101c007816 */ /* 0x000fe40000000000 */
[----:B-1----:R-:W-:-:S03]  /*3440*/  PRMT R4, R23, 0x7610, R4 ;  /* 0x0000761017047816 */ /* 0x002fc60000000004 */
[----:B------:R1:W-:Y:S04]  /*3450*/  STS.U16 [R27+UR4+0x1600], R0 ;  /* 0x001600001b007988 */ /* 0x0003e80008000404 */
[----:B--2---:R0:W2:Y:S04]  /*3460*/  LDL.LU R19, [R1+0x16d4] ;  /* 0x0016d40001137983 */ /* 0x0040a80000300800 */
[----:B------:R-:W4:Y:S04]  /*3470*/  LDL.LU R28, [R1+0x16d0] ;  /* 0x0016d000011c7983 */ /* 0x000f280000300800 */
[----:B------:R-:W2:Y:S04]  /*3480*/  LDL.LU R23, [R1+0x190] ;  /* 0x0001900001177983 */ /* 0x000ea80000300800 */
[----:B------:R-:W2:Y:S04]  /*3490*/  LDL.LU R29, [R1+0x188] ;  /* 0x00018800011d7983 */ /* 0x000ea80000300800 */
[----:B------:R-:W3:Y:S04]  /*34a0*/  LDL.LU R2, [R1+0x50] ;  /* 0x0000500001027983 */ /* 0x000ee80000300800 */
[----:B-1----:R-:W5:Y:S04]  /*34b0*/  LDL.LU R0, [R1+0x1a0] ;  /* 0x0001a00001007983 */ /* 0x002f680000300800 */
[----:B------:R-:W4:Y:S04]  /*34c0*/  LDL.LU R3, [R1+0x198] ;  /* 0x0001980001037983 */ /* 0x000f280000300800 */
[----:B------:R4:W-:Y:S01]  /*34d0*/  STS.U16 [R27+UR4+0x1a00], R4 ;  /* 0x001a00041b007988 */ /* 0x0009e20008000404 */
[----:B-----5:R-:W-:-:S03]  /*34e0*/  IMAD R0, R25, 0x100, R0 ;  /* 0x0000010019007824 */ /* 0x020fc600078e0200 */
[----:B------:R-:W5:Y:S01]  /*34f0*/  LDL.LU R25, [R1+0x180] ;  /* 0x0001800001197983 */ /* 0x000f620000300800 */
[----:B----4-:R-:W-:Y:S01]  /*3500*/  IMAD R4, R18, 0x100, R3 ;  /* 0x0000010012047824 */ /* 0x010fe200078e0203 */
[----:B------:R-:W-:Y:S02]  /*3510*/  F2FP.F16.E4M3.UNPACK_B R0, R0 ;  /* 0x00000000ff00723e */ /* 0x000fe400020006ff */
[----:B------:R-:W4:Y:S01]  /*3520*/  LDL.LU R18, [R1+0x17c] ;  /* 0x00017c0001127983 */ /* 0x000f220000300800 */
[----:B------:R-:W-:-:S03]  /*3530*/  IMAD R3, R21, 0x100, R24 ;  /* 0x0000010015037824 */ /* 0x000fc600078e0218 */
[----:B------:R-:W5:Y:S01]  /*3540*/  LDL.LU R24, [R1+0x40] ;  /* 0x0000400001187983 */ /* 0x000f620000300800 */
[----:B------:R-:W-:-:S03]  /*3550*/  PRMT R28, R0, 0x7610, R28 ;  /* 0x00007610001c7816 */ /* 0x000fc6000000001c */
[----:B------:R-:W5:Y:S04]  /*3560*/  LDL.LU R21, [R1+0x38] ;  /* 0x0000380001157983 */ /* 0x000f680000300800 */
[----:B------:R1:W-:Y:S04]  /*3570*/  STL [R1+0x58], R0 ;  /* 0x0000580001007387 */ /* 0x0003e80000100800 */
[----:B-1----:R-:W2:Y:S01]  /*3580*/  LDL.LU R0, [R1+0x48] ;  /* 0x0000480001007983 */ /* 0x002ea20000300800 */
[----:B---3--:R-:W-:-:S03]  /*3590*/  IMAD R2, R2, 0x100, R22 ;  /* 0x0000010002027824 */ /* 0x008fc600078e0216 */
[----:B------:R-:W3:Y:S01]  /*35a0*/  LDL.LU R22, [R1+0x16cc] ;  /* 0x0016cc0001167983 */ /* 0x000ee20000300800 */
[----:B--2---:R-:W-:-:S03]  /*35b0*/  IMAD R0, R0, 0x100, R20 ;  /* 0x0000010000007824 */ /* 0x004fc600078e0214 */
[----:B------:R0:W2:Y:S02]  /*35c0*/  LDL.LU R20, [R1+0x16c8] ;  /* 0x0016c80001147983 */ /* 0x0000a40000300800 */
[----:B--2---:R-:W-:-:S04]  /*35d0*/  F2FP.F16.E4M3.UNPACK_B R20, R4 ;  /* 0x00000004ff14723e */ /* 0x004fc800020006ff */
[----:B---3--:R-:W-:Y:S01]  /*35e0*/  PRMT R22, R20, 0x7610, R22 ;  /* 0x0000761014167816 */ /* 0x008fe20000000016 */
[----:B------:R1:W-:Y:S01]  /*35f0*/  STL [R1+0x54], R20 ;  /* 0x0000541401007387 */ /* 0x0003e20000100800 */
[----:B------:R-:W-:-:S03]  /*3600*/  PRMT R4, R28, 0x7610, R4 ;  /* 0x000076101c047816 */ /* 0x000fc60000000004 */
[----:B-1----:R0:W2:Y:S04]  /*3610*/  LDL.LU R20, [R1+0x16c4] ;  /* 0x0016c40001147983 */ /* 0x0020a80000300800 */
[----:B------:R-:W3:Y:S01]  /*3620*/  LDL.LU R28, [R1+0x16c0] ;  /* 0x0016c000011c7983 */ /* 0x000ee20000300800 */
[----:B--2---:R-:W-:-:S04]  /*3630*/  F2FP.F16.E4M3.UNPACK_B R20, R3 ;  /* 0x00000003ff14723e */ /* 0x004fc800020006ff */
[----:B---3--:R-:W-:Y:S01]  /*3640*/  PRMT R28, R20, 0x7610, R28 ;  /* 0x00007610141c7816 */ /* 0x008fe2000000001c */
[----:B------:R1:W-:Y:S04]  /*3650*/  STL [R1+0x50], R20 ;  /* 0x0000501401007387 */ /* 0x0003e80000100800 */
[----:B-1----:R-:W2:Y:S01]  /*3660*/  LDL.LU R20, [R1+0x16bc] ;  /* 0x0016bc0001147983 */ /* 0x002ea20000300800 */
[----:B------:R-:W-:-:S05]  /*3670*/  F2FP.F16.E4M3.UNPACK_B R19, R2 ;  /* 0x00000002ff13723e */ /* 0x000fca00020006ff */
[----:B------:R1:W-:Y:S01]  /*3680*/  STL [R1+0x4c], R19 ;  /* 0x00004c1301007387 */ /* 0x0003e20000100800 */
[----:B------:R-:W-:Y:S02]  /*3690*/  PRMT R2, R22, 0x7610, R2 ;  /* 0x0000761016027816 */ /* 0x000fe40000000002 */
[----:B--2---:R-:W-:Y:S02]  /*36a0*/  PRMT R20, R19, 0x7610, R20 ;  /* 0x0000761013147816 */ /* 0x004fe40000000014 */
[----:B-1----:R0:W2:Y:S04]  /*36b0*/  LDL.LU R19, [R1+0x16b8] ;  /* 0x0016b80001137983 */ /* 0x0020a80000300800 */
[----:B------:R-:W3:Y:S01]  /*36c0*/  LDL.LU R22, [R1+0x16b4] ;  /* 0x0016b40001167983 */ /* 0x000ee20000300800 */
[----:B------:R-:W-:-:S03]  /*36d0*/  PRMT R3, R20, 0x7610, R3 ;  /* 0x0000761014037816 */ /* 0x000fc60000000003 */
[----:B------:R1:W-:Y:S04]  /*36e0*/  STS.U16 [R27+UR4+0x1c00], R4 ;  /* 0x001c00041b007988 */ /* 0x0003e80008000404 */
[----:B------:R-:W-:Y:S04]  /*36f0*/  STS.U16 [R27+UR4+0x1e00], R2 ;  /* 0x001e00021b007988 */ /* 0x000fe80008000404 */
[----:B------:R-:W-:Y:S01]  /*3700*/  STS.U16 [R27+UR4+0x2200], R3 ;  /* 0x002200031b007988 */ /* 0x000fe20008000404 */
[----:B--2---:R-:W-:Y:S02]  /*3710*/  F2FP.F16.E4M3.UNPACK_B R19, R0 ;  /* 0x00000000ff13723e */ /* 0x004fe400020006ff */
[----:B------:R-:W-:-:S02]  /*3720*/  PRMT R0, R28, 0x7610, R0 ;  /* 0x000076101c007816 */ /* 0x000fc40000000000 */
[----:B---3--:R-:W-:Y:S01]  /*3730*/  PRMT R22, R19, 0x7610, R22 ;  /* 0x0000761013167816 */ /* 0x008fe20000000016 */
[----:B------:R2:W-:Y:S03]  /*3740*/  STL [R1+0x48], R19 ;  /* 0x0000481301007387 */ /* 0x0005e60000100800 */
[----:B-1----:R-:W-:Y:S01]  /*3750*/  PRMT R4, R22, 0x7610, R4 ;  /* 0x0000761016047816 */ /* 0x002fe20000000004 */
[----:B------:R1:W-:Y:S04]  /*3760*/  STS.U16 [R27+UR4+0x2000], R0 ;  /* 0x002000001b007988 */ /* 0x0003e80008000404 */
[----:B--2---:R0:W2:Y:S04]  /*3770*/  LDL.LU R19, [R1+0x16b0] ;  /* 0x0016b00001137983 */ /* 0x0040a80000300800 */
[----:B------:R-:W3:Y:S01]  /*3780*/  LDL.LU R20, [R1+0x178] ;  /* 0x0001780001147983 */ /* 0x000ee20000300800 */
[----:B-1----:R-:W-:-:S03]  /*3790*/  IMAD R0, R29, 0x100, R23 ;  /* 0x000001001d007824 */ /* 0x002fc600078e0217 */
[----:B------:R-:W3:Y:S04]  /*37a0*/  LDL.LU R28, [R1+0x174] ;  /* 0x00017400011c7983 */ /* 0x000ee80000300800 */
[----:B------:R-:W2:Y:S04]  /*37b0*/  LDL.LU R2, [R1+0x3c] ;  /* 0x00003c0001027983 */ /* 0x000ea80000300800 */
[----:B------:R-:W4:Y:S04]  /*37c0*/  LDL.LU R3, [R1+0x44] ;  /* 0x0000440001037983 */ /* 0x000f280000300800 */
[----:B------:R-:W3:Y:S04]  /*37d0*/  LDL.LU R23, [R1+0x170] ;  /* 0x0001700001177983 */ /* 0x000ee80000300800 */
[----:B------:R-:W3:Y:S04]  /*37e0*/  LDL.LU R22, [R1+0x2c] ;  /* 0x00002c0001167983 */ /* 0x000ee80000300800 */
[----:B------:R-:W3:Y:S04]  /*37f0*/  LDL.LU R29, [R1+0x28] ;  /* 0x00002800011d7983 */ /* 0x000ee80000300800 */
[----:B------:R1:W-:Y:S04]  /*3800*/  STS.U16 [R27+UR4+0x2400], R4 ;  /* 0x002400041b007988 */ /* 0x0003e80008000404 */
[----:B-1----:R-:W5:Y:S01]  /*3810*/  LDL.LU R4, [R1+0x184] ;  /* 0x0001840001047983 */ /* 0x002f620000300800 */
[----:B----4-:R-:W-:-:S02]  /*3820*/  IMAD R3, R3, 0x100, R18 ;  /* 0x0000010003037824 */ /* 0x010fc400078e0212 */
[----:B-----5:R-:W-:Y:S02]  /*3830*/  IMAD R4, R25, 0x100, R4 ;  /* 0x0000010019047824 */ /* 0x020fe400078e0204 */
[----:B------:R-:W4:Y:S04]  /*3840*/  LDL.LU R25, [R1+0x24] ;  /* 0x0000240001197983 */ /* 0x000f280000300800 */
[----:B------:R-:W5:Y:S01]  /*3850*/  LDL.LU R18, [R1+0x16ac] ;  /* 0x0016ac0001127983 */ /* 0x000f620000300800 */
[----:B------:R-:W-:-:S05]  /*3860*/  F2FP.F16.E4M3.UNPACK_B R0, R0 ;  /* 0x00000000ff00723e */ /* 0x000fca00020006ff */
[----:B------:R1:W-:Y:S01]  /*3870*/  STL [R1+0x44], R0 ;  /* 0x0000440001007387 */ /* 0x0003e20000100800 */
[----:B-----5:R-:W-:-:S03]  /*3880*/  PRMT R18, R0, 0x7610, R18 ;  /* 0x0000761000127816 */ /* 0x020fc60000000012 */
[----:B-1----:R-:W5:Y:S01]  /*3890*/  LDL.LU R0, [R1+0x34] ;  /* 0x0000340001007983 */ /* 0x002f620000300800 */
[----:B--2---:R-:W-:-:S03]  /*38a0*/  IMAD R2, R2, 0x100, R24 ;  /* 0x0000010002027824 */ /* 0x004fc600078e0218 */
[----:B------:R0:W2:Y:S01]  /*38b0*/  LDL.LU R24, [R1+0x16a8] ;  /* 0x0016a80001187983 */ /* 0x0000a20000300800 */
[----:B-----5:R-:W-:-:S03]  /*38c0*/  IMAD R0, R0, 0x100, R21 ;  /* 0x0000010000007824 */ /* 0x020fc600078e0215 */
[----:B------:R-:W5:Y:S01]  /*38d0*/  LDL.LU R21, [R1+0x16a4] ;  /* 0x0016a40001157983 */ /* 0x000f620000300800 */
[----:B--2---:R-:W-:Y:S02]  /*38e0*/  F2FP.F16.E4M3.UNPACK_B R24, R4 ;  /* 0x00000004ff18723e */ /* 0x004fe400020006ff */
[----:B------:R-:W-:-:S03]  /*38f0*/  PRMT R4, R18, 0x7610, R4 ;  /* 0x0000761012047816 */ /* 0x000fc60000000004 */
[----:B------:R1:W-:Y:S01]  /*3900*/  STL [R1+0x40], R24 ;  /* 0x0000401801007387 */ /* 0x0003e20000100800 */
[----:B-----5:R-:W-:-:S03]  /*3910*/  PRMT R21, R24, 0x7610, R21 ;  /* 0x0000761018157816 */ /* 0x020fc60000000015 */
[----:B-1----:R-:W2:Y:S04]  /*3920*/  LDL.LU R24, [R1+0x16a0] ;  /* 0x0016a00001187983 */ /* 0x002ea80000300800 */
[----:B------:R0:W5:Y:S02]  /*3930*/  LDL.LU R18, [R1+0x169c] ;  /* 0x00169c0001127983 */ /* 0x0001640000300800 */
[----:B-----5:R-:W-:-:S04]  /*3940*/  F2FP.F16.E4M3.UNPACK_B R18, R3 ;  /* 0x00000003ff12723e */ /* 0x020fc800020006ff */
[----:B--2---:R-:W-:Y:S01]  /*3950*/  PRMT R24, R18, 0x7610, R24 ;  /* 0x0000761012187816 */ /* 0x004fe20000000018 */
[----:B------:R1:W-:Y:S04]  /*3960*/  STL [R1+0x3c], R18 ;  /* 0x00003c1201007387 */ /* 0x0003e80000100800 */
[----:B-1----:R-:W2:Y:S01]  /*3970*/  LDL.LU R18, [R1+0x1698] ;  /* 0x0016980001127983 */ /* 0x002ea20000300800 */
[----:B------:R-:W-:-:S05]  /*3980*/  F2FP.F16.E4M3.UNPACK_B R19, R2 ;  /* 0x00000002ff13723e */ /* 0x000fca00020006ff */
[----:B------:R1:W-:Y:S01]  /*3990*/  STL [R1+0x38], R19 ;  /* 0x0000381301007387 */ /* 0x0003e20000100800 */
[----:B------:R-:W-:Y:S02]  /*39a0*/  PRMT R2, R21, 0x7610, R2 ;  /* 0x0000761015027816 */ /* 0x000fe40000000002 */
[----:B--2---:R-:W-:Y:S02]  /*39b0*/  PRMT R18, R19, 0x7610, R18 ;  /* 0x0000761013127816 */ /* 0x004fe40000000012 */
[----:B-1----:R0:W2:Y:S04]  /*39c0*/  LDL.LU R19, [R1+0x1694] ;  /* 0x0016940001137983 */ /* 0x0020a80000300800 */
[----:B------:R-:W5:Y:S01]  /*39d0*/  LDL.LU R21, [R1+0x1690] ;  /* 0x0016900001157983 */ /* 0x000f620000300800 */
[----:B------:R-:W-:-:S03]  /*39e0*/  PRMT R3, R18, 0x7610, R3 ;  /* 0x0000761012037816 */ /* 0x000fc60000000003 */
[----:B------:R1:W-:Y:S04]  /*39f0*/  STS.U16 [R27+UR4+0x2600], R4 ;  /* 0x002600041b007988 */ /* 0x0003e80008000404 */
[----:B------:R-:W-:Y:S04]  /*3a00*/  STS.U16 [R27+UR4+0x2800], R2 ;  /* 0x002800021b007988 */ /* 0x000fe80008000404 */
[----:B------:R-:W-:Y:S01]  /*3a10*/  STS.U16 [R27+UR4+0x2c00], R3 ;  /* 0x002c00031b007988 */ /* 0x000fe20008000404 */
[----:B--2---:R-:W-:Y:S02]  /*3a20*/  F2FP.F16.E4M3.UNPACK_B R19, R0 ;  /* 0x00000000ff13723e */ /* 0x004fe400020006ff */
[----:B------:R-:W-:-:S02]  /*3a30*/  PRMT R0, R24, 0x7610, R0 ;  /* 0x0000761018007816 */ /* 0x000fc40000000000 */
[----:B-----5:R-:W-:Y:S01]  /*3a40*/  PRMT R21, R19, 0x7610, R21 ;  /* 0x0000761013157816 */ /* 0x020fe20000000015 */
[----:B------:R2:W-:Y:S03]  /*3a50*/  STL [R1+0x34], R19 ;  /* 0x0000341301007387 */ /* 0x0005e60000100800 */
[----:B-1----:R-:W-:Y:S01]  /*3a60*/  PRMT R4, R21, 0x7610, R4 ;  /* 0x0000761015047816 */ /* 0x002fe20000000004 */
[----:B------:R3:W-:Y:S04]  /*3a70*/  STS.U16 [R27+UR4+0x2a00], R0 ;  /* 0x002a00001b007988 */ /* 0x0007e80008000404 */
[----:B--2---:R0:W2:Y:S04]  /*3a80*/  LDL.LU R19, [R1+0x168c] ;  /* 0x00168c0001137983 */ /* 0x0040a80000300800 */
[----:B------:R-:W5:Y:S01]  /*3a90*/  LDL.LU R24, [R1+0x1688] ;  /* 0x0016880001187983 */ /* 0x000f620000300800 */
[----:B---3--:R-:W-:-:S03]  /*3aa0*/  IMAD R0, R28, 0x100, R20 ;  /* 0x000001001c007824 */ /* 0x008fc600078e0214 */
[----:B------:R-:W3:Y:S04]  /*3ab0*/  LDL.LU R18, [R1+0x1684] ;  /* 0x0016840001127983 */ /* 0x000ee80000300800 */
[----:B------:R-:W4:Y:S04]  /*3ac0*/  LDL.LU R2, [R1+0x30] ;  /* 0x0000300001027983 */ /* 0x000f280000300800 */
[----:B------:R-:W4:Y:S04]  /*3ad0*/  LDL.LU R3, [R1+0x164] ;  /* 0x0001640001037983 */ /* 0x000f280000300800 */
[----:B------:R-:W5:Y:S04]  /*3ae0*/  LDL.LU R28, [R1+0x168] ;  /* 0x00016800011c7983 */ /* 0x000f680000300800 */
[----:B------:R-:W5:Y:S04]  /*3af0*/  LDL.LU R21, [R1+0x154] ;  /* 0x0001540001157983 */ /* 0x000f680000300800 */
[----:B------:R-:W5:Y:S04]  /*3b00*/  LDL.LU R20, [R1+0x1c] ;  /* 0x00001c0001147983 */ /* 0x000f680000300800 */
[----:B------:R1:W-:Y:S04]  /*3b10*/  STS.U16 [R27+UR4+0x2e00], R4 ;  /* 0x002e00041b007988 */ /* 0x0003e80008000404 */
[----:B-1----:R-:W2:Y:S01]  /*3b20*/  LDL.LU R4, [R1+0x16c] ;  /* 0x00016c0001047983 */ /* 0x002ea20000300800 */
[----:B------:R-:W-:Y:S01]  /*3b30*/  F2FP.F16.E4M3.UNPACK_B R0, R0 ;  /* 0x00000000ff00723e */ /* 0x000fe200020006ff */
[----:B--2---:R-:W-:-:S02]  /*3b40*/  IMAD R4, R4, 0x100, R23 ;  /* 0x0000010004047824 */ /* 0x004fc400078e0217 */
[----:B------:R-:W2:Y:S04]  /*3b50*/  LDL.LU R23, [R1+0x1680] ;  /* 0x0016800001177983 */ /* 0x000ea80000300800 */
[----:B------:R1:W-:Y:S01]  /*3b60*/  STL [R1+0x30], R0 ;  /* 0x0000300001007387 */ /* 0x0003e20000100800 */
[----:B--2---:R-:W-:-:S03]  /*3b70*/  PRMT R23, R0, 0x7610, R23 ;  /* 0x0000761000177816 */ /* 0x004fc60000000017 */
[----:B-1----:R-:W2:Y:S01]  /*3b80*/  LDL.LU R0, [R1+0x20] ;  /* 0x0000200001007983 */ /* 0x002ea20000300800 */
[----:B----4-:R-:W-:Y:S02]  /*3b90*/  IMAD R3, R2, 0x100, R3 ;  /* 0x0000010002037824 */ /* 0x010fe400078e0203 */
[----:B------:R-:W-:Y:S02]  /*3ba0*/  IMAD R2, R29, 0x100, R22 ;  /* 0x000001001d027824 */ /* 0x000fe400078e0216 */
[----:B------:R-:W4:Y:S04]  /*3bb0*/  LDL.LU R22, [R1+0x18] ;  /* 0x0000180001167983 */ /* 0x000f280000300800 */
[----:B------:R-:W4:Y:S01]  /*3bc0*/  LDL.LU R29, [R1+0x10] ;  /* 0x00001000011d7983 */ /* 0x000f220000300800 */
[----:B--2---:R-:W-:-:S03]  /*3bd0*/  IMAD R0, R0, 0x100, R25 ;  /* 0x0000010000007824 */ /* 0x004fc600078e0219 */
[----:B------:R0:W2:Y:S02]  /*3be0*/  LDL.LU R25, [R1+0x167c] ;  /* 0x00167c0001197983 */ /* 0x0000a40000300800 */
[----:B--2---:R-:W-:Y:S02]  /*3bf0*/  F2FP.F16.E4M3.UNPACK_B R25, R4 ;  /* 0x00000004ff19723e */ /* 0x004fe400020006ff */
[----:B------:R-:W-:Y:S02]  /*3c00*/  PRMT R4, R23, 0x7610, R4 ;  /* 0x0000761017047816 */ /* 0x000fe40000000004 */
[----:B---3--:R-:W-:Y:S01]  /*3c10*/  PRMT R18, R25, 0x7610, R18 ;  /* 0x0000761019127816 */ /* 0x008fe20000000012 */
[----:B------:R1:W-:Y:S04]  /*3c20*/  STL [R1+0x2c], R25 ;  /* 0x00002c1901007387 */ /* 0x0003e80000100800 */
[----:B-1----:R-:W2:Y:S04]  /*3c30*/  LDL.LU R25, [R1+0x1678] ;  /* 0x0016780001197983 */ /* 0x002ea80000300800 */
[----:B------:R0:W3:Y:S01]  /*3c40*/  LDL.LU R23, [R1+0x1674] ;  /* 0x0016740001177983 */ /* 0x0000e20000300800 */
[----:B------:R-:W-:-:S02]  /*3c50*/  F2FP.F16.E4M3.UNPACK_B R19, R2 ;  /* 0x00000002ff13723e */ /* 0x000fc400020006ff */
[----:B------:R-:W-:Y:S02]  /*3c60*/  F2FP.F16.E4M3.UNPACK_B R16, R0 ;  /* 0x00000000ff10723e */ /* 0x000fe400020006ff */
[----:B------:R-:W-:Y:S02]  /*3c70*/  PRMT R10, R19, 0x7610, R10 ;  /* 0x00007610130a7816 */ /* 0x000fe4000000000a */
[----:B------:R-:W-:Y:S01]  /*3c80*/  PRMT R2, R18, 0x7610, R2 ;  /* 0x0000761012027816 */ /* 0x000fe20000000002 */
[----:B------:R1:W-:Y:S04]  /*3c90*/  STS.U16 [R27+UR4+0x3000], R4 ;  /* 0x003000041b007988 */ /* 0x0003e80008000404 */
[----:B------:R-:W-:Y:S01]  /*3ca0*/  STS.U16 [R27+UR4+0x3200], R2 ;  /* 0x003200021b007988 */ /* 0x000fe20008000404 */
[----:B---3--:R-:W-:-:S04]  /*3cb0*/  F2FP.F16.E4M3.UNPACK_B R23, R3 ;  /* 0x00000003ff17723e */ /* 0x008fc800020006ff */
[----:B------:R-:W-:Y:S01]  /*3cc0*/  PRMT R11, R23, 0x7610, R11 ;  /* 0x00007610170b7816 */ /* 0x000fe2000000000b */
[----:B------:R-:W-:Y:S01]  /*3cd0*/  STL [R1+0x28], R23 ;  /* 0x0000281701007387 */ /* 0x000fe20000100800 */
[----:B------:R-:W-:-:S03]  /*3ce0*/  PRMT R3, R10, 0x7610, R3 ;  /* 0x000076100a037816 */ /* 0x000fc60000000003 */
[----:B------:R-:W-:Y:S01]  /*3cf0*/  STL [R1+0x24], R19 ;  /* 0x0000241301007387 */ /* 0x000fe20000100800 */
[----:B--2---:R-:W-:Y:S02]  /*3d00*/  PRMT R25, R16, 0x7610, R25 ;  /* 0x0000761010197816 */ /* 0x004fe40000000019 */
[----:B------:R-:W-:Y:S01]  /*3d10*/  PRMT R0, R11, 0x7610, R0 ;  /* 0x000076100b007816 */ /* 0x000fe20000000000 */
[----:B------:R2:W-:Y:S04]  /*3d20*/  STL [R1+0x20], R16 ;  /* 0x0000201001007387 */ /* 0x0005e80000100800 */
[----:B------:R-:W3:Y:S04]  /*3d30*/  LDL.LU R10, [R1+0x150] ;  /* 0x00015000010a7983 */ /* 0x000ee80000300800 */
[----:B------:R-:W3:Y:S01]  /*3d40*/  LDL.LU R11, [R1+0x14c] ;  /* 0x00014c00010b7983 */ /* 0x000ee20000300800 */
[----:B-1----:R-:W-:-:S03]  /*3d50*/  PRMT R4, R25, 0x7610, R4 ;  /* 0x0000761019047816 */ /* 0x002fc60000000004 */
[----:B--2---:R-:W2:Y:S04]  /*3d60*/  LDL.LU R16, [R1+0x148] ;  /* 0x0001480001107983 */ /* 0x004ea80000300800 */
[----:B------:R-:W2:Y:S04]  /*3d70*/  LDL.LU R19, [R1+0x144] ;  /* 0x0001440001137983 */ /* 0x000ea80000300800 */
[----:B------:R-:W2:Y:S04]  /*3d80*/  LDL.LU R18, [R1+0x13c] ;  /* 0x00013c0001127983 */ /* 0x000ea80000300800 */
[----:B------:R-:W2:Y:S04]  /*3d90*/  LDL.LU R23, [R1+0x8] ;  /* 0x0000080001177983 */ /* 0x000ea80000300800 */
[----:B------:R-:W2:Y:S04]  /*3da0*/  LDL.LU R25, [R1+0x1670] ;  /* 0x0016700001197983 */ /* 0x000ea80000300800 */
[----:B------:R-:W4:Y:S04]  /*3db0*/  LDL.LU R2, [R1+0x14] ;  /* 0x0000140001027983 */ /* 0x000f280000300800 */
[----:B------:R1:W-:Y:S04]  /*3dc0*/  STS.U16 [R27+UR4+0x3400], R0 ;  /* 0x003400001b007988 */ /* 0x0003e80008000404 */
        /* <DEDUP_REMOVED lines=12> */
[----:B------:R-:W5:Y:S04]  /*3e90*/  LDL.LU R20, [R1] ;  /* 0x0000000001147983 */ /* 0x000f680000300800 */
[----:B------:R0:W-:Y:S04]  /*3ea0*/  STL [R1+0x1c], R0 ;  /* 0x00001c0001007387 */ /* 0x0001e80000100800 */
[----:B0-----:R-:W2:Y:S01]  /*3eb0*/  LDL.LU R0, [R1+0xc] ;  /* 0x00000c0001007983 */ /* 0x001ea20000300800 */
[----:B----4-:R-:W-:-:S03]  /*3ec0*/  IMAD R2, R2, 0x100, R22 ;  /* 0x0000010002027824 */ /* 0x010fc600078e0216 */
[----:B------:R-:W4:Y:S01]  /*3ed0*/  LDL.LU R22, [R1+0x1668] ;  /* 0x0016680001167983 */ /* 0x000f220000300800 */
[----:B--2---:R-:W-:-:S03]  /*3ee0*/  IMAD R0, R0, 0x100, R29 ;  /* 0x0000010000007824 */ /* 0x004fc600078e021d */
[----:B------:R0:W2:Y:S02]  /*3ef0*/  LDL.LU R29, [R1+0x1664] ;  /* 0x00166400011d7983 */ /* 0x0000a40000300800 */
[----:B--2---:R-:W-:Y:S02]  /*3f00*/  F2FP.F16.E4M3.UNPACK_B R29, R4 ;  /* 0x00000004ff1d723e */ /* 0x004fe400020006ff */
[----:B------:R-:W-:Y:S02]  /*3f10*/  PRMT R4, R28, 0x7610, R4 ;  /* 0x000076101c047816 */ /* 0x000fe40000000004 */
[----:B------:R-:W-:Y:S01]  /*3f20*/  PRMT R17, R29, 0x7610, R17 ;  /* 0x000076101d117816 */ /* 0x000fe20000000011 */
[----:B------:R1:W-:Y:S04]  /*3f30*/  STL [R1+0x18], R29 ;  /* 0x0000181d01007387 */ /* 0x0003e80000100800 */
[----:B-1----:R-:W5:Y:S04]  /*3f40*/  LDL.LU R29, [R1+0x1660] ;  /* 0x00166000011d7983 */ /* 0x002f680000300800 */
[----:B------:R0:W2:Y:S02]  /*3f50*/  LDL.LU R28, [R1+0x165c] ;  /* 0x00165c00011c7983 */ /* 0x0000a40000300800 */
[----:B--2---:R-:W-:-:S04]  /*3f60*/  F2FP.F16.E4M3.UNPACK_B R28, R3 ;  /* 0x00000003ff1c723e */ /* 0x004fc800020006ff */
[----:B------:R-:W-:Y:S01]  /*3f70*/  PRMT R13, R28, 0x7610, R13 ;  /* 0x000076101c0d7816 */ /* 0x000fe2000000000d */
[----:B------:R1:W-:Y:S04]  /*3f80*/  STL [R1+0x14], R28 ;  /* 0x0000141c01007387 */ /* 0x0003e80000100800 */
[----:B-1----:R0:W2:Y:S01]  /*3f90*/  LDL.LU R28, [R1+0x1658] ;  /* 0x00165800011c7983 */ /* 0x0020a20000300800 */
[----:B------:R-:W-:Y:S02]  /*3fa0*/  F2FP.F16.E4M3.UNPACK_B R14, R0 ;  /* 0x00000000ff0e723e */ /* 0x000fe400020006ff */
[----:B------:R-:W-:Y:S02]  /*3fb0*/  PRMT R0, R13, 0x7610, R0 ;  /* 0x000076100d007816 */ /* 0x000fe40000000000 */
[----:B------:R-:W-:Y:S01]  /*3fc0*/  PRMT R6, R14, 0x7610, R6 ;  /* 0x000076100e067816 */ /* 0x000fe20000000006 */
[----:B------:R-:W-:Y:S01]  /*3fd0*/  STS.U16 [R27+UR4+0x3a00], R4 ;  /* 0x003a00041b007988 */ /* 0x000fe20008000404 */
[----:B--2---:R-:W-:-:S04]  /*3fe0*/  F2FP.F16.E4M3.UNPACK_B R28, R2 ;  /* 0x00000002ff1c723e */ /* 0x004fc800020006ff */
[----:B------:R-:W-:Y:S01]  /*3ff0*/  PRMT R7, R28, 0x7610, R7 ;  /* 0x000076101c077816 */ /* 0x000fe20000000007 */
[----:B------:R1:W-:Y:S04]  /*4000*/  STL [R1+0x10], R28 ;  /* 0x0000101c01007387 */ /* 0x0003e80000100800 */
[----:B-1----:R-:W3:Y:S01]  /*4010*/  LDL.LU R28, [R1+0x1654] ;  /* 0x00165400011c7983 */ /* 0x002ee20000300800 */
[----:B------:R-:W-:Y:S02]  /*4020*/  PRMT R3, R7, 0x7610, R3 ;  /* 0x0000761007037816 */ /* 0x000fe40000000003 */
[----:B------:R-:W-:Y:S01]  /*4030*/  PRMT R2, R17, 0x7610, R2 ;  /* 0x0000761011027816 */ /* 0x000fe20000000002 */
[----:B------:R-:W-:Y:S01]  /*4040*/  STL [R1+0xc], R14 ;  /* 0x00000c0e01007387 */ /* 0x000fe20000100800 */
[----:B------:R-:W-:-:S03]  /*4050*/  PRMT R4, R6, 0x7610, R4 ;  /* 0x0000761006047816 */ /* 0x000fc60000000004 */
[----:B------:R1:W-:Y:S04]  /*4060*/  STS.U16 [R27+UR4+0x4000], R3 ;  /* 0x004000031b007988 */ /* 0x0003e80008000404 */
[----:B------:R-:W2:Y:S04]  /*4070*/  LDL.LU R13, [R1+0x140] ;  /* 0x00014000010d7983 */ /* 0x000ea80000300800 */
[----:B------:R4:W-:Y:S01]  /*4080*/  STS.U16 [R27+UR4+0x3c00], R2 ;  /* 0x003c00021b007988 */ /* 0x0009e20008000404 */
[----:B-1----:R-:W-:-:S03]  /*4090*/  IMAD R3, R11, 0x100, R10 ;  /* 0x000001000b037824 */ /* 0x002fc600078e020a */
[----:B------:R-:W2:Y:S04]  /*40a0*/  LDL.LU R14, [R1+0x138] ;  /* 0x00013800010e7983 */ /* 0x000ea80000300800 */
[----:B------:R1:W-:Y:S01]  /*40b0*/  STS.U16 [R27+UR4+0x3e00], R0 ;  /* 0x003e00001b007988 */ /* 0x0003e20008000404 */
[----:B----4-:R-:W-:-:S03]  /*40c0*/  IMAD R2, R19, 0x100, R16 ;  /* 0x0000010013027824 */ /* 0x010fc600078e0210 */
[----:B------:R-:W4:Y:S01]  /*40d0*/  LDL.LU R6, [R1+0x134] ;  /* 0x0001340001067983 */ /* 0x000f220000300800 */
[----:B------:R-:W-:-:S03]  /*40e0*/  F2FP.F16.E4M3.UNPACK_B R15, R3 ;  /* 0x00000003ff0f723e */ /* 0x000fc600020006ff */
[----:B------:R-:W4:Y:S01]  /*40f0*/  LDL.LU R7, [R1+0x130] ;  /* 0x0001300001077983 */ /* 0x000f220000300800 */
[----:B-1----:R-:W-:-:S03]  /*4100*/  IMAD R0, R23, 0x100, R18 ;  /* 0x0000010017007824 */ /* 0x002fc600078e0212 */
[----:B------:R-:W2:Y:S01]  /*4110*/  LDL.LU R17, [R1+0x12c] ;  /* 0x00012c0001117983 */ /* 0x000ea20000300800 */
[----:B------:R-:W-:-:S03]  /*4120*/  F2FP.F16.E4M3.UNPACK_B R12, R2 ;  /* 0x00000002ff0c723e */ /* 0x000fc600020006ff */
[----:B------:R-:W2:Y:S01]  /*4130*/  LDL.LU R10, [R1+0x120] ;  /* 0x00012000010a7983 */ /* 0x000ea20000300800 */
[----:B------:R-:W-:-:S03]  /*4140*/  F2FP.F16.E4M3.UNPACK_B R8, R0 ;  /* 0x00000000ff08723e */ /* 0x000fc600020006ff */
[----:B------:R-:W4:Y:S01]  /*4150*/  LDL.LU R11, [R1+0x11c] ;  /* 0x00011c00010b7983 */ /* 0x000f220000300800 */
[----:B------:R-:W-:-:S03]  /*4160*/  PRMT R9, R15, 0x7610, R9 ;  /* 0x000076100f097816 */ /* 0x000fc60000000009 */
[----:B------:R-:W4:Y:S04]  /*4170*/  LDL.LU R16, [R1+0x114] ;  /* 0x0001140001107983 */ /* 0x000f280000300800 */
[----:B------:R-:W-:Y:S04]  /*4180*/  STL [R1+0x8], R15 ;  /* 0x0000080f01007387 */ /* 0x000fe80000100800 */
[----:B------:R-:W4:Y:S01]  /*4190*/  LDL.LU R19, [R1+0x100] ;  /* 0x0001000001137983 */ /* 0x000f220000300800 */
[----:B------:R-:W-:-:S03]  /*41a0*/  PRMT R2, R9, 0x7610, R2 ;  /* 0x0000761009027816 */ /* 0x000fc60000000002 */
[----:B------:R-:W4:Y:S04]  /*41b0*/  LDL.LU R18, [R1+0xfc] ;  /* 0x0000fc0001127983 */ /* 0x000f280000300800 */
[----:B------:R1:W-:Y:S04]  /*41c0*/  STS.U16 [R27+UR4+0x4200], R4 ;  /* 0x004200041b007988 */ /* 0x0003e80008000404 */
[----:B------:R-:W-:Y:S04]  /*41d0*/  STL [R1+0x4], R12 ;  /* 0x0000040c01007387 */ /* 0x000fe80000100800 */
[----:B------:R0:W-:Y:S01]  /*41e0*/  STL [R1], R8 ;  /* 0x0000000801007387 */ /* 0x0001e20000100800 */
[----:B-1----:R-:W-:Y:S01]  /*41f0*/  PRMT R4, R8, 0x7610, R4 ;  /* 0x0000761008047816 */ /* 0x002fe20000000004 */
[----:B-----5:R-:W-:-:S02]  /*4200*/  IMAD R29, R29, 0x100, R20 ;  /* 0x000001001d1d7824 */ /* 0x020fc400078e0214 */
[----:B0-----:R-:W5:Y:S04]  /*4210*/  LDL.LU R8, [R1+0x128] ;  /* 0x0001280001087983 */ /* 0x001f680000300800 */
[----:B------:R-:W5:Y:S04]  /*4220*/  LDL.LU R9, [R1+0x124] ;  /* 0x0001240001097983 */ /* 0x000f680000300800 */
[----:B------:R-:W5:Y:S04]  /*4230*/  LDL.LU R15, [R1+0x118] ;  /* 0x00011800010f7983 */ /* 0x000f680000300800 */
[----:B------:R-:W5:Y:S01]  /*4240*/  LDL.LU R23, [R1+0x110] ;  /* 0x0001100001177983 */ /* 0x000f620000300800 */
[----:B---3--:R-:W-:-:S03]  /*4250*/  IMAD R28, R28, 0x100, R21 ;  /* 0x000001001c1c7824 */ /* 0x008fc600078e0215 */
[----:B------:R-:W3:Y:S04]  /*4260*/  LDL.LU R21, [R1+0x108] ;  /* 0x0001080001157983 */ /* 0x000ee80000300800 */
[----:B------:R-:W3:Y:S01]  /*4270*/  LDL.LU R20, [R1+0xf8] ;  /* 0x0000f80001147983 */ /* 0x000ee20000300800 */
[----:B------:R-:W-:Y:S02]  /*4280*/  F2FP.F16.E4M3.UNPACK_B R28, R28 ;  /* 0x0000001cff1c723e */ /* 0x000fe400020006ff */
[----:B------:R-:W-:Y:S02]  /*4290*/  PRMT R3, R4, 0x7610, R3 ;  /* 0x0000761004037816 */ /* 0x000fe40000000003 */
[----:B------:R-:W-:Y:S01]  /*42a0*/  F2FP.F16.E4M3.UNPACK_B R29, R29 ;  /* 0x0000001dff1d723e */ /* 0x000fe200020006ff */
[----:B------:R-:W-:Y:S04]  /*42b0*/  STL [R1+0x160c], R28 ;  /* 0x00160c1c01007387 */ /* 0x000fe80000100800 */
[----:B------:R2:W-:Y:S01]  /*42c0*/  STS.U16 [R27+UR4+0x4800], R3 ;  /* 0x004800031b007988 */ /* 0x0005e20008000404 */
[----:B------:R-:W-:-:S03]  /*42d0*/  PRMT R5, R12, 0x7610, R5 ;  /* 0x000076100c057816 */ /* 0x000fc60000000005 */
[----:B------:R-:W-:Y:S01]  /*42e0*/  STL [R1+0x1610], R29 ;  /* 0x0016101d01007387 */ /* 0x000fe20000100800 */
[----:B------:R-:W-:-:S03]  /*42f0*/  PRMT R0, R5, 0x7610, R0 ;  /* 0x0000761005007816 */ /* 0x000fc60000000000 */
[----:B------:R0:W-:Y:S04]  /*4300*/  STS.U16 [R27+UR4+0x4400], R2 ;  /* 0x004400021b007988 */ /* 0x0001e80008000404 */
[----:B------:R1:W-:Y:S01]  /*4310*/  STS.U16 [R27+UR4+0x4a00], R28 ;  /* 0x004a001c1b007988 */ /* 0x0003e20008000404 */
[----:B--2---:R-:W-:-:S03]  /*4320*/  IMAD R3, R10, 0x100, R17 ;  /* 0x000001000a037824 */ /* 0x004fc600078e0211 */
[----:B------:R-:W2:Y:S04]  /*4330*/  LDL.LU R17, [R1+0xf0] ;  /* 0x0000f00001117983 */ /* 0x000ea80000300800 */
[----:B------:R-:W2:Y:S01]  /*4340*/  LDL.LU R10, [R1+0xec] ;  /* 0x0000ec00010a7983 */ /* 0x000ea20000300800 */
[----:B----4-:R-:W-:-:S03]  /*4350*/  IMAD R4, R16, 0x100, R11 ;  /* 0x0000010010047824 */ /* 0x010fc600078e020b */
[----:B------:R-:W4:Y:S04]  /*4360*/  LDL.LU R11, [R1+0xe4] ;  /* 0x0000e400010b7983 */ /* 0x000f280000300800 */
[----:B------:R-:W4:Y:S01]  /*4370*/  LDL.LU R16, [R1+0xdc] ;  /* 0x0000dc0001107983 */ /* 0x000f220000300800 */
[----:B0-----:R-:W-:Y:S02]  /*4380*/  IMAD R2, R7, 0x100, R6 ;  /* 0x0000010007027824 */ /* 0x001fe400078e0206 */
[----:B------:R-:W-:Y:S02]  /*4390*/  IMAD R5, R18, 0x100, R19 ;  /* 0x0000010012057824 */ /* 0x000fe400078e0213 */
[----:B------:R-:W4:Y:S04]  /*43a0*/  LDL.LU R19, [R1+0x10c] ;  /* 0x00010c0001137983 */ /* 0x000f280000300800 */
[----:B------:R-:W4:Y:S04]  /*43b0*/  LDL.LU R18, [R1+0x104] ;  /* 0x0001040001127983 */ /* 0x000f280000300800 */
[----:B-1----:R-:W4:Y:S04]  /*43c0*/  LDL.LU R28, [R1+0xf4] ;  /* 0x0000f400011c7983 */ /* 0x002f280000300800 */
[----:B------:R0:W-:Y:S04]  /*43d0*/  STS.U16 [R27+UR4+0x4600], R0 ;  /* 0x004600001b007988 */ /* 0x0001e80008000404 */
[----:B------:R-:W4:Y:S01]  /*43e0*/  LDL.LU R12, [R1+0xe8] ;  /* 0x0000e800010c7983 */ /* 0x000f220000300800 */
[----:B0-----:R-:W-:-:S02]  /*43f0*/  IMAD R0, R14, 0x100, R13 ;  /* 0x000001000e007824 */ /* 0x001fc400078e020d */
[----:B-----5:R-:W-:Y:S02]  /*4400*/  IMAD R6, R9, 0x100, R8 ;  /* 0x0000010009067824 */ /* 0x020fe400078e0208 */
[----:B------:R-:W-:Y:S02]  /*4410*/  IMAD R7, R23, 0x100, R15 ;  /* 0x0000010017077824 */ /* 0x000fe400078e020f */
[----:B------:R-:W5:Y:S04]  /*4420*/  LDL.LU R23, [R1+0xe0] ;  /* 0x0000e00001177983 */ /* 0x000f680000300800 */
[----:B------:R-:W5:Y:S01]  /*4430*/  LDL.LU R13, [R1+0xd8] ;  /* 0x0000d800010d7983 */ /* 0x000f620000300800 */
[----:B---3--:R-:W-:-:S03]  /*4440*/  IMAD R8, R20, 0x100, R21 ;  /* 0x0000010014087824 */ /* 0x008fc600078e0215 */
[----:B------:R-:W3:Y:S04]  /*4450*/  LDL.LU R21, [R1+0xd4] ;  /* 0x0000d40001157983 */ /* 0x000ee80000300800 */
[----:B------:R-:W3:Y:S04]  /*4460*/  LDL.LU R14, [R1+0xd0] ;  /* 0x0000d000010e7983 */ /* 0x000ee80000300800 */
[----:B------:R-:W3:Y:S04]  /*4470*/  LDL.LU R20, [R1+0xc4] ;  /* 0x0000c40001147983 */ /* 0x000ee80000300800 */
[----:B------:R-:W3:Y:S04]  /*4480*/  LDL.LU R15, [R1+0xc0] ;  /* 0x0000c000010f7983 */ /* 0x000ee80000300800 */
[----:B------:R0:W-:Y:S01]  /*4490*/  STS.U16 [R27+UR4+0x4c00], R29 ;  /* 0x004c001d1b007988 */ /* 0x0001e20008000404 */
[----:B--2---:R-:W-:-:S02]  /*44a0*/  IMAD R9, R10, 0x100, R17 ;  /* 0x000001000a097824 */ /* 0x004fc400078e0211 */
[----:B----4-:R-:W-:Y:S02]  /*44b0*/  IMAD R10, R16, 0x100, R11 ;  /* 0x00000100100a7824 */ /* 0x010fe400078e020b */
[----:B------:R-:W2:Y:S03]  /*44c0*/  LDL.LU R16, [R1+0xc8] ;  /* 0x0000c80001107983 */ /* 0x000ea60000300800 */
[----:B------:R-:W-:Y:S01]  /*44d0*/  F2FP.F16.E4M3.UNPACK_B R10, R10 ;  /* 0x0000000aff0a723e */ /* 0x000fe200020006ff */
[----:B------:R-:W4:Y:S01]  /*44e0*/  LDL.LU R17, [R1+0xb8] ;  /* 0x0000b80001117983 */ /* 0x000f220000300800 */
[----:B------:R-:W-:-:S03]  /*44f0*/  IMAD R11, R18, 0x100, R19 ;  /* 0x00000100120b7824 */ /* 0x000fc600078e0213 */
[----:B------:R-:W4:Y:S04]  /*4500*/  LDL.LU R18, [R1+0xb0] ;  /* 0x0000b00001127983 */ /* 0x000f280000300800 */
[----:B0-----:R-:W2:Y:S04]  /*4510*/  LDL.LU R29, [R1+0xac] ;  /* 0x0000ac00011d7983 */ /* 0x001ea80000300800 */
[----:B------:R-:W2:Y:S01]  /*4520*/  LDL.LU R19, [R1+0xa8] ;  /* 0x0000a80001137983 */ /* 0x000ea20000300800 */
[----:B------:R-:W-:-:S03]  /*4530*/  IMAD R12, R12, 0x100, R28 ;  /* 0x000001000c0c7824 */ /* 0x000fc600078e021c */
[----:B------:R-:W-:Y:S04]  /*4540*/  STS.U16 [R27+UR4+0x6000], R10 ;  /* 0x0060000a1b007988 */ /* 0x000fe80008000404 */
[----:B------:R0:W-:Y:S04]  /*4550*/  STL [R1+0x1614], R10 ;  /* 0x0016140a01007387 */ /* 0x0001e80000100800 */
[----:B0-----:R-:W4:Y:S04]  /*4560*/  LDL.LU R10, [R1+0xcc] ;  /* 0x0000cc00010a7983 */ /* 0x001f280000300800 */
[----:B------:R-:W4:Y:S01]  /*4570*/  LDL.LU R28, [R1+0xa4] ;  /* 0x0000a400011c7983 */ /* 0x000f220000300800 */
[----:B-----5:R-:W-:-:S03]  /*4580*/  IMAD R13, R13, 0x100, R23 ;  /* 0x000001000d0d7824 */ /* 0x020fc600078e0217 */
[----:B------:R-:W5:Y:S01]  /*4590*/  LDL.LU R23, [R1+0x1650] ;  /* 0x0016500001177983 */ /* 0x000f620000300800 */
[----:B------:R-:W-:Y:S02]  /*45a0*/  F2FP.F16.E4M3.UNPACK_B R11, R11 ;  /* 0x0000000bff0b723e */ /* 0x000fe400020006ff */
[----:B------:R-:W-:-:S03]  /*45b0*/  F2FP.F16.E4M3.UNPACK_B R12, R12 ;  /* 0x0000000cff0c723e */ /* 0x000fc600020006ff */
[----:B------:R-:W-:Y:S04]  /*45c0*/  STS.U16 [R27+UR4+0x6200], R11 ;  /* 0x0062000b1b007988 */ /* 0x000fe80008000404 */
[----:B------:R-:W-:Y:S01]  /*45d0*/  STS.U16 [R27+UR4+0x6400], R12 ;  /* 0x0064000c1b007988 */ /* 0x000fe20008000404 */
[----:B---3--:R-:W-:-:S03]  /*45e0*/  IMAD R14, R14, 0x100, R21 ;  /* 0x000001000e0e7824 */ /* 0x008fc600078e0215 */
[----:B------:R-:W3:Y:S01]  /*45f0*/  LDL.LU R21, [R1+0x164c] ;  /* 0x00164c0001157983 */ /* 0x000ee20000300800 */
[----:B------:R-:W-:-:S03]  /*4600*/  IMAD R15, R15, 0x100, R20 ;  /* 0x000001000f0f7824 */ /* 0x000fc600078e0214 */
[----:B------:R-:W5:Y:S01]  /*4610*/  LDL.LU R20, [R1+0x1648] ;  /* 0x0016480001147983 */ /* 0x000f620000300800 */
[----:B------:R-:W-:-:S03]  /*4620*/  F2FP.F16.E4M3.UNPACK_B R14, R14 ;  /* 0x0000000eff0e723e */ /* 0x000fc600020006ff */
[----:B------:R0:W-:Y:S04]  /*4630*/  STL [R1+0x1618], R11 ;  /* 0x0016180b01007387 */ /* 0x0001e80000100800 */
[----:B------:R-:W-:Y:S04]  /*4640*/  STS.U16 [R27+UR4+0x6800], R14 ;  /* 0x0068000e1b007988 */ /* 0x000fe80008000404 */
[----:B0-----:R-:W3:Y:S04]  /*4650*/  LDL.LU R11, [R1+0xa0] ;  /* 0x0000a000010b7983 */ /* 0x001ee80000300800 */
[----:B------:R0:W-:Y:S04]  /*4660*/  STL [R1+0x161c], R12 ;  /* 0x00161c0c01007387 */ /* 0x0001e80000100800 */
[----:B0-----:R-:W3:Y:S04]  /*4670*/  LDL.LU R12, [R1+0xb4] ;  /* 0x0000b400010c7983 */ /* 0x001ee80000300800 */
[----:B------:R0:W-:Y:S04]  /*4680*/  STL [R1+0x1620], R14 ;  /* 0x0016200e01007387 */ /* 0x0001e80000100800 */
[----:B0-----:R-:W3:Y:S01]  /*4690*/  LDL.LU R14, [R1+0xbc] ;  /* 0x0000bc00010e7983 */ /* 0x001ee20000300800 */
[----:B------:R-:W-:Y:S01]  /*46a0*/  F2FP.F16.E4M3.UNPACK_B R15, R15 ;  /* 0x0000000fff0f723e */ /* 0x000fe200020006ff */
[----:B--2---:R-:W-:-:S02]  /*46b0*/  IMAD R19, R19, 0x100, R29 ;  /* 0x0000010013137824 */ /* 0x004fc400078e021d */
[----:B----4-:R-:W-:Y:S02]  /*46c0*/  IMAD R16, R16, 0x100, R10 ;  /* 0x0000010010107824 */ /* 0x010fe400078e020a */
[----:B------:R-:W2:Y:S04]  /*46d0*/  LDL.LU R10, [R1+0x94] ;  /* 0x00009400010a7983 */ /* 0x000ea80000300800 */
[----:B------:R-:W-:Y:S04]  /*46e0*/  STL [R1+0x1624], R15 ;  /* 0x0016240f01007387 */ /* 0x000fe80000100800 */
[----:B------:R-:W4:Y:S01]  /*46f0*/  LDL.LU R29, [R1+0x9c] ;  /* 0x00009c00011d7983 */ /* 0x000f220000300800 */
[----:B------:R-:W-:-:S02]  /*4700*/  F2FP.F16.E4M3.UNPACK_B R16, R16 ;  /* 0x00000010ff10723e */ /* 0x000fc400020006ff */
[----:B------:R-:W-:Y:S01]  /*4710*/  F2FP.F16.E4M3.UNPACK_B R19, R19 ;  /* 0x00000013ff13723e */ /* 0x000fe200020006ff */
[----:B------:R0:W-:Y:S01]  /*4720*/  STS.U16 [R27+UR4+0x6a00], R15 ;  /* 0x006a000f1b007988 */ /* 0x0001e20008000404 */
[----:B-----5:R-:W-:-:S03]  /*4730*/  IMAD R20, R20, 0x100, R28 ;  /* 0x0000010014147824 */ /* 0x020fc600078e021c */
[----:B------:R-:W4:Y:S02]  /*4740*/  LDL.LU R28, [R1+0x98] ;  /* 0x00009800011c7983 */ /* 0x000f240000300800 */
[----:B------:R-:W-:Y:S02]  /*4750*/  F2FP.F16.E4M3.UNPACK_B R20, R20 ;  /* 0x00000014ff14723e */ /* 0x000fe400020006ff */
[----:B------:R-:W-:Y:S04]  /*4760*/  STL [R1+0x1628], R16 ;  /* 0x0016281001007387 */ /* 0x000fe80000100800 */
[----:B------:R-:W-:Y:S01]  /*4770*/  STS.U16 [R27+UR4+0x7400], R20 ;  /* 0x007400141b007988 */ /* 0x000fe20008000404 */
[----:B---3--:R-:W-:-:S05]  /*4780*/  IMAD R18, R18, 0x100, R12 ;  /* 0x0000010012127824 */ /* 0x008fca00078e020c */
[----:B------:R-:W-:Y:S01]  /*4790*/  F2FP.F16.E4M3.UNPACK_B R18, R18 ;  /* 0x00000012ff12723e */ /* 0x000fe200020006ff */
[----:B------:R-:W-:-:S05]  /*47a0*/  IMAD R17, R17, 0x100, R14 ;  /* 0x0000010011117824 */ /* 0x000fca00078e020e */
[----:B------:R-:W-:-:S05]  /*47b0*/  F2FP.F16.E4M3.UNPACK_B R17, R17 ;  /* 0x00000011ff11723e */ /* 0x000fca00020006ff */
[----:B------:R-:W-:Y:S04]  /*47c0*/  STL [R1+0x162c], R17 ;  /* 0x00162c1101007387 */ /* 0x000fe80000100800 */
[----:B------:R-:W-:Y:S04]  /*47d0*/  STL [R1+0x1630], R18 ;  /* 0x0016301201007387 */ /* 0x000fe80000100800 */
[----:B------:R-:W-:Y:S04]  /*47e0*/  STL [R1+0x1634], R19 ;  /* 0x0016341301007387 */ /* 0x000fe80000100800 */
[----:B------:R1:W-:Y:S01]  /*47f0*/  STL [R1+0x1638], R20 ;  /* 0x0016381401007387 */ /* 0x0003e20000100800 */
[----:B------:R-:W-:-:S03]  /*4800*/  IMAD R21, R21, 0x100, R11 ;  /* 0x0000010015157824 */ /* 0x000fc600078e020b */
[----:B0-----:R-:W3:Y:S04]  /*4810*/  LDL.LU.S16 R15, [R1+0x8a] ;  /* 0x00008a00010f7983 */ /* 0x001ee80000300600 */
[----:B------:R-:W5:Y:S04]  /*4820*/  LDL.LU.S16 R14, [R1+0x86] ;  /* 0x00008600010e7983 */ /* 0x000f680000300600 */
[----:B-1----:R-:W5:Y:S04]  /*4830*/  LDL.LU.S16 R20, [R1+0x82] ;  /* 0x0000820001147983 */ /* 0x002f680000300600 */
[----:B------:R-:W5:Y:S04]  /*4840*/  LDL.LU.S16 R12, [R1+0x7e] ;  /* 0x00007e00010c7983 */ /* 0x000f680000300600 */
[----:B------:R-:W5:Y:S01]  /*4850*/  LDL.LU.S16 R11, [R1+0x7a] ;  /* 0x00007a00010b7983 */ /* 0x000f620000300600 */
[----:B------:R-:W-:-:S02]  /*4860*/  IMAD R22, R22, 0x100, R23 ;  /* 0x0000010016167824 */ /* 0x000fc400078e0217 */
[----:B------:R-:W-:Y:S01]  /*4870*/  IMAD R23, R24, 0x100, R25 ;  /* 0x0000010018177824 */ /* 0x000fe200078e0219 */
[----:B------:R0:W-:Y:S01]  /*4880*/  STS.U16 [R27+UR4+0x7200], R19 ;  /* 0x007200131b007988 */ /* 0x0001e20008000404 */
[----:B--2---:R-:W-:-:S03]  /*4890*/  IMAD R24, R26, 0x100, R10 ;  /* 0x000001001a187824 */ /* 0x004fc600078e020a */
[----:B------:R-:W2:Y:S04]  /*48a0*/  LDL.LU.S16 R10, [R1+0x76] ;  /* 0x00007600010a7983 */ /* 0x000ea80000300600 */
[----:B------:R1:W-:Y:S04]  /*48b0*/  STS.U16 [R27+UR4+0x7000], R18 ;  /* 0x007000121b007988 */ /* 0x0003e80008000404 */
[----:B0-----:R-:W2:Y:S04]  /*48c0*/  LDL.LU.S16 R19, [R1+0x72] ;  /* 0x0000720001137983 */ /* 0x001ea80000300600 */
[----:B------:R0:W-:Y:S04]  /*48d0*/  STS.U16 [R27+UR4+0x6e00], R17 ;  /* 0x006e00111b007988 */ /* 0x0001e80008000404 */
[----:B-1----:R-:W2:Y:S04]  /*48e0*/  LDL.LU.S16 R18, [R1+0x6e] ;  /* 0x00006e0001127983 */ /* 0x002ea80000300600 */
[----:B0-----:R-:W2:Y:S01]  /*48f0*/  LDL.LU.S16 R17, [R1+0x6a] ;  /* 0x00006a0001117983 */ /* 0x001ea20000300600 */
[----:B------:R-:W-:-:S02]  /*4900*/  F2FP.F16.E4M3.UNPACK_B R21, R21 ;  /* 0x00000015ff15723e */ /* 0x000fc400020006ff */
[----:B------:R-:W-:Y:S01]  /*4910*/  F2FP.F16.E4M3.UNPACK_B R22, R22 ;  /* 0x00000016ff16723e */ /* 0x000fe200020006ff */
[----:B------:R0:W-:Y:S04]  /*4920*/  STS.U16 [R27+UR4+0x6c00], R16 ;  /* 0x006c00101b007988 */ /* 0x0001e80008000404 */
[----:B------:R-:W-:Y:S01]  /*4930*/  STS.U16 [R27+UR4+0x7600], R21 ;  /* 0x007600151b007988 */ /* 0x000fe20008000404 */
[----:B------:R-:W-:-:S03]  /*4940*/  F2FP.F16.E4M3.UNPACK_B R2, R2 ;  /* 0x00000002ff02723e */ /* 0x000fc600020006ff */
[----:B------:R-:W-:Y:S01]  /*4950*/  STS.U16 [R27+UR4+0x7800], R22 ;  /* 0x007800161b007988 */ /* 0x000fe20008000404 */
[----:B------:R-:W-:Y:S02]  /*4960*/  F2FP.F16.E4M3.UNPACK_B R3, R3 ;  /* 0x00000003ff03723e */ /* 0x000fe400020006ff */
[----:B------:R-:W-:Y:S02]  /*4970*/  F2FP.F16.E4M3.UNPACK_B R23, R23 ;  /* 0x00000017ff17723e */ /* 0x000fe400020006ff */
[----:B------:R-:W-:Y:S02]  /*4980*/  F2FP.F16.E4M3.UNPACK_B R5, R5 ;  /* 0x00000005ff05723e */ /* 0x000fe400020006ff */
[----:B------:R-:W-:Y:S01]  /*4990*/  F2FP.F16.E4M3.UNPACK_B R6, R6 ;  /* 0x00000006ff06723e */ /* 0x000fe200020006ff */
[----:B------:R-:W-:Y:S04]  /*49a0*/  STS.U16 [R27+UR4+0x5000], R2 ;  /* 0x005000021b007988 */ /* 0x000fe80008000404 */
[----:B------:R-:W-:Y:S04]  /*49b0*/  STS.U16 [R27+UR4+0x5200], R3 ;  /* 0x005200031b007988 */ /* 0x000fe80008000404 */
[----:B------:R-:W-:Y:S04]  /*49c0*/  STS.U16 [R27+UR4+0x5600], R5 ;  /* 0x005600051b007988 */ /* 0x000fe80008000404 */
[----:B------:R-:W-:Y:S01]  /*49d0*/  STS.U16 [R27+UR4+0x5800], R6 ;  /* 0x005800061b007988 */ /* 0x000fe20008000404 */
[----:B----4-:R-:W-:-:S03]  /*49e0*/  IMAD R25, R28, 0x100, R29 ;  /* 0x000001001c197824 */ /* 0x010fc600078e021d */
[----:B------:R-:W4:Y:S04]  /*49f0*/  LDL.LU.S16 R29, [R1+0x66] ;  /* 0x00006600011d7983 */ /* 0x000f280000300600 */
[----:B------:R-:W4:Y:S04]  /*4a00*/  LDL.LU.S16 R28, [R1+0x62] ;  /* 0x00006200011c7983 */ /* 0x000f280000300600 */
[----:B0-----:R-:W4:Y:S04]  /*4a10*/  LDL.LU.S16 R16, [R1+0x5e] ;  /* 0x00005e0001107983 */ /* 0x001f280000300600 */
[----:B------:R0:W-:Y:S04]  /*4a20*/  STL [R1+0x163c], R21 ;  /* 0x00163c1501007387 */ /* 0x0001e80000100800 */
[----:B0-----:R-:W4:Y:S04]  /*4a30*/  LDL.LU.S16 R21, [R1+0x8e] ;  /* 0x00008e0001157983 */ /* 0x001f280000300600 */
[----:B------:R0:W-:Y:S04]  /*4a40*/  STL [R1+0x1640], R22 ;  /* 0x0016401601007387 */ /* 0x0001e80000100800 */
[----:B0-----:R-:W4:Y:S04]  /*4a50*/  LDL.LU.S16 R22, [R1+0x92] ;  /* 0x0000920001167983 */ /* 0x001f280000300600 */
[----:B------:R-:W-:Y:S01]  /*4a60*/  STL [R1+0x1644], R23 ;  /* 0x0016441701007387 */ /* 0x000fe20000100800 */
[----:B---3--:R-:W-:-:S03]  /*4a70*/  PRMT R2, R15, 0x7610, R2 ;  /* 0x000076100f027816 */ /* 0x008fc60000000002 */
[----:B------:R-:W3:Y:S01]  /*4a80*/  LDL.LU.S16 R15, [R1+0x5a] ;  /* 0x00005a00010f7983 */ /* 0x000ee20000300600 */
[----:B-----5:R-:W-:-:S03]  /*4a90*/  PRMT R3, R14, 0x7610, R3 ;  /* 0x000076100e037816 */ /* 0x020fc60000000003 */
[----:B------:R-:W5:Y:S01]  /*4aa0*/  LDL.LU.S16 R14, [R1+0x56] ;  /* 0x00005600010e7983 */ /* 0x000f620000300600 */
[----:B------:R-:W-:-:S03]  /*4ab0*/  PRMT R5, R12, 0x7610, R5 ;  /* 0x000076100c057816 */ /* 0x000fc60000000005 */
[----:B------:R-:W5:Y:S01]  /*4ac0*/  LDL.LU.S16 R12, [R1+0x52] ;  /* 0x00005200010c7983 */ /* 0x000f620000300600 */
[----:B------:R-:W-:-:S03]  /*4ad0*/  PRMT R6, R11, 0x7610, R6 ;  /* 0x000076100b067816 */ /* 0x000fc60000000006 */
[----:B------:R-:W5:Y:S01]  /*4ae0*/  LDL.LU.S16 R11, [R1+0x4e] ;  /* 0x00004e00010b7983 */ /* 0x000f620000300600 */
[----:B------:R-:W-:Y:S02]  /*4af0*/  F2FP.F16.E4M3.UNPACK_B R0, R0 ;  /* 0x00000000ff00723e */ /* 0x000fe400020006ff */
[----:B------:R-:W-:Y:S02]  /*4b00*/  F2FP.F16.E4M3.UNPACK_B R4, R4 ;  /* 0x00000004ff04723e */ /* 0x000fe400020006ff */
[----:B------:R-:W-:Y:S02]  /*4b10*/  F2FP.F16.E4M3.UNPACK_B R7, R7 ;  /* 0x00000007ff07723e */ /* 0x000fe400020006ff */
[----:B------:R-:W-:Y:S02]  /*4b20*/  F2FP.F16.E4M3.UNPACK_B R8, R8 ;  /* 0x00000008ff08723e */ /* 0x000fe400020006ff */
[----:B------:R-:W-:Y:S02]  /*4b30*/  F2FP.F16.E4M3.UNPACK_B R9, R9 ;  /* 0x00000009ff09723e */ /* 0x000fe400020006ff */
[----:B------:R-:W-:-:S02]  /*4b40*/  F2FP.F16.E4M3.UNPACK_B R13, R13 ;  /* 0x0000000dff0d723e */ /* 0x000fc400020006ff */
[----:B------:R-:W-:Y:S02]  /*4b50*/  F2FP.F16.E4M3.UNPACK_B R24, R24 ;  /* 0x00000018ff18723e */ /* 0x000fe400020006ff */
[----:B------:R-:W-:Y:S02]  /*4b60*/  F2FP.F16.E4M3.UNPACK_B R25, R25 ;  /* 0x00000019ff19723e */ /* 0x000fe400020006ff */
[----:B------:R-:W-:Y:S01]  /*4b70*/  LOP3.LUT R26, R27, 0x20, RZ, 0x3c, !PT ;  /* 0x000000201b1a7812 */ /* 0x000fe200078e3cff */
[----:B------:R-:W-:Y:S04]  /*4b80*/  STS.U16 [R27+UR4+0x4e00], R0 ;  /* 0x004e00001b007988 */ /* 0x000fe80008000404 */
[----:B------:R-:W-:Y:S04]  /*4b90*/  STS.U16 [R27+UR4+0x5400], R4 ;  /* 0x005400041b007988 */ /* 0x000fe80008000404 */
[----:B------:R2:W-:Y:S04]  /*4ba0*/  STS.U16 [R27+UR4+0x5a00], R7 ;  /* 0x005a00071b007988 */ /* 0x0005e80008000404 */
[----:B------:R0:W-:Y:S04]  /*4bb0*/  STS.U16 [R27+UR4+0x5c00], R8 ;  /* 0x005c00081b007988 */ /* 0x0001e80008000404 */
[----:B------:R-:W-:Y:S01]  /*4bc0*/  STS.U16 [R27+UR4+0x5e00], R9 ;  /* 0x005e00091b007988 */ /* 0x000fe20008000404 */
[----:B--2---:R-:W-:-:S03]  /*4bd0*/  PRMT R7, R10, 0x7610, R7 ;  /* 0x000076100a077816 */ /* 0x004fc60000000007 */
[----:B------:R-:W-:Y:S04]  /*4be0*/  STS.U16 [R27+UR4+0x6600], R13 ;  /* 0x0066000d1b007988 */ /* 0x000fe80008000404 */
[----:B------:R-:W-:Y:S04]  /*4bf0*/  STS.U16 [R27+UR4+0x7a00], R23 ;  /* 0x007a00171b007988 */ /* 0x000fe80008000404 */
[----:B------:R-:W-:Y:S04]  /*4c00*/  STS.U16 [R27+UR4+0x7c00], R24 ;  /* 0x007c00181b007988 */ /* 0x000fe80008000404 */
[----:B------:R-:W-:Y:S04]  /*4c10*/  STS.U16 [R27+UR4+0x7e00], R25 ;  /* 0x007e00191b007988 */ /* 0x000fe80008000404 */
[----:B------:R4:W-:Y:S04]  /*4c20*/  STS.U16 [R26+UR4+0x500], R2 ;  /* 0x000500021a007988 */ /* 0x0009e80008000404 */
[----:B------:R1:W-:Y:S04]  /*4c30*/  STS.U16 [R26+UR4+0x700], R3 ;  /* 0x000700031a007988 */ /* 0x0003e80008000404 */
[----:B------:R-:W2:Y:S01]  /*4c40*/  LDL.LU.S16 R10, [R1+0x4a] ;  /* 0x00004a00010a7983 */ /* 0x000ea20000300600 */
[----:B------:R-:W-:-:S02]  /*4c50*/  PRMT R4, R20, 0x7610, R4 ;  /* 0x0000761014047816 */ /* 0x000fc40000000004 */
[----:B0-----:R-:W-:Y:S01]  /*4c60*/  PRMT R8, R19, 0x7610, R8 ;  /* 0x0000761013087816 */ /* 0x001fe20000000008 */
[----:B------:R-:W-:Y:S01]  /*4c70*/  STS.U16 [R26+UR4+0xb00], R5 ;  /* 0x000b00051a007988 */ /* 0x000fe20008000404 */
[----:B----4-:R-:W-:-:S03]  /*4c80*/  PRMT R2, R29, 0x7610, R2 ;  /* 0x000076101d027816 */ /* 0x010fc60000000002 */
[----:B------:R-:W4:Y:S01]  /*4c90*/  LDL.LU.S16 R29, [R1+0x46] ;  /* 0x00004600011d7983 */ /* 0x000f220000300600 */
[----:B-1----:R-:W-:-:S03]  /*4ca0*/  PRMT R3, R28, 0x7610, R3 ;  /* 0x000076101c037816 */ /* 0x002fc60000000003 */
[----:B------:R-:W4:Y:S04]  /*4cb0*/  LDL.LU.S16 R28, [R1+0x42] ;  /* 0x00004200011c7983 */ /* 0x000f280000300600 */
[----:B------:R-:W4:Y:S01]  /*4cc0*/  LDL.LU.S16 R23, [R1+0x3e] ;  /* 0x00003e0001177983 */ /* 0x000f220000300600 */
[----:B------:R-:W-:-:S03]  /*4cd0*/  PRMT R9, R16, 0x7610, R9 ;  /* 0x0000761010097816 */ /* 0x000fc60000000009 */
[----:B------:R-:W-:Y:S01]  /*4ce0*/  STS.U16 [R26+UR4+0x900], R4 ;  /* 0x000900041a007988 */ /* 0x000fe20008000404 */
[----:B------:R-:W-:-:S03]  /*4cf0*/  PRMT R0, R21, 0x7610, R0 ;  /* 0x0000761015007816 */ /* 0x000fc60000000000 */
[----:B------:R-:W-:Y:S04]  /*4d00*/  STS.U16 [R26+UR4+0xd00], R6 ;  /* 0x000d00061a007988 */ /* 0x000fe80008000404 */
[----:B------:R0:W-:Y:S01]  /*4d10*/  STS.U16 [R26+UR4+0x300], R0 ;  /* 0x000300001a007988 */ /* 0x0001e20008000404 */
[----:B------:R-:W-:-:S03]  /*4d20*/  PRMT R13, R22, 0x7610, R13 ;  /* 0x00007610160d7816 */ /* 0x000fc6000000000d */
[----:B------:R-:W4:Y:S01]  /*4d30*/  LDL.LU.S16 R22, [R1+0x3a] ;  /* 0x00003a0001167983 */ /* 0x000f220000300600 */
[----:B0-----:R-:W-:-:S03]  /*4d40*/  PRMT R0, R17, 0x7610, R0 ;  /* 0x0000761011007816 */ /* 0x001fc60000000000 */
[----:B------:R-:W4:Y:S04]  /*4d50*/  LDL.LU.S16 R21, [R1+0x36] ;  /* 0x0000360001157983 */ /* 0x000f280000300600 */
[----:B------:R0:W-:Y:S04]  /*4d60*/  STS.U16 [R26+UR4+0x100], R13 ;  /* 0x0001000d1a007988 */ /* 0x0001e80008000404 */
[----:B------:R-:W4:Y:S04]  /*4d70*/  LDL.LU.S16 R20, [R1+0x32] ;  /* 0x0000320001147983 */ /* 0x000f280000300600 */
[----:B------:R-:W4:Y:S01]  /*4d80*/  LDL.LU.S16 R19, [R1+0x2e] ;  /* 0x00002e0001137983 */ /* 0x000f220000300600 */
[----:B0-----:R-:W-:-:S03]  /*4d90*/  PRMT R13, R18, 0x7610, R13 ;  /* 0x00007610120d7816 */ /* 0x001fc6000000000d */
[----:B------:R-:W4:Y:S04]  /*4da0*/  LDL.LU.S16 R18, [R1+0x2a] ;  /* 0x00002a0001127983 */ /* 0x000f280000300600 */
[----:B------:R-:W4:Y:S01]  /*4db0*/  LDL.LU.S16 R17, [R1+0x26] ;  /* 0x0000260001117983 */ /* 0x000f220000300600 */
[----:B---3--:R-:W-:-:S03]  /*4dc0*/  PRMT R4, R15, 0x7610, R4 ;  /* 0x000076100f047816 */ /* 0x008fc60000000004 */
[----:B------:R-:W3:Y:S01]  /*4dd0*/  LDL.LU.S16 R16, [R1+0x22] ;  /* 0x0000220001107983 */ /* 0x000ee20000300600 */
[----:B-----5:R-:W-:-:S03]  /*4de0*/  PRMT R5, R14, 0x7610, R5 ;  /* 0x000076100e057816 */ /* 0x020fc60000000005 */
[----:B------:R-:W5:Y:S04]  /*4df0*/  LDL.LU.S16 R15, [R1+0x1e] ;  /* 0x00001e00010f7983 */ /* 0x000f680000300600 */
[----:B------:R0:W-:Y:S01]  /*4e00*/  STS.U16 [R26+UR4+0xf00], R7 ;  /* 0x000f00071a007988 */ /* 0x0001e20008000404 */
[----:B------:R-:W-:-:S03]  /*4e10*/  PRMT R6, R12, 0x7610, R6 ;  /* 0x000076100c067816 */ /* 0x000fc60000000006 */
[----:B------:R-:W5:Y:S04]  /*4e20*/  LDL.LU.S16 R14, [R1+0x1a] ;  /* 0x00001a00010e7983 */ /* 0x000f680000300600 */
[----:B------:R-:W5:Y:S01]  /*4e30*/  LDL.LU.S16 R12, [R1+0x16] ;  /* 0x00001600010c7983 */ /* 0x000f620000300600 */
[----:B0-----:R-:W-:-:S03]  /*4e40*/  PRMT R7, R11, 0x7610, R7 ;  /* 0x000076100b077816 */ /* 0x001fc60000000007 */
[----:B------:R-:W5:Y:S04]  /*4e50*/  LDL.LU.S16 R11, [R1+0x12] ;  /* 0x00001200010b7983 */ /* 0x000f680000300600 */
[----:B------:R2:W-:Y:S04]  /*4e60*/  STS.U16 [R26+UR4+0x1100], R8 ;  /* 0x001100081a007988 */ /* 0x0005e80008000404 */
[----:B------:R4:W-:Y:S04]  /*4e70*/  STS.U16 [R26+UR4+0x1300], R13 ;  /* 0x0013000d1a007988 */ /* 0x0009e80008000404 */
[----:B------:R0:W-:Y:S01]  /*4e80*/  STS.U16 [R26+UR4+0x1500], R0 ;  /* 0x001500001a007988 */ /* 0x0001e20008000404 */
[----:B--2---:R-:W-:-:S03]  /*4e90*/  PRMT R8, R10, 0x7610, R8 ;  /* 0x000076100a087816 */ /* 0x004fc60000000008 */
[----:B------:R-:W2:Y:S04]  /*4ea0*/  LDL.LU.S16 R10, [R1+0xe] ;  /* 0x00000e00010a7983 */ /* 0x000ea80000300600 */
[----:B------:R1:W-:Y:S04]  /*4eb0*/  STS.U16 [R26+UR4+0x1700], R2 ;  /* 0x001700021a007988 */ /* 0x0003e80008000404 */
[----:B------:R1:W-:Y:S04]  /*4ec0*/  STS.U16 [R26+UR4+0x1900], R3 ;  /* 0x001900031a007988 */ /* 0x0003e80008000404 */
[----:B------:R1:W-:Y:S01]  /*4ed0*/  STS.U16 [R26+UR4+0x1b00], R9 ;  /* 0x001b00091a007988 */ /* 0x0003e20008000404 */
[----:B----4-:R-:W-:-:S03]  /*4ee0*/  PRMT R13, R29, 0x7610, R13 ;  /* 0x000076101d0d7816 */ /* 0x010fc6000000000d */
[----:B------:R-:W4:Y:S01]  /*4ef0*/  LDL.LU.S16 R29, [R1+0xa] ;  /* 0x00000a00011d7983 */ /* 0x000f220000300600 */
[----:B0-----:R-:W-:-:S03]  /*4f00*/  PRMT R0, R28, 0x7610, R0 ;  /* 0x000076101c007816 */ /* 0x001fc60000000000 */
[----:B------:R-:W4:Y:S01]  /*4f10*/  LDL.LU.S16 R28, [R1+0x6] ;  /* 0x00000600011c7983 */ /* 0x000f220000300600 */
[----:B-1----:R-:W-:-:S03]  /*4f20*/  PRMT R2, R23, 0x7610, R2 ;  /* 0x0000761017027816 */ /* 0x002fc60000000002 */
[----:B------:R-:W4:Y:S04]  /*4f30*/  LDL.LU.S16 R27, [R1+0x2] ;  /* 0x00000200011b7983 */ /* 0x000f280000300600 */
[----:B------:R-:W4:Y:S04]  /*4f40*/  LDL.LU R23, [R1+0x1644] ;  /* 0x0016440001177983 */ /* 0x000f280000300800 */
[----:B------:R0:W-:Y:S04]  /*4f50*/  STS.U16 [R26+UR4+0x1d00], R4 ;  /* 0x001d00041a007988 */ /* 0x0001e80008000404 */
[----:B------:R1:W-:Y:S04]  /*4f60*/  STS.U16 [R26+UR4+0x1f00], R5 ;  /* 0x001f00051a007988 */ /* 0x0003e80008000404 */
[----:B------:R1:W-:Y:S04]  /*4f70*/  STS.U16 [R26+UR4+0x2100], R6 ;  /* 0x002100061a007988 */ /* 0x0003e80008000404 */
[----:B------:R1:W-:Y:S01]  /*4f80*/  STS.U16 [R26+UR4+0x2300], R7 ;  /* 0x002300071a007988 */ /* 0x0003e20008000404 */
[----:B------:R-:W-:-:S03]  /*4f90*/  PRMT R3, R22, 0x7610, R3 ;  /* 0x0000761016037816 */ /* 0x000fc60000000003 */
[----:B------:R-:W4:Y:S01]  /*4fa0*/  LDL.LU R22, [R1+0x1640] ;  /* 0x0016400001167983 */ /* 0x000f220000300800 */
[----:B------:R-:W-:-:S03]  /*4fb0*/  PRMT R9, R21, 0x7610, R9 ;  /* 0x0000761015097816 */ /* 0x000fc60000000009 */
[----:B------:R-:W4:Y:S01]  /*4fc0*/  LDL.LU R21, [R1+0x163c] ;  /* 0x00163c0001157983 */ /* 0x000f220000300800 */
[----:B0-----:R-:W-:-:S03]  /*4fd0*/  PRMT R4, R20, 0x7610, R4 ;  /* 0x0000761014047816 */ /* 0x001fc60000000004 */
[----:B------:R-:W4:Y:S01]  /*4fe0*/  LDL.LU R20, [R1+0x1638] ;  /* 0x0016380001147983 */ /* 0x000f220000300800 */
[----:B-1----:R-:W-:-:S03]  /*4ff0*/  PRMT R5, R19, 0x7610, R5 ;  /* 0x0000761013057816 */ /* 0x002fc60000000005 */
[----:B------:R-:W4:Y:S01]  /*5000*/  LDL.LU R19, [R1+0x1634] ;  /* 0x0016340001137983 */ /* 0x000f220000300800 */
[----:B------:R-:W-:-:S03]  /*5010*/  PRMT R6, R18, 0x7610, R6 ;  /* 0x0000761012067816 */ /* 0x000fc60000000006 */
[----:B------:R3:W-:Y:S01]  /*5020*/  STS.U16 [R26+UR4+0x2500], R8 ;  /* 0x002500081a007988 */ /* 0x0007e20008000404 */
[----:B------:R-:W-:-:S03]  /*5030*/  PRMT R7, R17, 0x7610, R7 ;  /* 0x0000761011077816 */ /* 0x000fc60000000007 */
[----:B------:R-:W4:Y:S04]  /*5040*/  LDL.LU R18, [R1+0x1630] ;  /* 0x0016300001127983 */ /* 0x000f280000300800 */
[----:B------:R5:W-:Y:S01]  /*5050*/  STS.U16 [R26+UR4+0x2700], R13 ;  /* 0x0027000d1a007988 */ /* 0x000be20008000404 */
[----:B---3--:R-:W-:-:S03]  /*5060*/  PRMT R8, R16, 0x7610, R8 ;  /* 0x0000761010087816 */ /* 0x008fc60000000008 */
[----:B------:R-:W3:Y:S04]  /*5070*/  LDL.LU R17, [R1+0x162c] ;  /* 0x00162c0001117983 */ /* 0x000ee80000300800 */
[----:B------:R0:W-:Y:S01]  /*5080*/  STS.U16 [R26+UR4+0x2900], R0 ;  /* 0x002900001a007988 */ /* 0x0001e20008000404 */
[----:B-----5:R-:W-:-:S03]  /*5090*/  PRMT R13, R15, 0x7610, R13 ;  /* 0x000076100f0d7816 */ /* 0x020fc6000000000d */
[----:B------:R-:W5:Y:S04]  /*50a0*/  LDL.LU R16, [R1+0x1628] ;  /* 0x0016280001107983 */ /* 0x000f680000300800 */
[----:B------:R1:W-:Y:S01]  /*50b0*/  STS.U16 [R26+UR4+0x2b00], R2 ;  /* 0x002b00021a007988 */ /* 0x0003e20008000404 */
[----:B0-----:R-:W-:-:S03]  /*50c0*/  PRMT R0, R14, 0x7610, R0 ;  /* 0x000076100e007816 */ /* 0x001fc60000000000 */
[----:B------:R-:W3:Y:S04]  /*50d0*/  LDL.LU R15, [R1+0x1624] ;  /* 0x00162400010f7983 */ /* 0x000ee80000300800 */
[----:B------:R0:W-:Y:S01]  /*50e0*/  STS.U16 [R26+UR4+0x2d00], R3 ;  /* 0x002d00031a007988 */ /* 0x0001e20008000404 */
[----:B-1----:R-:W-:-:S03]  /*50f0*/  PRMT R2, R12, 0x7610, R2 ;  /* 0x000076100c027816 */ /* 0x002fc60000000002 */
[----:B------:R-:W5:Y:S04]  /*5100*/  LDL.LU R14, [R1+0x1620] ;  /* 0x00162000010e7983 */ /* 0x000f680000300800 */
[----:B------:R-:W3:Y:S01]  /*5110*/  LDL.LU R12, [R1+0x161c] ;  /* 0x00161c00010c7983 */ /* 0x000ee20000300800 */
[----:B0-----:R-:W-:-:S03]  /*5120*/  PRMT R3, R11, 0x7610, R3 ;  /* 0x000076100b037816 */ /* 0x001fc60000000003 */
[----:B------:R-:W5:Y:S04]  /*5130*/  LDL.LU R11, [R1+0x1618] ;  /* 0x00161800010b7983 */ /* 0x000f680000300800 */
[----:B------:R2:W-:Y:S04]  /*5140*/  STS.U16 [R26+UR4+0x2f00], R9 ;  /* 0x002f00091a007988 */ /* 0x0005e80008000404 */
[----:B------:R4:W-:Y:S04]  /*5150*/  STS.U16 [R26+UR4+0x3100], R4 ;  /* 0x003100041a007988 */ /* 0x0009e80008000404 */
[----:B------:R0:W-:Y:S01]  /*5160*/  STS.U16 [R26+UR4+0x3300], R5 ;  /* 0x003300051a007988 */ /* 0x0001e20008000404 */
[----:B--2---:R-:W-:-:S03]  /*5170*/  PRMT R9, R10, 0x7610, R9 ;  /* 0x000076100a097816 */ /* 0x004fc60000000009 */
[----:B------:R-:W2:Y:S04]  /*5180*/  LDL.LU R10, [R1+0x1614] ;  /* 0x00161400010a7983 */ /* 0x000ea80000300800 */
[----:B------:R1:W-:Y:S01]  /*5190*/  STS.U16 [R26+UR4+0x3b00], R13 ;  /* 0x003b000d1a007988 */ /* 0x0003e20008000404 */
[----:B----4-:R-:W-:-:S03]  /*51a0*/  PRMT R4, R29, 0x7610, R4 ;  /* 0x000076101d047816 */ /* 0x010fc60000000004 */
[----:B------:R-:W4:Y:S01]  /*51b0*/  LDL.LU R29, [R1+0x1610] ;  /* 0x00161000011d7983 */ /* 0x000f220000300800 */
[----:B0-----:R-:W-:-:S03]  /*51c0*/  PRMT R5, R28, 0x7610, R5 ;  /* 0x000076101c057816 */ /* 0x001fc60000000005 */
[----:B------:R-:W2:Y:S01]  /*51d0*/  LDL.LU R28, [R1+0x160c] ;  /* 0x00160c00011c7983 */ /* 0x000ea20000300800 */
[----:B-1----:R-:W-:-:S03]  /*51e0*/  PRMT R13, R0, 0x7632, R13 ;  /* 0x00007632000d7816 */ /* 0x002fc6000000000d */
[----:B------:R0:W-:Y:S04]  /*51f0*/  STS.U16 [R26+UR4+0x3d00], R0 ;  /* 0x003d00001a007988 */ /* 0x0001e80008000404 */
[----:B------:R1:W-:Y:S04]  /*5200*/  STS.U16 [R26+UR4+0x3f00], R2 ;  /* 0x003f00021a007988 */ /* 0x0003e80008000404 */
[----:B------:R-:W-:Y:S01]  /*5210*/  STS.U16 [R26+UR4+0x4f00], R13 ;  /* 0x004f000d1a007988 */ /* 0x000fe20008000404 */
[----:B0-----:R-:W-:Y:S02]  /*5220*/  PRMT R0, R2, 0x7632, R0 ;  /* 0x0000763202007816 */ /* 0x001fe40000000000 */
[----:B-1----:R-:W-:Y:S01]  /*5230*/  PRMT R2, R3, 0x7632, R2 ;  /* 0x0000763203027816 */ /* 0x002fe20000000002 */
[----:B------:R0:W-:Y:S04]  /*5240*/  STS.U16 [R26+UR4+0x4100], R3 ;  /* 0x004100031a007988 */ /* 0x0001e80008000404 */
[----:B------:R1:W-:Y:S01]  /*5250*/  STS.U16 [R26+UR4+0x5300], R2 ;  /* 0x005300021a007988 */ /* 0x0003e20008000404 */
[----:B0-----:R-:W-:-:S03]  /*5260*/  PRMT R3, R4, 0x7632, R3 ;  /* 0x0000763204037816 */ /* 0x001fc60000000003 */
[----:B------:R3:W-:Y:S04]  /*5270*/  STS.U16 [R26+UR4+0x5100], R0 ;  /* 0x005100001a007988 */ /* 0x0007e80008000404 */
[----:B------:R0:W-:Y:S01]  /*5280*/  STS.U16 [R26+UR4+0x5500], R3 ;  /* 0x005500031a007988 */ /* 0x0001e20008000404 */
[----:B-----5:R-:W-:-:S04]  /*5290*/  PRMT R13, R11, 0x7632, R13 ;  /* 0x000076320b0d7816 */ /* 0x020fc8000000000d */
[----:B-1----:R-:W-:Y:S02]  /*52a0*/  PRMT R2, R13, 0x7632, R2 ;  /* 0x000076320d027816 */ /* 0x002fe40000000002 */
[----:B---3--:R-:W-:Y:S02]  /*52b0*/  PRMT R0, R12, 0x7632, R0 ;  /* 0x000076320c007816 */ /* 0x008fe40000000000 */
[----:B0-----:R-:W-:Y:S01]  /*52c0*/  PRMT R3, R14, 0x7632, R3 ;  /* 0x000076320e037816 */ /* 0x001fe20000000003 */
[----:B------:R0:W-:Y:S04]  /*52d0*/  STS.U16 [R26+UR4+0x6700], R2 ;  /* 0x006700021a007988 */ /* 0x0001e80008000404 */
[----:B------:R1:W-:Y:S01]  /*52e0*/  STS.U16 [R26+UR4+0x6500], R0 ;  /* 0x006500001a007988 */ /* 0x0003e20008000404 */
[----:B0-----:R-:W-:-:S03]  /*52f0*/  PRMT R2, R23, 0x7632, R2 ;  /* 0x0000763217027816 */ /* 0x001fc60000000002 */
[----:B------:R0:W-:Y:S01]  /*5300*/  STS.U16 [R26+UR4+0x6900], R3 ;  /* 0x006900031a007988 */ /* 0x0001e20008000404 */
[----:B-1----:R-:W-:-:S03]  /*5310*/  PRMT R0, R22, 0x7632, R0 ;  /* 0x0000763216007816 */ /* 0x002fc60000000000 */
[----:B------:R1:W-:Y:S01]  /*5320*/  STS.U16 [R26+UR4+0x7b00], R2 ;  /* 0x007b00021a007988 */ /* 0x0003e20008000404 */
[----:B0-----:R-:W-:-:S03]  /*5330*/  PRMT R3, R24, 0x7632, R3 ;  /* 0x0000763218037816 */ /* 0x001fc60000000003 */
[----:B------:R0:W-:Y:S01]  /*5340*/  STS.U16 [R26+UR4+0x7900], R0 ;  /* 0x007900001a007988 */ /* 0x0001e20008000404 */
[----:B-1----:R-:W-:-:S03]  /*5350*/  IMAD.MOV.U32 R2, RZ, RZ, 0x3f800000 ;  /* 0x3f800000ff027424 */ /* 0x002fc600078e00ff */
[----:B------:R1:W-:Y:S04]  /*5360*/  STS.U16 [R26+UR4+0x7d00], R3 ;  /* 0x007d00031a007988 */ /* 0x0003e80008000404 */
[----:B------:R3:W-:Y:S01]  /*5370*/  STL [R1+0x6ac], R2 ;  /* 0x0006ac0201007387 */ /* 0x0007e20000100800 */
[----:B0-----:R-:W-:Y:S02]  /*5380*/  IMAD.MOV.U32 R0, RZ, RZ, -0x800000 ;  /* 0xff800000ff007424 */ /* 0x001fe400078e00ff */
[----:B-1----:R-:W-:-:S03]  /*5390*/  IMAD.MOV.U32 R3, RZ, RZ, -0x800000 ;  /* 0xff800000ff037424 */ /* 0x002fc600078e00ff */
[----:B------:R-:W-:Y:S01]  /*53a0*/  STL [R1+0x4f4], R0 ;  /* 0x0004f40001007387 */ /* 0x000fe20000100800 */
[----:B---3--:R-:W-:-:S03]  /*53b0*/  IMAD.MOV.U32 R2, RZ, RZ, -0x800000 ;  /* 0xff800000ff027424 */ /* 0x008fc600078e00ff */
[----:B------:R0:W-:Y:S04]  /*53c0*/  STL [R1+0x4f0], R3 ;  /* 0x0004f00301007387 */ /* 0x0001e80000100800 */
[----:B------:R1:W-:Y:S04]  /*53d0*/  STL [R1+0x4ec], R2 ;  /* 0x0004ec0201007387 */ /* 0x0003e80000100800 */
[----:B------:R3:W-:Y:S01]  /*53e0*/  STL [R1+0x4e8], R0 ;  /* 0x0004e80001007387 */ /* 0x0007e20000100800 */
[----:B0-----:R-:W-:Y:S02]  /*53f0*/  IMAD.MOV.U32 R3, RZ, RZ, 0x3f800000 ;  /* 0x3f800000ff037424 */ /* 0x001fe400078e00ff */
[----:B-1----:R-:W-:-:S03]  /*5400*/  IMAD.MOV.U32 R2, RZ, RZ, 0x3f800000 ;  /* 0x3f800000ff027424 */ /* 0x002fc600078e00ff */
[----:B------:R-:W-:Y:S01]  /*5410*/  STL [R1+0x6b0], R3 ;  /* 0x0006b00301007387 */ /* 0x000fe20000100800 */
[----:B---3--:R-:W-:-:S03]  /*5420*/  IMAD.MOV.U32 R0, RZ, RZ, 0x3f800000 ;  /* 0x3f800000ff007424 */ /* 0x008fc600078e00ff */
[----:B------:R-:W-:Y:S04]  /*5430*/  STL [R1+0x6b4], R2 ;  /* 0x0006b40201007387 */ /* 0x000fe80000100800 */
[----:B------:R-:W-:Y:S04]  /*5440*/  STL [R1+0x400], RZ ;  /* 0x000400ff01007387 */ /* 0x000fe80000100800 */
[----:B------:R-:W-:Y:S04]  /*5450*/  STL [R1+0x6b8], R0 ;  /* 0x0006b80001007387 */ /* 0x000fe80000100800 */
[----:B------:R-:W-:Y:S04]  /*5460*/  STL [R1+0x404], RZ ;  /* 0x000404ff01007387 */ /* 0x000fe80000100800 */
        /* <DEDUP_REMOVED lines=87> */
[----:B------:R0:W-:Y:S04]  /*59e0*/  STS.U16 [R26+UR4+0x3500], R6 ;  /* 0x003500061a007988 */ /* 0x0001e80008000404 */
[----:B------:R-:W-:Y:S04]  /*59f0*/  STL [R1+0x5e4], RZ ;  /* 0x0005e4ff01007387 */ /* 0x000fe80000100800 */
[----:B------:R-:W-:Y:S01]  /*5a00*/  STL [R1+0x5e8], RZ ;  /* 0x0005e8ff01007387 */ /* 0x000fe20000100800 */
[----:B0-----:R-:W-:-:S03]  /*5a10*/  PRMT R6, R27, 0x7610, R6 ;  /* 0x000076101b067816 */ /* 0x001fc60000000006 */
[----:B------:R-:W-:Y:S01]  /*5a20*/  STL [R1+0x5ec], RZ ;  /* 0x0005ecff01007387 */ /* 0x000fe20000100800 */
[----:B------:R-:W0:Y:S03]  /*5a30*/  S2R R27, SR_CTAID.X ;  /* 0x00000000001b7919 */ /* 0x000e260000002500 */
        /* <DEDUP_REMOVED lines=24> */
[----:B--2---:R-:W-:-:S03]  /*5bc0*/  PRMT R7, R28, 0x7632, R7 ;  /* 0x000076321c077816 */ /* 0x004fc60000000007 */
[----:B------:R-:W-:Y:S01]  /*5bd0*/  STL [R1+0x64c], RZ ;  /* 0x00064cff01007387 */ /* 0x000fe20000100800 */
[----:B------:R-:W1:Y:S03]  /*5be0*/  S2R R28, SR_TID.X ;  /* 0x00000000001c7919 */ /* 0x000e660000002100 */
[----:B------:R-:W-:Y:S04]  /*5bf0*/  STL [R1+0x650], RZ ;  /* 0x000650ff01007387 */ /* 0x000fe80000100800 */
[----:B------:R-:W-:Y:S04]  /*5c00*/  STL [R1+0x654], RZ ;  /* 0x000654ff01007387 */ /* 0x000fe80000100800 */
[----:B------:R-:W-:Y:S04]  /*5c10*/  STL [R1+0x658], RZ ;  /* 0x000658ff01007387 */ /* 0x000fe80000100800 */
[----:B------:R-:W-:Y:S01]  /*5c20*/  STL [R1+0x65c], RZ ;  /* 0x00065cff01007387 */ /* 0x000fe20000100800 */
[----:B0-----:R-:W-:-:S03]  /*5c30*/  IMAD.SHL.U32 R27, R27, 0x20, RZ ;  /* 0x000000201b1b7824 */ /* 0x001fc600078e00ff */
[----:B------:R-:W-:Y:S04]  /*5c40*/  STL [R1+0x660], RZ ;  /* 0x000660ff01007387 */ /* 0x000fe80000100800 */
[----:B------:R-:W-:Y:S04]  /*5c50*/  STL [R1+0x664], RZ ;  /* 0x000664ff01007387 */ /* 0x000fe80000100800 */
[----:B------:R-:W-:Y:S04]  /*5c60*/  STL [R1+0x668], RZ ;  /* 0x000668ff01007387 */ /* 0x000fe80000100800 */
[----:B------:R-:W-:Y:S01]  /*5c70*/  STL [R1+0x66c], RZ ;  /* 0x00066cff01007387 */ /* 0x000fe20000100800 */
[----:B------:R-:W-:-:S03]  /*5c80*/  VIADD R0, R27, 0x20 ;  /* 0x000000201b007836 */ /* 0x000fc60000000000 */
[----:B------:R-:W-:Y:S04]  /*5c90*/  STL [R1+0x670], RZ ;  /* 0x000670ff01007387 */ /* 0x000fe80000100800 */
[----:B------:R-:W-:Y:S04]  /*5ca0*/  STL [R1+0x674], RZ ;  /* 0x000674ff01007387 */ /* 0x000fe80000100800 */
[----:B------:R4:W-:Y:S04]  /*5cb0*/  STS.U16 [R26+UR4+0x3900], R8 ;  /* 0x003900081a007988 */ /* 0x0009e80008000404 */
[----:B------:R0:W-:Y:S04]  /*5cc0*/  STS.U16 [R26+UR4+0x4300], R9 ;  /* 0x004300091a007988 */ /* 0x0001e80008000404 */
[----:B------:R-:W-:Y:S01]  /*5cd0*/  STL [R1+0x678], RZ ;  /* 0x000678ff01007387 */ /* 0x000fe20000100800 */
[----:B----4-:R-:W-:-:S03]  /*5ce0*/  PRMT R8, R29, 0x7632, R8 ;  /* 0x000076321d087816 */ /* 0x010fc60000000008 */
[----:B------:R-:W-:Y:S01]  /*5cf0*/  STL [R1+0x67c], RZ ;  /* 0x00067cff01007387 */ /* 0x000fe20000100800 */
[----:B0-----:R-:W-:-:S03]  /*5d00*/  PRMT R9, R5, 0x7632, R9 ;  /* 0x0000763205097816 */ /* 0x001fc60000000009 */
[----:B------:R0:W-:Y:S01]  /*5d10*/  STS.U16 [R26+UR4+0x4500], R4 ;  /* 0x004500041a007988 */ /* 0x0001e20008000404 */
[----:B------:R-:W-:-:S03]  /*5d20*/  ISETP.GE.AND P0, PT, R0, 0x1, PT ;  /* 0x000000010000780c */ /* 0x000fc60003f06270 */
[----:B------:R2:W-:Y:S04]  /*5d30*/  STS.U16 [R26+UR4+0x4700], R5 ;  /* 0x004700051a007988 */ /* 0x0005e80008000404 */
[----:B------:R3:W-:Y:S01]  /*5d40*/  STS.U16 [R26+UR4+0x4900], R6 ;  /* 0x004900061a007988 */ /* 0x0007e20008000404 */
[----:B0-----:R-:W-:-:S03]  /*5d50*/  PRMT R4, R6, 0x7632, R4 ;  /* 0x0000763206047816 */ /* 0x001fc60000000004 */
[----:B------:R0:W-:Y:S01]  /*5d60*/  STS.U16 [R26+UR4+0x4b00], R7 ;  /* 0x004b00071a007988 */ /* 0x0001e20008000404 */
[----:B--2---:R-:W-:-:S03]  /*5d70*/  PRMT R5, R7, 0x7632, R5 ;  /* 0x0000763207057816 */ /* 0x004fc60000000005 */
[----:B------:R2:W-:Y:S01]  /*5d80*/  STS.U16 [R26+UR4+0x4d00], R8 ;  /* 0x004d00081a007988 */ /* 0x0005e20008000404 */
[----:B---3--:R-:W-:-:S03]  /*5d90*/  PRMT R6, R8, 0x7632, R6 ;  /* 0x0000763208067816 */ /* 0x008fc60000000006 */
[----:B------:R3:W-:Y:S01]  /*5da0*/  STS.U16 [R26+UR4+0x5700], R9 ;  /* 0x005700091a007988 */ /* 0x0007e20008000404 */
[----:B0-----:R-:W-:Y:S02]  /*5db0*/  PRMT R7, R9, 0x7632, R7 ;  /* 0x0000763209077816 */ /* 0x001fe40000000007 */
[----:B--2---:R-:W-:Y:S02]  /*5dc0*/  PRMT R8, R10, 0x7632, R8 ;  /* 0x000076320a087816 */ /* 0x004fe40000000008 */
[----:B---3--:R-:W-:Y:S01]  /*5dd0*/  PRMT R9, R15, 0x7632, R9 ;  /* 0x000076320f097816 */ /* 0x008fe20000000009 */
[----:B------:R0:W-:Y:S04]  /*5de0*/  STS.U16 [R26+UR4+0x5900], R4 ;  /* 0x005900041a007988 */ /* 0x0001e80008000404 */
        /* <DEDUP_REMOVED lines=8> */
[----:B0-----:R-:W-:-:S03]  /*5e70*/  PRMT R7, R19, 0x7632, R7 ;  /* 0x0000763213077816 */ /* 0x001fc60000000007 */
[----:B------:R0:W-:Y:S01]  /*5e80*/  STS.U16 [R26+UR4+0x6b00], R9 ;  /* 0x006b00091a007988 */ /* 0x0001e20008000404 */
[----:B--2---:R-:W-:Y:S02]  /*5e90*/  PRMT R8, R20, 0x7632, R8 ;  /* 0x0000763214087816 */ /* 0x004fe40000000008 */
[----:B---3--:R-:W-:Y:S02]  /*5ea0*/  PRMT R13, R21, 0x7632, R13 ;  /* 0x00007632150d7816 */ /* 0x008fe4000000000d */
[----:B0-----:R-:W-:Y:S01]  /*5eb0*/  PRMT R9, R25, 0x7632, R9 ;  /* 0x0000763219097816 */ /* 0x001fe20000000009 */
[----:B------:R0:W-:Y:S01]  /*5ec0*/  STS.U16 [R26+UR4+0x6d00], R4 ;  /* 0x006d00041a007988 */ /* 0x0001e20008000404 */
[----:B-1----:R-:W-:-:S03]  /*5ed0*/  LOP3.LUT R0, R28, 0x7f, RZ, 0xc0, !PT ;  /* 0x0000007f1c007812 */ /* 0x002fc600078ec0ff */
[----:B------:R0:W-:Y:S04]  /*5ee0*/  STS.U16 [R26+UR4+0x6f00], R5 ;  /* 0x006f00051a007988 */ /* 0x0001e80008000404 */
[----:B------:R0:W-:Y:S04]  /*5ef0*/  STS.U16 [R26+UR4+0x7100], R6 ;  /* 0x007100061a007988 */ /* 0x0001e80008000404 */
[----:B------:R0:W-:Y:S04]  /*5f00*/  STS.U16 [R26+UR4+0x7300], R7 ;  /* 0x007300071a007988 */ /* 0x0001e80008000404 */
[----:B------:R0:W-:Y:S04]  /*5f10*/  STS.U16 [R26+UR4+0x7500], R8 ;  /* 0x007500081a007988 */ /* 0x0001e80008000404 */
[----:B------:R0:W-:Y:S04]  /*5f20*/  STS.U16 [R26+UR4+0x7700], R13 ;  /* 0x0077000d1a007988 */ /* 0x0001e80008000404 */
[----:B------:R0:W-:Y:S01]  /*5f30*/  STS.U16 [R26+UR4+0x7f00], R9 ;  /* 0x007f00091a007988 */ /* 0x0001e20008000404 */
[----:B------:R-:W-:Y:S05]  /*5f40*/  @!P0 BRA `(.L_x_0) ;  /* 0x000002f400788947 */ /* 0x000fea0003800000 */
[----:B------:R-:W1:Y:S01]  /*5f50*/  LDC R15, c[0x0][0x258] ;  /* 0x00009600ff0f7b82 */ /* 0x000e620000000800 */
[----:B0-----:R-:W-:Y:S01]  /*5f60*/  SHF.R.U32.HI R9, RZ, 0x2, R28 ;  /* 0x00000002ff097819 */ /* 0x001fe2000001161c */
[----:B------:R-:W-:Y:S01]  /*5f70*/  ULDC.64 UR4, c[0x0][0x260] ;  /* 0x0000980000047ab9 */ /* 0x000fe20000000a00 */
[----:B------:R-:W-:Y:S01]  /*5f80*/  LOP3.LUT R28, R28, 0x3f, RZ, 0xc0, !PT ;  /* 0x0000003f1c1c7812 */ /* 0x000fe200078ec0ff */
[----:B------:R-:W-:Y:S01]  /*5f90*/  UIMAD UR4, UR7, UR4, URZ ;  /* 0x00000004070472a4 */ /* 0x000fe2000f8e023f */
[----:B------:R-:W-:-:S03]  /*5fa0*/  SGXT.U32 R9, R9, 0x3 ;  /* 0x000000030909781a */ /* 0x000fc60000000000 */
[----:B------:R-:W0:Y:S01]  /*5fb0*/  LDC.64 R4, c[0x0][0x250] ;  /* 0x00009400ff047b82 */ /* 0x000e220000000a00 */
[----:B------:R-:W-:Y:S01]  /*5fc0*/  IMAD R11, R28, UR5, RZ ;  /* 0x000000051c0b7c24 */ /* 0x000fe2000f8e02ff */
[C-C-:B------:R-:W-:Y:S01]  /*5fd0*/  LOP3.LUT R10, R27.reuse, 0x8, R9.reuse, 0xfe, !PT ;  /* 0x000000081b0a7812 */ /* 0x140fe200078efe09 */
[----:B------:R-:W-:Y:S01]  /*5fe0*/  USHF.R.S32.HI UR5, URZ, 0x1f, UR4 ;  /* 0x0000001f3f057899 */ /* 0x000fe20008011404 */
[----:B------:R-:W-:-:S04]  /*5ff0*/  LOP3.LUT R10, R27, 0x18, R9, 0xfe, !PT ;  /* 0x000000181b0a7812 */ /* 0x000fc800078efe09 */
[----:B------:R-:W2:Y:S08]  /*6000*/  LDC.64 R6, c[0x0][0x218] ;  /* 0x00008600ff067b82 */ /* 0x000eb00000000a00 */
[----:B------:R-:W3:Y:S01]  /*6010*/  LDC.64 R2, c[0x0][0x220] ;  /* 0x00008800ff027b82 */ /* 0x000ee20000000a00 */
[----:B-1----:R-:W-:Y:S01]  /*6020*/  IMAD R0, R0, R15, RZ ;  /* 0x0000000f00007224 */ /* 0x002fe200078e02ff */
[----:B------:R-:W-:Y:S01]  /*6030*/  UMOV UR6, URZ ;  /* 0x0000003f00067c82 */ /* 0x000fe20008000000 */
[----:B------:R-:W-:Y:S01]  /*6040*/  ULDC UR11, c[0x0][0x238] ;  /* 0x00008e00000b7ab9 */ /* 0x000fe20000000800 */
[----:B------:R-:W-:Y:S01]  /*6050*/  ULDC UR14, c[0x0][0x264] ;  /* 0x00009900000e7ab9 */ /* 0x000fe20000000800 */
[----:B------:R-:W-:Y:S01]  /*6060*/  ULDC UR15, c[0x0][0x254] ;  /* 0x00009500000f7ab9 */ /* 0x000fe20000000800 */
[----:B------:R-:W-:Y:S01]  /*6070*/  ULDC UR16, c[0x0][0x254] ;  /* 0x0000950000107ab9 */ /* 0x000fe20000000800 */
[----:B0-----:R-:W-:Y:S01]  /*6080*/  IMAD R8, R4, UR7, RZ ;  /* 0x0000000704087c24 */ /* 0x001fe2000f8e02ff */
[----:B------:R-:W-:Y:S01]  /*6090*/  LOP3.LUT R4, R9, R27, RZ, 0xfc, !PT ;  /* 0x0000001b09047212 */ /* 0x000fe200078efcff */
[----:B------:R-:W-:-:S03]  /*60a0*/  IMAD R4, R15, 0x80, R0 ;  /* 0x000000800f047824 */ /* 0x000fc600078e0200 */
[C---:B--2---:R-:W-:Y:S02]  /*60b0*/  IADD3 R13, P0, R8.reuse, R6, RZ ;  /* 0x00000006080d7210 */ /* 0x044fe40007f1e0ff */
[----:B------:R-:W-:Y:S01]  /*60c0*/  LOP3.LUT R6, R27, 0x10, R9, 0xfe, !PT ;  /* 0x000000101b067812 */ /* 0x000fe200078efe09 */
[C---:B------:R-:W-:Y:S01]  /*60d0*/  IMAD R6, R15.reuse, 0x80, R4 ;  /* 0x000000800f067824 */ /* 0x040fe200078e0204 */
[----:B------:R-:W-:Y:S02]  /*60e0*/  LEA.HI.X.SX32 R9, R8, R7, 0x1, P0 ;  /* 0x0000000708097211 */ /* 0x000fe400000f0eff */
[-C--:B------:R-:W-:Y:S01]  /*60f0*/  IADD3 R18, P0, R0, R13.reuse, RZ ;  /* 0x0000000d00127210 */ /* 0x080fe20007f1e0ff */
[----:B------:R-:W-:Y:S01]  /*6100*/  IMAD R7, R15, 0x80, R6 ;  /* 0x000000800f077824 */ /* 0x000fe200078e0206 */
[----:B---3--:R-:W-:Y:S02]  /*6110*/  IADD3 R2, P4, P5, R11, UR4, R2 ;  /* 0x000000040b027c10 */ /* 0x008fe4000fd9e002 */
[----:B------:R-:W-:-:S02]  /*6120*/  IADD3 R16, P1, R4, R13, RZ ;  /* 0x0000000d04107210 */ /* 0x000fc40007f3e0ff */
[----:B------:R-:W-:Y:S01]  /*6130*/  SHF.R.S32.HI R10, RZ, 0x1f, R5 ;  /* 0x0000001fff0a7819 */ /* 0x000fe20000011405 */
[----:B------:R0:W-:Y:S01]  /*6140*/  STL [R1+0x16c4], R2 ;  /* 0x0016c40201007387 */ /* 0x0001e20000100800 */
[----:B------:R-:W-:Y:S01]  /*6150*/  SHF.R.S32.HI R8, RZ, 0x1f, R11 ;  /* 0x0000001fff087819 */ /* 0x000fe2000001140b */
[----:B------:R-:W-:Y:S01]  /*6160*/  IMAD.SHL.U32 R28, R5, 0x8, RZ ;  /* 0x00000008051c7824 */ /* 0x000fe200078e00ff */
[----:B------:R-:W-:Y:S01]  /*6170*/  IADD3 R12, P3, R7, R13, RZ ;  /* 0x0000000d070c7210 */ /* 0x000fe20007f7e0ff */
[----:B------:R-:W-:Y:S01]  /*6180*/  STL [R1+0x4d8], R18 ;  /* 0x0004d81201007387 */ /* 0x000fe20000100800 */
[-C--:B------:R-:W-:Y:S01]  /*6190*/  LEA.HI.X.SX32 R14, R0, R9.reuse, 0x1, P0 ;  /* 0x00000009000e7211 */ /* 0x080fe200000f0eff */
[C---:B------:R-:W-:Y:S01]  /*61a0*/  IMAD R26, R5.reuse, 0x9, RZ ;  /* 0x00000009051a7824 */ /* 0x040fe200078e02ff */
[----:B------:R-:W-:Y:S01]  /*61b0*/  LEA.HI.X.SX32 R17, R4, R9, 0x1, P1 ;  /* 0x0000000904117211 */ /* 0x000fe200008f0eff */
[----:B------:R-:W-:Y:S01]  /*61c0*/  STL [R1+0x4dc], R16 ;  /* 0x0004dc1001007387 */ /* 0x000fe20000100800 */
[----:B------:R-:W-:Y:S01]  /*61d0*/  IADD3.X R0, R8, UR5, R3, P4, P5 ;  /* 0x0000000508007c10 */ /* 0x000fe2000a7ea403 */
[C---:B------:R-:W-:Y:S01]  /*61e0*/  IMAD R24, R5.reuse, 0xa, RZ ;  /* 0x0000000a05187824 */ /* 0x040fe200078e02ff */
[C---:B0-----:R-:W-:Y:S01]  /*61f0*/  IADD3 R2, P2, R6.reuse, R13, RZ ;  /* 0x0000000d06027210 */ /* 0x041fe20007f5e0ff */
[----:B------:R-:W-:Y:S01]  /*6200*/  IMAD R22, R5, 0xb, RZ ;  /* 0x0000000b05167824 */ /* 0x000fe200078e02ff */
[-C--:B------:R-:W-:Y:S01]  /*6210*/  LEA.HI.X.SX32 R11, R7, R9.reuse, 0x1, P3 ;  /* 0x00000009070b7211 */ /* 0x080fe200018f0eff */
[C---:B------:R-:W-:Y:S01]  /*6220*/  IMAD R20, R5.reuse, 0xc, RZ ;  /* 0x0000000c05147824 */ /* 0x040fe200078e02ff */
[----:B------:R-:W-:Y:S01]  /*6230*/  LEA.HI.X.SX32 R4, R6, R9, 0x1, P2 ;  /* 0x0000000906047211 */ /* 0x000fe200010f0eff */
[----:B------:R-:W-:Y:S01]  /*6240*/  STL [R1+0x4e0], R2 ;  /* 0x0004e00201007387 */ /* 0x000fe20000100800 */
[----:B------:R-:W-:Y:S01]  /*6250*/  IMAD R19, R5, 0x1b, RZ ;  /* 0x0000001b05137824 */ /* 0x000fe200078e02ff */
[----:B------:R-:W-:-:S02]  /*6260*/  ULDC UR4, c[0x0][0x268] ;  /* 0x00009a0000047ab9 */ /* 0x000fc40000000800 */
[----:B------:R-:W-:Y:S04]  /*6270*/  STL [R1+0x4e4], R12 ;  /* 0x0004e40c01007387 */ /* 0x000fe80000100800 */
[----:B------:R-:W-:Y:S04]  /*6280*/  STL [R1+0x688], R14 ;  /* 0x0006880e01007387 */ /* 0x000fe80000100800 */
[----:B------:R-:W-:Y:S04]  /*6290*/  STL [R1+0x68c], R17 ;  /* 0x00068c1101007387 */ /* 0x000fe80000100800 */
[----:B------:R-:W-:Y:S04]  /*62a0*/  STL [R1+0x690], R4 ;  /* 0x0006900401007387 */ /* 0x000fe80000100800 */
[----:B------:R0:W-:Y:S04]  /*62b0*/  STL [R1+0x16bc], R0 ;  /* 0x0016bc0001007387 */ /* 0x0001e80000100800 */
[----:B0-----:R-:W2:Y:S01]  /*62c0*/  LDL R0, [R1+0x690] ;  /* 0x0006900001007983 */ /* 0x001ea20000100800 */
[-C--:B------:R-:W-:Y:S01]  /*62d0*/  IADD3 RZ, P3, R18, R5.reuse, RZ ;  /* 0x0000000512ff7210 */ /* 0x080fe20007f7e0ff */
[----:B------:R-:W-:Y:S01]  /*62e0*/  IMAD.SHL.U32 R9, R5, 0x2, RZ ;  /* 0x0000000205097824 */ /* 0x000fe200078e00ff */
[-C--:B------:R-:W-:Y:S01]  /*62f0*/  IADD3 RZ, P6, R16, R5.reuse, RZ ;  /* 0x0000000510ff7210 */ /* 0x080fe20007fde0ff */
[----:B------:R-:W-:Y:S01]  /*6300*/  STL [R1+0x694], R11 ;  /* 0x0006940b01007387 */ /* 0x000fe20000100800 */
[-C--:B------:R-:W-:Y:S01]  /*6310*/  IADD3 RZ, P5, R2, R5.reuse, RZ ;  /* 0x0000000502ff7210 */ /* 0x080fe20007fbe0ff */
[C---:B------:R-:W-:Y:S01]  /*6320*/  IMAD.X R15, R10.reuse, 0x1, R14, P3 ;  /* 0x000000010a0f7824 */ /* 0x040fe200018e060e */
[C---:B------:R-:W-:Y:S01]  /*6330*/  IADD3 RZ, P4, R9.reuse, R18, RZ ;  /* 0x0000001209ff7210 */ /* 0x040fe20007f9e0ff */
[----:B------:R-:W-:Y:S01]  /*6340*/  IMAD.X R13, R10, 0x1, R17, P6 ;  /* 0x000000010a0d7824 */ /* 0x000fe200030e0611 */
[----:B------:R-:W-:Y:S01]  /*6350*/  IADD3 RZ, P2, R9, R16, RZ ;  /* 0x0000001009ff7210 */ /* 0x000fe20007f5e0ff */
[----:B------:R-:W-:Y:S01]  /*6360*/  IMAD R3, R5, 0x3, RZ ;  /* 0x0000000305037824 */ /* 0x000fe200078e02ff */
[C---:B------:R-:W-:Y:S01]  /*6370*/  IADD3 RZ, P0, R9.reuse, R2, RZ ;  /* 0x0000000209ff7210 */ /* 0x040fe20007f1e0ff */
[----:B------:R-:W-:Y:S01]  /*6380*/  STL [R1+0x15ac], R15 ;  /* 0x0015ac0f01007387 */ /* 0x000fe20000100800 */
[----:B------:R-:W-:Y:S01]  /*6390*/  IADD3 RZ, P1, R9, R12, RZ ;  /* 0x0000000c09ff7210 */ /* 0x000fe20007f3e0ff */
[C---:B------:R-:W-:Y:S01]  /*63a0*/  IMAD.SHL.U32 R8, R5.reuse, 0x4, RZ ;  /* 0x0000000405087824 */ /* 0x040fe200078e00ff */
[----:B------:R-:W-:Y:S01]  /*63b0*/  IADD3 RZ, P6, R12, R5, RZ ;  /* 0x000000050cff7210 */ /* 0x000fe20007fde0ff */
[----:B------:R0:W-:Y:S01]  /*63c0*/  STL [R1+0x15b0], R13 ;  /* 0x0015b00d01007387 */ /* 0x0001e20000100800 */
[----:B------:R-:W-:Y:S01]  /*63d0*/  SHF.R.S32.HI R9, RZ, 0x1f, R9 ;  /* 0x0000001fff097819 */ /* 0x000fe20000011409 */
[----:B------:R-:W-:Y:S01]  /*63e0*/  IMAD R7, R5, 0x5, RZ ;  /* 0x0000000505077824 */ /* 0x000fe200078e02ff */
[----:B------:R-:W-:Y:S01]  /*63f0*/  IADD3 RZ, P3, R3, R18, RZ ;  /* 0x0000001203ff7210 */ /* 0x000fe20007f7e0ff */
[----:B------:R-:W-:-:S02]  /*6400*/  IMAD R6, R5, 0x6, RZ ;  /* 0x0000000605067824 */ /* 0x000fc400078e02ff */
[C---:B------:R-:W-:Y:S02]  /*6410*/  IMAD R4, R5.reuse, 0x7, RZ ;  /* 0x0000000705047824 */ /* 0x040fe400078e02ff */
[----:B------:R-:W-:Y:S02]  /*6420*/  IMAD R21, R5, 0x1c, RZ ;  /* 0x0000001c05157824 */ /* 0x000fe400078e02ff */
[----:B0-----:R-:W-:Y:S01]  /*6430*/  IMAD.X R13, R10, 0x1, R11, P6 ;  /* 0x000000010a0d7824 */ /* 0x001fe200030e060b */
[----:B------:R-:W-:Y:S01]  /*6440*/  IADD3 RZ, P6, R3, R2, RZ ;  /* 0x0000000203ff7210 */ /* 0x000fe20007fde0ff */
[C---:B------:R-:W-:Y:S02]  /*6450*/  IMAD R23, R5.reuse, 0x1d, RZ ;  /* 0x0000001d05177824 */ /* 0x040fe400078e02ff */
[C---:B------:R-:W-:Y:S02]  /*6460*/  IMAD R25, R5.reuse, 0x1e, RZ ;  /* 0x0000001e05197824 */ /* 0x040fe400078e02ff */
[----:B------:R-:W-:-:S02]  /*6470*/  IMAD R27, R5, 0x1f, RZ ;  /* 0x0000001f051b7824 */ /* 0x000fc400078e02ff */
[----:B------:R-:W-:Y:S02]  /*6480*/  IMAD.SHL.U32 R29, R5, 0x20, RZ ;  /* 0x00000020051d7824 */ /* 0x000fe400078e00ff */
[----:B--2---:R-:W-:Y:S01]  /*6490*/  IMAD.X R15, R10, 0x1, R0, P5 ;  /* 0x000000010a0f7824 */ /* 0x004fe200028e0600 */
[----:B------:R-:W-:Y:S01]  /*64a0*/  IADD3 RZ, P5, R3, R16, RZ ;  /* 0x0000001003ff7210 */ /* 0x000fe20007fbe0ff */
[----:B------:R-:W-:Y:S01]  /*64b0*/  IMAD.X R10, R9, 0x1, R14, P4 ;  /* 0x00000001090a7824 */ /* 0x000fe200020e060e */
[----:B------:R-:W-:Y:S02]  /*64c0*/  IADD3 RZ, P4, R3, R12, RZ ;  /* 0x0000000c03ff7210 */ /* 0x000fe40007f9e0ff */
[----:B------:R0:W-:Y:S01]  /*64d0*/  STL [R1+0x15b4], R15 ;  /* 0x0015b40f01007387 */ /* 0x0001e20000100800 */
[----:B------:R-:W-:-:S03]  /*64e0*/  SHF.R.S32.HI R3, RZ, 0x1f, R3 ;  /* 0x0000001fff037819 */ /* 0x000fc60000011403 */
[----:B------:R1:W-:Y:S04]  /*64f0*/  STL [R1+0x15b8], R13 ;  /* 0x0015b80d01007387 */ /* 0x0003e80000100800 */
[----:B------:R2:W-:Y:S01]  /*6500*/  STL [R1+0x15bc], R10 ;  /* 0x0015bc0a01007387 */ /* 0x0005e20000100800 */
[----:B0-----:R-:W-:Y:S02]  /*6510*/  IMAD R15, R5, 0x19, RZ ;  /* 0x00000019050f7824 */ /* 0x001fe400078e02ff */
[C---:B-1----:R-:W-:Y:S01]  /*6520*/  IMAD.X R13, R9.reuse, 0x1, R17, P2 ;  /* 0x00000001090d7824 */ /* 0x042fe200010e0611 */
[----:B------:R-:W-:Y:S01]  /*6530*/  IADD3 RZ, P2, R8, R18, RZ ;  /* 0x0000001208ff7210 */ /* 0x000fe20007f5e0ff */
[----:B--2---:R-:W-:-:S03]  /*6540*/  IMAD.X R10, R9, 0x1, R0, P0 ;  /* 0x00000001090a7824 */ /* 0x004fc600000e0600 */
[----:B------:R0:W-:Y:S01]  /*6550*/  STL [R1+0x15c0], R13 ;  /* 0x0015c00d01007387 */ /* 0x0001e20000100800 */
[----:B------:R-:W-:Y:S01]  /*6560*/  IMAD.X R9, R9, 0x1, R11, P1 ;  /* 0x0000000109097824 */ /* 0x000fe200008e060b */
[C---:B------:R-:W-:Y:S01]  /*6570*/  IADD3 RZ, P0, R8.reuse, R16, RZ ;  /* 0x0000001008ff7210 */ /* 0x040fe20007f1e0ff */
[----:B------:R-:W-:Y:S01]  /*6580*/  IMAD R11, R5, 0x17, RZ ;  /* 0x00000017050b7824 */ /* 0x000fe200078e02ff */
[----:B------:R1:W-:Y:S01]  /*6590*/  STL [R1+0x15c4], R10 ;  /* 0x0015c40a01007387 */ /* 0x0003e20000100800 */
[----:B------:R-:W-:-:S03]  /*65a0*/  IADD3 RZ, P1, R8, R2, RZ ;  /* 0x0000000208ff7210 */ /* 0x000fc60007f3e0ff */
[----:B------:R2:W-:Y:S01]  /*65b0*/  STL [R1+0x15d8], R9 ;  /* 0x0015d80901007387 */ /* 0x0005e20000100800 */
[----:B0-----:R-:W-:Y:S02]  /*65c0*/  IMAD R13, R5, 0x18, RZ ;  /* 0x00000018050d7824 */ /* 0x001fe400078e02ff */
[C---:B-1----:R-:W-:Y:S01]  /*65d0*/  IMAD.X R10, R3.reuse, 0x1, R14, P3 ;  /* 0x00000001030a7824 */ /* 0x042fe200018e060e */
[----:B------:R-:W-:Y:S02]  /*65e0*/  IADD3 RZ, P3, R8, R12, RZ ;  /* 0x0000000c08ff7210 */ /* 0x000fe40007f7e0ff */
[----:B--2---:R-:W-:Y:S02]  /*65f0*/  SHF.R.S32.HI R9, RZ, 0x1f, R8 ;  /* 0x0000001fff097819 */ /* 0x004fe40000011408 */
[----:B------:R0:W-:Y:S01]  /*6600*/  STL [R1+0x15fc], R10 ;  /* 0x0015fc0a01007387 */ /* 0x0001e20000100800 */
[----:B------:R-:W-:Y:S01]  /*6610*/  IMAD.X R8, R3, 0x1, R0, P6 ;  /* 0x0000000103087824 */ /* 0x000fe200030e0600 */
[----:B------:R-:W-:Y:S01]  /*6620*/  IADD3 RZ, P6, R7, R16, RZ ;  /* 0x0000001007ff7210 */ /* 0x000fe20007fde0ff */
[----:B0-----:R-:W-:Y:S01]  /*6630*/  IMAD.X R10, R3, 0x1, R17, P5 ;  /* 0x00000001030a7824 */ /* 0x001fe200028e0611 */
[----:B------:R-:W-:-:S04]  /*6640*/  IADD3 RZ, P5, R7, R18, RZ ;  /* 0x0000001207ff7210 */ /* 0x000fc80007fbe0ff */
[----:B------:R0:W-:Y:S04]  /*6650*/  STL [R1+0x15ec], R10 ;  /* 0x0015ec0a01007387 */ /* 0x0001e80000100800 */
[----:B------:R-:W-:Y:S04]  /*6660*/  STL [R1+0x224], R9 ;  /* 0x0002240901007387 */ /* 0x000fe80000100800 */
[----:B------:R1:W-:Y:S01]  /*6670*/  STL [R1+0x16b0], R3 ;  /* 0x0016b00301007387 */ /* 0x0003e20000100800 */
[----:B0-----:R-:W-:-:S03]  /*6680*/  IMAD.SHL.U32 R10, R5, 0x10, RZ ;  /* 0x00000010050a7824 */ /* 0x001fc600078e00ff */
[----:B------:R0:W-:Y:S01]  /*6690*/  STL [R1+0x15f0], R8 ;  /* 0x0015f00801007387 */ /* 0x0001e20000100800 */
[----:B-1----:R-:W-:Y:S01]  /*66a0*/  IMAD.X R3, R9, 0x1, R14, P2 ;  /* 0x0000000109037824 */ /* 0x002fe200010e060e */
[----:B------:R-:W-:Y:S01]  /*66b0*/  IADD3 RZ, P2, R7, R2, RZ ;  /* 0x0000000207ff7210 */ /* 0x000fe20007f5e0ff */
[----:B0-----:R-:W-:-:S03]  /*66c0*/  IMAD.X R8, R9, 0x1, R17, P0 ;  /* 0x0000000109087824 */ /* 0x001fc600000e0611 */
[----:B------:R0:W-:Y:S01]  /*66d0*/  STL [R1+0x15f4], R3 ;  /* 0x0015f40301007387 */ /* 0x0001e20000100800 */
[----:B------:R-:W-:-:S03]  /*66e0*/  IADD3 RZ, P0, R7, R12, RZ ;  /* 0x0000000c07ff7210 */ /* 0x000fc60007f1e0ff */
[----:B------:R1:W-:Y:S01]  /*66f0*/  STL [R1+0x15f8], R8 ;  /* 0x0015f80801007387 */ /* 0x0003e20000100800 */
[----:B0-----:R-:W-:Y:S01]  /*6700*/  SHF.R.S32.HI R3, RZ, 0x1f, R7 ;  /* 0x0000001fff037819 */ /* 0x001fe20000011407 */
[----:B------:R-:W-:Y:S01]  /*6710*/  IMAD.X R7, R9, 0x1, R0, P1 ;  /* 0x0000000109077824 */ /* 0x000fe200008e0600 */
[C---:B------:R-:W-:Y:S02]  /*6720*/  IADD3 RZ, P1, R6.reuse, R18, RZ ;  /* 0x0000001206ff7210 */ /* 0x040fe40007f3e0ff */
[----:B-1----:R-:W-:Y:S01]  /*6730*/  SHF.R.S32.HI R8, RZ, 0x1f, R6 ;  /* 0x0000001fff087819 */ /* 0x002fe20000011406 */
[----:B------:R-:W-:Y:S01]  /*6740*/  STL [R1+0x22c], R3 ;  /* 0x00022c0301007387 */ /* 0x000fe20000100800 */
[C---:B------:R-:W-:Y:S01]  /*6750*/  IMAD.X R9, R3.reuse, 0x1, R17, P6 ;  /* 0x0000000103097824 */ /* 0x040fe200030e0611 */
[C---:B------:R-:W-:Y:S02]  /*6760*/  IADD3 RZ, P6, R6.reuse, R2, RZ ;  /* 0x0000000206ff7210 */ /* 0x040fe40007fde0ff */
[----:B------:R0:W-:Y:S04]  /*6770*/  STL [R1+0x15dc], R7 ;  /* 0x0015dc0701007387 */ /* 0x0001e80000100800 */
[----:B------:R-:W-:Y:S01]  /*6780*/  STL [R1+0x228], R8 ;  /* 0x0002280801007387 */ /* 0x000fe20000100800 */
[----:B0-----:R-:W-:Y:S01]  /*6790*/  IMAD.X R7, R3, 0x1, R14, P5 ;  /* 0x0000000103077824 */ /* 0x001fe200028e060e */
[----:B------:R-:W-:-:S04]  /*67a0*/  IADD3 RZ, P5, R6, R16, RZ ;  /* 0x0000001006ff7210 */ /* 0x000fc80007fbe0ff */
[----:B------:R0:W-:Y:S04]  /*67b0*/  STL [R1+0x15e0], R7 ;  /* 0x0015e00701007387 */ /* 0x0001e80000100800 */
[----:B------:R1:W-:Y:S01]  /*67c0*/  STL [R1+0x15e4], R9 ;  /* 0x0015e40901007387 */ /* 0x0003e20000100800 */
[----:B0-----:R-:W-:Y:S01]  /*67d0*/  IMAD.X R7, R3, 0x1, R0, P2 ;  /* 0x0000000103077824 */ /* 0x001fe200010e0600 */
[----:B------:R-:W-:Y:S01]  /*67e0*/  IADD3 RZ, P2, R6, R12, RZ ;  /* 0x0000000c06ff7210 */ /* 0x000fe20007f5e0ff */
[----:B------:R-:W-:Y:S01]  /*67f0*/  IMAD.X R6, R8, 0x1, R17, P5 ;  /* 0x0000000108067824 */ /* 0x000fe200028e0611 */
[----:B------:R-:W-:Y:S01]  /*6800*/  SHF.R.S32.HI R3, RZ, 0x1f, R4 ;  /* 0x0000001fff037819 */ /* 0x000fe20000011404 */
[C---:B-1----:R-:W-:Y:S01]  /*6810*/  IMAD R9, R5.reuse, 0x16, RZ ;  /* 0x0000001605097824 */ /* 0x042fe200078e02ff */
[----:B------:R0:W-:Y:S01]  /*6820*/  STL [R1+0x15e8], R7 ;  /* 0x0015e80701007387 */ /* 0x0001e20000100800 */
[C---:B------:R-:W-:Y:S01]  /*6830*/  IMAD R17, R5.reuse, 0x1a, RZ ;  /* 0x0000001a05117824 */ /* 0x040fe200078e02ff */
[----:B------:R-:W-:Y:S01]  /*6840*/  IADD3 RZ, P5, R4, R16, RZ ;  /* 0x0000001004ff7210 */ /* 0x000fe20007fbe0ff */
[----:B------:R-:W-:-:S02]  /*6850*/  IMAD R16, R5, 0x21, RZ ;  /* 0x0000002105107824 */ /* 0x000fc400078e02ff */
[----:B0-----:R-:W-:Y:S01]  /*6860*/  IMAD.X R7, R8, 0x1, R14, P1 ;  /* 0x0000000108077824 */ /* 0x001fe200008e060e */
[----:B------:R-:W-:Y:S01]  /*6870*/  IADD3 RZ, P1, R4, R18, RZ ;  /* 0x0000001204ff7210 */ /* 0x000fe20007f3e0ff */
[----:B------:R-:W-:-:S03]  /*6880*/  IMAD R18, R5, 0xd, RZ ;  /* 0x0000000d05127824 */ /* 0x000fc600078e02ff */
[----:B------:R0:W-:Y:S04]  /*6890*/  STL [R1+0x15c8], R7 ;  /* 0x0015c80701007387 */ /* 0x0001e80000100800 */
[----:B------:R-:W-:Y:S04]  /*68a0*/  STL [R1+0x230], R3 ;  /* 0x0002300301007387 */ /* 0x000fe80000100800 */
[----:B------:R1:W-:Y:S01]  /*68b0*/  STL [R1+0x15cc], R6 ;  /* 0x0015cc0601007387 */ /* 0x0003e20000100800 */
[----:B0-----:R-:W-:-:S03]  /*68c0*/  IMAD R7, R5, 0x15, RZ ;  /* 0x0000001505077824 */ /* 0x001fc600078e02ff */
[----:B------:R0:W-:Y:S01]  /*68d0*/  STL [R1+0x172c], R0 ;  /* 0x00172c0001007387 */ /* 0x0001e20000100800 */
[----:B-1----:R-:W-:Y:S01]  /*68e0*/  IMAD.X R6, R8, 0x1, R0, P6 ;  /* 0x0000000108067824 */ /* 0x002fe200030e0600 */
[C---:B------:R-:W-:Y:S01]  /*68f0*/  IADD3 RZ, P6, R4.reuse, R2, RZ ;  /* 0x0000000204ff7210 */ /* 0x040fe20007fde0ff */
[----:B------:R-:W-:Y:S02]  /*6900*/  IMAD R8, R5, 0x11, RZ ;  /* 0x0000001105087824 */ /* 0x000fe400078e02ff */
[----:B0-----:R-:W-:Y:S01]  /*6910*/  IMAD.X R0, R3, 0x1, R14, P1 ;  /* 0x0000000103007824 */ /* 0x001fe200008e060e */
[----:B------:R0:W-:Y:S01]  /*6920*/  STL [R1+0x15d0], R6 ;  /* 0x0015d00601007387 */ /* 0x0001e20000100800 */
[----:B------:R-:W-:Y:S01]  /*6930*/  IADD3 RZ, P1, R4, R12, RZ ;  /* 0x0000000c04ff7210 */ /* 0x000fe20007f3e0ff */
[C---:B------:R-:W-:Y:S02]  /*6940*/  IMAD R14, R5.reuse, 0xe, RZ ;  /* 0x0000000e050e7824 */ /* 0x040fe400078e02ff */
[----:B------:R1:W-:Y:S01]  /*6950*/  STL [R1+0x1728], R2 ;  /* 0x0017280201007387 */ /* 0x0003e20000100800 */
[----:B------:R-:W-:-:S02]  /*6960*/  IMAD R12, R5, 0xf, RZ ;  /* 0x0000000f050c7824 */ /* 0x000fc400078e02ff */
[C---:B------:R-:W-:Y:S01]  /*6970*/  IMAD R3, R5.reuse, 0x12, RZ ;  /* 0x0000001205037824 */ /* 0x040fe200078e02ff */
[----:B------:R2:W-:Y:S01]  /*6980*/  STL [R1+0x15d4], R0 ;  /* 0x0015d40001007387 */ /* 0x0005e20000100800 */
[C---:B------:R-:W-:Y:S02]  /*6990*/  IMAD R4, R5.reuse, 0x25, RZ ;  /* 0x0000002505047824 */ /* 0x040fe400078e02ff */
[C---:B0-----:R-:W-:Y:S01]  /*69a0*/  IMAD R6, R5.reuse, 0x14, RZ ;  /* 0x0000001405067824 */ /* 0x041fe200078e02ff */
[----:B------:R-:W-:Y:S01]  /*69b0*/  STL [R1+0xec], R28 ;  /* 0x0000ec1c01007387 */ /* 0x000fe20000100800 */
[----:B-1----:R-:W-:-:S03]  /*69c0*/  IMAD R2, R5, 0x24, RZ ;  /* 0x0000002405027824 */ /* 0x002fc600078e02ff */
[----:B------:R0:W-:Y:S01]  /*69d0*/  STL [R1+0x1730], R28 ;  /* 0x0017301c01007387 */ /* 0x0001e20000100800 */
[----:B--2---:R-:W-:-:S03]  /*69e0*/  IMAD R0, R5, 0x13, RZ ;  /* 0x0000001305007824 */ /* 0x004fc600078e02ff */
[----:B------:R-:W-:Y:S04]  /*69f0*/  STL [R1+0xe8], R26 ;  /* 0x0000e81a01007387 */ /* 0x000fe80000100800 */
[----:B------:R-:W-:Y:S01]  /*6a00*/  STL [R1+0x14c], R24 ;  /* 0x00014c1801007387 */ /* 0x000fe20000100800 */
[----:B0-----:R-:W-:-:S03]  /*6a10*/  IMAD R28, R5, 0x2f, RZ ;  /* 0x0000002f051c7824 */ /* 0x001fc600078e02ff */
[----:B------:R-:W-:Y:S04]  /*6a20*/  STL [R1+0x220], R22 ;  /* 0x0002201601007387 */ /* 0x000fe80000100800 */
[----:B------:R-:W-:Y:S04]  /*6a30*/  STL [R1+0x21c], R20 ;  /* 0x00021c1401007387 */ /* 0x000fe80000100800 */
[----:B------:R-:W-:Y:S04]  /*6a40*/  STL [R1+0x218], R18 ;  /* 0x0002181201007387 */ /* 0x000fe80000100800 */
[----:B------:R-:W-:Y:S04]  /*6a50*/  STL [R1+0x214], R14 ;  /* 0x0002140e01007387 */ /* 0x000fe80000100800 */
[----:B------:R-:W-:Y:S04]  /*6a60*/  STL [R1+0x210], R12 ;  /* 0x0002100c01007387 */ /* 0x000fe80000100800 */
[----:B------:R-:W-:Y:S04]  /*6a70*/  STL [R1+0x20c], R10 ;  /* 0x00020c0a01007387 */ /* 0x000fe80000100800 */
[----:B------:R0:W-:Y:S04]  /*6a80*/  STL [R1+0x200], R0 ;  /* 0x0002000001007387 */ /* 0x0001e80000100800 */
        /* <DEDUP_REMOVED lines=17> */
[----:B------:R-:W-:Y:S01]  /*6ba0*/  STL [R1+0x1cc], R29 ;  /* 0x0001cc1d01007387 */ /* 0x000fe20000100800 */
[----:B0-----:R-:W-:-:S05]  /*6bb0*/  IMAD R0, R5, 0x23, RZ ;  /* 0x0000002305007824 */ /* 0x001fca00078e02ff */
[----:B------:R0:W-:Y:S04]  /*6bc0*/  STL [R1+0x1c0], R0 ;  /* 0x0001c00001007387 */ /* 0x0001e80000100800 */
[----:B------:R1:W-:Y:S04]  /*6bd0*/  STL [R1+0x1bc], R2 ;  /* 0x0001bc0201007387 */ /* 0x0003e80000100800 */
[----:B------:R2:W-:Y:S01]  /*6be0*/  STL [R1+0x1b8], R4 ;  /* 0x0001b80401007387 */ /* 0x0005e20000100800 */
[C---:B0-----:R-:W-:Y:S02]  /*6bf0*/  IMAD R0, R5.reuse, 0x26, RZ ;  /* 0x0000002605007824 */ /* 0x041fe400078e02ff */
[----:B-1----:R-:W-:-:S03]  /*6c00*/  IMAD R2, R5, 0x27, RZ ;  /* 0x0000002705027824 */ /* 0x002fc600078e02ff */
[----:B------:R0:W-:Y:S01]  /*6c10*/  STL [R1+0x1b4], R0 ;  /* 0x0001b40001007387 */ /* 0x0001e20000100800 */
[----:B--2---:R-:W-:-:S03]  /*6c20*/  IMAD R4, R5, 0x28, RZ ;  /* 0x0000002805047824 */ /* 0x004fc600078e02ff */
        /* <DEDUP_REMOVED lines=10> */
[----:B------:R-:W-:Y:S01]  /*6cd0*/  STL [R1+0x19c], R0 ;  /* 0x00019c0001007387 */ /* 0x000fe20000100800 */
[----:B--2---:R-:W-:-:S05]  /*6ce0*/  IMAD R4, R5, 0x2e, RZ ;  /* 0x0000002e05047824 */ /* 0x004fca00078e02ff */
[----:B------:R0:W-:Y:S04]  /*6cf0*/  STL [R1+0x194], R4 ;  /* 0x0001940401007387 */ /* 0x0001e80000100800 */
[----:B------:R1:W-:Y:S04]  /*6d00*/  STL [R1+0x190], R28 ;  /* 0x0001901c01007387 */ /* 0x0003e80000100800 */
[----:B------:R-:W-:Y:S01]  /*6d10*/  STL [R1+0x198], R2 ;  /* 0x0001980201007387 */ /* 0x000fe20000100800 */
[C---:B0-----:R-:W-:Y:S02]  /*6d20*/  IMAD R4, R5.reuse, 0x30, RZ ;  /* 0x0000003005047824 */ /* 0x041fe400078e02ff */
[----:B-1----:R-:W-:-:S03]  /*6d30*/  IMAD R28, R5, 0x31, RZ ;  /* 0x00000031051c7824 */ /* 0x002fc600078e02ff */
[----:B------:R0:W-:Y:S04]  /*6d40*/  STL [R1+0x18c], R4 ;  /* 0x00018c0401007387 */ /* 0x0001e80000100800 */
[----:B------:R1:W-:Y:S01]  /*6d50*/  STL [R1+0x188], R28 ;  /* 0x0001881c01007387 */ /* 0x0003e20000100800 */
        /* <DEDUP_REMOVED lines=24> */
[----:B0-----:R-:W0:Y:S01]  /*6ee0*/  S2R R4, SR_TID.X ;  /* 0x0000000000047919 */ /* 0x001e220000002100 */
[----:B-1----:R-:W-:-:S05]  /*6ef0*/  IMAD R28, R5, 0x3e, RZ ;  /* 0x0000003e051c7824 */ /* 0x002fca00078e02ff */
[----:B------:R1:W-:Y:S04]  /*6f00*/  STL [R1+0x154], R28 ;  /* 0x0001541c01007387 */ /* 0x0003e80000100800 */
[----:B-1----:R-:W2:Y:S01]  /*6f10*/  LDL.LU R28, [R1+0x1730] ;  /* 0x00173000011c7983 */ /* 0x002ea20000300800 */
[----:B------:R-:W-:-:S05]  /*6f20*/  IMAD R5, R5, 0x3f, RZ ;  /* 0x0000003f05057824 */ /* 0x000fca00078e02ff */
[----:B------:R1:W-:Y:S01]  /*6f30*/  STL [R1+0x150], R5 ;  /* 0x0001500501007387 */ /* 0x0003e20000100800 */
[----:B0-----:R-:W-:-:S03]  /*6f40*/  SHF.R.U32.HI R4, RZ, 0x6, R4 ;  /* 0x00000006ff047819 */ /* 0x001fc60000011604 */
[----:B-1----:R-:W3:Y:S01]  /*6f50*/  LDL R5, [R1+0x200] ;  /* 0x0002000001057983 */ /* 0x002ee20000100800 */
[----:B------:R-:W-:Y:S02]  /*6f60*/  SGXT.U32 R4, R4, 0x1 ;  /* 0x000000010404781a */ /* 0x000fe40000000000 */
[----:B------:R-:W-:Y:S02]  /*6f70*/  SHF.R.S32.HI R24, RZ, 0x1f, R24 ;  /* 0x0000001fff187819 */ /* 0x000fe40000011418 */
[----:B------:R-:W-:Y:S01]  /*6f80*/  SHF.R.S32.HI R22, RZ, 0x1f, R22 ;  /* 0x0000001fff167819 */ /* 0x000fe20000011416 */
[----:B------:R-:W-:Y:S01]  /*6f90*/  IMAD R4, R4, UR4, RZ ;  /* 0x0000000404047c24 */ /* 0x000fe2000f8e02ff */
[----:B------:R-:W-:Y:S02]  /*6fa0*/  SHF.R.S32.HI R18, RZ, 0x1f, R18 ;  /* 0x0000001fff127819 */ /* 0x000fe40000011412 */
[----:B------:R-:W-:Y:S02]  /*6fb0*/  SHF.R.S32.HI R14, RZ, 0x1f, R14 ;  /* 0x0000001fff0e7819 */ /* 0x000fe4000001140e */
[----:B------:R0:W-:Y:S01]  /*6fc0*/  STL [R1+0x16e8], R4 ;  /* 0x0016e80401007387 */ /* 0x0001e20000100800 */
[----:B------:R-:W-:-:S02]  /*6fd0*/  SHF.R.S32.HI R10, RZ, 0x1f, R10 ;  /* 0x0000001fff0a7819 */ /* 0x000fc4000001140a */
[----:B------:R-:W-:Y:S02]  /*6fe0*/  SHF.R.S32.HI R8, RZ, 0x1f, R8 ;  /* 0x0000001fff087819 */ /* 0x000fe40000011408 */
[----:B0-----:R-:W-:Y:S02]  /*6ff0*/  SHF.R.S32.HI R4, RZ, 0x1f, R26 ;  /* 0x0000001fff047819 */ /* 0x001fe4000001141a */
[----:B--2---:R-:W-:-:S05]  /*7000*/  SHF.R.S32.HI R28, RZ, 0x1f, R28 ;  /* 0x0000001fff1c7819 */ /* 0x004fca000001141c */
[----:B------:R-:W-:Y:S04]  /*7010*/  STL [R1+0x234], R28 ;  /* 0x0002341c01007387 */ /* 0x000fe80000100800 */
[----:B------:R0:W-:Y:S04]  /*7020*/  STL [R1+0x238], R4 ;  /* 0x0002380401007387 */ /* 0x0001e80000100800 */
[----:B------:R-:W-:Y:S04]  /*7030*/  STL [R1+0x23c], R24 ;  /* 0x00023c1801007387 */ /* 0x000fe80000100800 */
[----:B------:R-:W-:Y:S01]  /*7040*/  STL [R1+0x240], R22 ;  /* 0x0002401601007387 */ /* 0x000fe20000100800 */
[----:B0-----:R-:W-:-:S05]  /*7050*/  SHF.R.S32.HI R4, RZ, 0x1f, R20 ;  /* 0x0000001fff047819 */ /* 0x001fca0000011414 */
[----:B------:R0:W-:Y:S04]  /*7060*/  STL [R1+0x244], R4 ;  /* 0x0002440401007387 */ /* 0x0001e80000100800 */
[----:B------:R-:W-:Y:S04]  /*7070*/  STL [R1+0x248], R18 ;  /* 0x0002481201007387 */ /* 0x000fe80000100800 */
[----:B------:R-:W-:Y:S01]  /*7080*/  STL [R1+0x24c], R14 ;  /* 0x00024c0e01007387 */ /* 0x000fe20000100800 */
[----:B0-----:R-:W-:-:S05]  /*7090*/  SHF.R.S32.HI R4, RZ, 0x1f, R12 ;  /* 0x0000001fff047819 */ /* 0x001fca000001140c */
[----:B------:R0:W-:Y:S04]  /*70a0*/  STL [R1+0x250], R4 ;  /* 0x0002500401007387 */ /* 0x0001e80000100800 */
[----:B------:R-:W-:Y:S04]  /*70b0*/  STL [R1+0x254], R10 ;  /* 0x0002540a01007387 */ /* 0x000fe80000100800 */
[----:B------:R-:W-:Y:S01]  /*70c0*/  STL [R1+0x258], R8 ;  /* 0x0002580801007387 */ /* 0x000fe20000100800 */
[----:B0-----:R-:W-:-:S03]  /*70d0*/  SHF.R.S32.HI R4, RZ, 0x1f, R3 ;  /* 0x0000001fff047819 */ /* 0x001fc60000011403 */
[----:B---3--:R0:W-:Y:S01]  /*70e0*/  STL [R1+0x16f8], R5 ;  /* 0x0016f80501007387 */ /* 0x0081e20000100800 */
[----:B------:R-:W-:-:S03]  /*70f0*/  SHF.R.S32.HI R3, RZ, 0x1f, R5 ;  /* 0x0000001fff037819 */ /* 0x000fc60000011405 */
[----:B------:R1:W-:Y:S04]  /*7100*/  STL [R1+0x25c], R4 ;  /* 0x00025c0401007387 */ /* 0x0003e80000100800 */
[----:B0-----:R-:W2:Y:S01]  /*7110*/  LDL R5, [R1+0xec] ;  /* 0x0000ec0001057983 */ /* 0x001ea20000100800 */
[----:B-1----:R-:W-:-:S03]  /*7120*/  SHF.R.S32.HI R4, RZ, 0x1f, R6 ;  /* 0x0000001fff047819 */ /* 0x002fc60000011406 */
[----:B------:R0:W-:Y:S04]  /*7130*/  STL [R1+0x16ec], R6 ;  /* 0x0016ec0601007387 */ /* 0x0001e80000100800 */
[----:B------:R1:W-:Y:S01]  /*7140*/  STL [R1+0x264], R4 ;  /* 0x0002640401007387 */ /* 0x0003e20000100800 */
[----:B------:R-:W-:-:S03]  /*7150*/  SHF.R.S32.HI R10, RZ, 0x1f, R9 ;  /* 0x0000001fff0a7819 */ /* 0x000fc60000011409 */
[----:B0-----:R-:W3:Y:S04]  /*7160*/  LDL R6, [R1+0x1a0] ;  /* 0x0001a00001067983 */ /* 0x001ee80000100800 */
[----:B-1----:R-:W4:Y:S04]  /*7170*/  LDL R4, [R1+0x688] ;  /* 0x0006880001047983 */ /* 0x002f280000100800 */
[----:B------:R-:W-:Y:S01]  /*7180*/  STL [R1+0x16e4], R7 ;  /* 0x0016e40701007387 */ /* 0x000fe20000100800 */
[----:B------:R-:W-:-:S03]  /*7190*/  SHF.R.S32.HI R8, RZ, 0x1f, R7 ;  /* 0x0000001fff087819 */ /* 0x000fc60000011407 */
[----:B------:R-:W-:Y:S01]  /*71a0*/  STL [R1+0x260], R3 ;  /* 0x0002600301007387 */ /* 0x000fe20000100800 */
[----:B------:R-:W-:-:S03]  /*71b0*/  SHF.R.S32.HI R12, RZ, 0x1f, R11 ;  /* 0x0000001fff0c7819 */ /* 0x000fc6000001140b */
[----:B------:R-:W-:Y:S04]  /*71c0*/  STL [R1+0x16f0], R3 ;  /* 0x0016f00301007387 */ /* 0x000fe80000100800 */
[----:B------:R0:W-:Y:S01]  /*71d0*/  STL [R1+0x16f4], R9 ;  /* 0x0016f40901007387 */ /* 0x0001e20000100800 */
[----:B------:R-:W-:-:S03]  /*71e0*/  SHF.R.S32.HI R14, RZ, 0x1f, R13 ;  /* 0x0000001fff0e7819 */ /* 0x000fc6000001140d */
[----:B0-----:R-:W5:Y:S04]  /*71f0*/  LDL R9, [R1+0x1a8] ;  /* 0x0001a80001097983 */ /* 0x001f680000100800 */
[----:B------:R0:W-:Y:S04]  /*7200*/  STL [R1+0x16fc], R11 ;  /* 0x0016fc0b01007387 */ /* 0x0001e80000100800 */
[----:B0-----:R-:W2:Y:S04]  /*7210*/  LDL R11, [R1+0x1b0] ;  /* 0x0001b000010b7983 */ /* 0x001ea80000100800 */
[----:B------:R0:W-:Y:S04]  /*7220*/  STL [R1+0x1700], R13 ;  /* 0x0017000d01007387 */ /* 0x0001e80000100800 */
[----:B0-----:R-:W4:Y:S04]  /*7230*/  LDL R13, [R1+0x1c4] ;  /* 0x0001c400010d7983 */ /* 0x001f280000100800 */
[----:B------:R-:W-:Y:S04]  /*7240*/  STL [R1+0x268], R8 ;  /* 0x0002680801007387 */ /* 0x000fe80000100800 */
[----:B------:R0:W-:Y:S04]  /*7250*/  STL [R1+0x1704], R8 ;  /* 0x0017040801007387 */ /* 0x0001e80000100800 */
[----:B------:R-:W-:Y:S04]  /*7260*/  STL [R1+0x26c], R10 ;  /* 0x00026c0a01007387 */ /* 0x000fe80000100800 */
[----:B------:R1:W-:Y:S01]  /*7270*/  STL [R1+0x1708], R10 ;  /* 0x0017080a01007387 */ /* 0x0003e20000100800 */
[----:B0-----:R-:W-:Y:S01]  /*7280*/  IMAD.MOV.U32 R8, RZ, RZ, R16 ;  /* 0x000000ffff087224 */ /* 0x001fe200078e0010 */
[----:B------:R-:W-:-:S02]  /*7290*/  SHF.R.S32.HI R16, RZ, 0x1f, R15 ;  /* 0x0000001fff107819 */ /* 0x000fc4000001140f */
[----:B-1----:R-:W5:Y:S04]  /*72a0*/  LDL R10, [R1+0x230] ;  /* 0x00023000010a7983 */ /* 0x002f680000100800 */
[----:B------:R0:W-:Y:S01]  /*72b0*/  STL [R1+0x16e0], R15 ;  /* 0x0016e00f01007387 */ /* 0x0001e20000100800 */
[----:B------:R-:W-:Y:S02]  /*72c0*/  SHF.R.S32.HI R18, RZ, 0x1f, R17 ;  /* 0x0000001fff127819 */ /* 0x000fe40000011411 */
[----:B------:R-:W-:Y:S01]  /*72d0*/  SHF.R.S32.HI R20, RZ, 0x1f, R19 ;  /* 0x0000001fff147819 */ /* 0x000fe20000011413 */
[----:B0-----:R-:W5:Y:S04]  /*72e0*/  LDL R15, [R1+0x68c] ;  /* 0x00068c00010f7983 */ /* 0x001f680000100800 */
[----:B------:R-:W-:Y:S04]  /*72f0*/  STL [R1+0x270], R12 ;  /* 0x0002700c01007387 */ /* 0x000fe80000100800 */
[----:B------:R0:W-:Y:S01]  /*7300*/  STL [R1+0x170c], R12 ;  /* 0x00170c0c01007387 */ /* 0x0001e20000100800 */
[----:B------:R-:W-:-:S03]  /*7310*/  SHF.R.S32.HI R22, RZ, 0x1f, R21 ;  /* 0x0000001fff167819 */ /* 0x000fc60000011415 */
[----:B0-----:R-:W5:Y:S04]  /*7320*/  LDL R12, [R1+0x1a4] ;  /* 0x0001a400010c7983 */ /* 0x001f680000100800 */
[----:B------:R0:W-:Y:S04]  /*7330*/  STL [R1+0x16dc], R17 ;  /* 0x0016dc1101007387 */ /* 0x0001e80000100800 */
[----:B0-----:R-:W5:Y:S04]  /*7340*/  LDL R17, [R1+0x4d8] ;  /* 0x0004d80001117983 */ /* 0x001f680000100800 */
[----:B------:R0:W-:Y:S01]  /*7350*/  STL [R1+0x1710], R19 ;  /* 0x0017101301007387 */ /* 0x0001e20000100800 */
[----:B------:R-:W-:-:S03]  /*7360*/  SHF.R.S32.HI R24, RZ, 0x1f, R23 ;  /* 0x0000001fff187819 */ /* 0x000fc60000011417 */
[----:B0-----:R-:W5:Y:S04]  /*7370*/  LDL R19, [R1+0x1ac] ;  /* 0x0001ac0001137983 */ /* 0x001f680000100800 */
[----:B------:R-:W-:Y:S04]  /*7380*/  STL [R1+0x274], R14 ;  /* 0x0002740e01007387 */ /* 0x000fe80000100800 */
[----:B------:R0:W-:Y:S04]  /*7390*/  STL [R1+0x1714], R14 ;  /* 0x0017140e01007387 */ /* 0x0001e80000100800 */
[----:B0-----:R-:W2:Y:S04]  /*73a0*/  LDL R14, [R1+0x1b4] ;  /* 0x0001b400010e7983 */ /* 0x001ea80000100800 */
[----:B------:R0:W-:Y:S04]  /*73b0*/  STL [R1+0x1718], R21 ;  /* 0x0017181501007387 */ /* 0x0001e80000100800 */
[----:B0-----:R-:W5:Y:S04]  /*73c0*/  LDL R21, [R1+0x1b8] ;  /* 0x0001b80001157983 */ /* 0x001f680000100800 */
[----:B------:R-:W-:Y:S04]  /*73d0*/  STL [R1+0x278], R16 ;  /* 0x0002781001007387 */ /* 0x000fe80000100800 */
[----:B------:R0:W-:Y:S04]  /*73e0*/  STL [R1+0x171c], R16 ;  /* 0x00171c1001007387 */ /* 0x0001e80000100800 */
[----:B0-----:R-:W5:Y:S04]  /*73f0*/  LDL R16, [R1+0x1bc] ;  /* 0x0001bc0001107983 */ /* 0x001f680000100800 */
[----:B------:R0:W-:Y:S04]  /*7400*/  STL [R1+0x1720], R23 ;  /* 0x0017201701007387 */ /* 0x0001e80000100800 */
[----:B0-----:R-:W5:Y:S04]  /*7410*/  LDL R23, [R1+0x1c0] ;  /* 0x0001c00001177983 */ /* 0x001f680000100800 */
[----:B------:R-:W-:Y:S04]  /*7420*/  STL [R1+0x27c], R18 ;  /* 0x00027c1201007387 */ /* 0x000fe80000100800 */
[----:B------:R0:W-:Y:S01]  /*7430*/  STL [R1+0x1724], R18 ;  /* 0x0017241201007387 */ /* 0x0001e20000100800 */
[----:B------:R-:W-:-:S03]  /*7440*/  SHF.R.S32.HI R26, RZ, 0x1f, R25 ;  /* 0x0000001fff1a7819 */ /* 0x000fc60000011419 */
[----:B------:R-:W-:Y:S01]  /*7450*/  STL [R1+0x280], R20 ;  /* 0x0002801401007387 */ /* 0x000fe20000100800 */
[----:B------:R-:W-:-:S03]  /*7460*/  SHF.R.S32.HI R8, RZ, 0x1f, R8 ;  /* 0x0000001fff087819 */ /* 0x000fc60000011408 */
[----:B------:R1:W-:Y:S01]  /*7470*/  STL [R1+0x16d8], R25 ;  /* 0x0016d81901007387 */ /* 0x0003e20000100800 */
[----:B0-----:R-:W-:-:S03]  /*7480*/  SHF.R.S32.HI R18, RZ, 0x1f, R29 ;  /* 0x0000001fff127819 */ /* 0x001fc6000001141d */
[----:B------:R-:W-:Y:S04]  /*7490*/  STL [R1+0x284], R22 ;  /* 0x0002841601007387 */ /* 0x000fe80000100800 */
[----:B------:R-:W5:Y:S04]  /*74a0*/  LDL R3, [R1+0x194] ;  /* 0x0001940001037983 */ /* 0x000f680000100800 */
[----:B-1----:R-:W5:Y:S04]  /*74b0*/  LDL R25, [R1+0x4dc] ;  /* 0x0004dc0001197983 */ /* 0x002f680000100800 */
[----:B------:R-:W5:Y:S04]  /*74c0*/  LDL R7, [R1+0x234] ;  /* 0x0002340001077983 */ /* 0x000f680000100800 */
[----:B------:R-:W-:Y:S01]  /*74d0*/  STL [R1+0x294], R18 ;  /* 0x0002941201007387 */ /* 0x000fe20000100800 */
[----:B------:R-:W-:-:S03]  /*74e0*/  SHF.R.S32.HI R28, RZ, 0x1f, R27 ;  /* 0x0000001fff1c7819 */ /* 0x000fc6000001141b */
[----:B------:R-:W-:Y:S04]  /*74f0*/  STL [R1+0x288], R24 ;  /* 0x0002881801007387 */ /* 0x000fe80000100800 */
[----:B------:R-:W-:Y:S04]  /*7500*/  STL [R1+0x28c], R26 ;  /* 0x00028c1a01007387 */ /* 0x000fe80000100800 */
[----:B------:R0:W-:Y:S04]  /*7510*/  STL [R1+0x298], R8 ;  /* 0x0002980801007387 */ /* 0x0001e80000100800 */
[----:B0-----:R-:W5:Y:S01]  /*7520*/  LDL R8, [R1+0xe8] ;  /* 0x0000e80001087983 */ /* 0x001f620000100800 */
[----:B---3--:R-:W-:-:S02]  /*7530*/  SHF.R.S32.HI R6, RZ, 0x1f, R6 ;  /* 0x0000001fff067819 */ /* 0x008fc40000011406 */
[----:B----4-:R-:W-:Y:S02]  /*7540*/  SHF.R.S32.HI R18, RZ, 0x1f, R13 ;  /* 0x0000001fff127819 */ /* 0x010fe4000001140d */
[----:B------:R-:W3:Y:S04]  /*7550*/  LDL R13, [R1+0x190] ;  /* 0x00019000010d7983 */ /* 0x000ee80000100800 */
[----:B------:R5:W-:Y:S04]  /*7560*/  STL [R1+0x29c], R18 ;  /* 0x00029c1201007387 */ /* 0x000be80000100800 */
[----:B------:R-:W-:Y:S01]  /*7570*/  STL [R1+0x290], R28 ;  /* 0x0002901c01007387 */ /* 0x000fe20000100800 */
[----:B--2---:R-:W-:-:S02]  /*7580*/  SHF.R.S32.HI R14, RZ, 0x1f, R14 ;  /* 0x0000001fff0e7819 */ /* 0x004fc4000001140e */
[----:B-----5:R-:W-:Y:S02]  /*7590*/  SHF.R.S32.HI R18, RZ, 0x1f, R16 ;  /* 0x0000001fff127819 */ /* 0x020fe40000011410 */
[----:B------:R-:W-:Y:S02]  /*75a0*/  SHF.R.S32.HI R16, RZ, 0x1f, R21 ;  /* 0x0000001fff107819 */ /* 0x000fe40000011415 */
[----:B------:R-:W-:-:S05]  /*75b0*/  SHF.R.S32.HI R23, RZ, 0x1f, R23 ;  /* 0x0000001fff177819 */ /* 0x000fca0000011417 */
[----:B------:R-:W-:Y:S04]  /*75c0*/  STL [R1+0x2a0], R23 ;  /* 0x0002a01701007387 */ /* 0x000fe80000100800 */
[----:B------:R-:W2:Y:S04]  /*75d0*/  LDL R21, [R1+0x238] ;  /* 0x0002380001157983 */ /* 0x000ea80000100800 */
[----:B------:R-:W-:Y:S04]  /*75e0*/  STL [R1+0x2a4], R18 ;  /* 0x0002a41201007387 */ /* 0x000fe80000100800 */
[----:B------:R0:W-:Y:S02]  /*75f0*/  STL [R1+0x2a8], R16 ;  /* 0x0002a81001007387 */ /* 0x0001e40000100800 */
[----:B0-----:R-:W-:-:S02]  /*7600*/  SHF.R.S32.HI R16, RZ, 0x1f, R11 ;  /* 0x0000001fff107819 */ /* 0x001fc4000001140b */
[----:B------:R-:W4:Y:S04]  /*7610*/  LDL R11, [R1+0x18c] ;  /* 0x00018c00010b7983 */ /* 0x000f280000100800 */
[----:B------:R0:W-:Y:S04]  /*7620*/  STL [R1+0x2ac], R14 ;  /* 0x0002ac0e01007387 */ /* 0x0001e80000100800 */
[----:B------:R1:W-:Y:S01]  /*7630*/  STL [R1+0x2b0], R16 ;  /* 0x0002b01001007387 */ /* 0x0003e20000100800 */
[----:B0-----:R-:W-:Y:S02]  /*7640*/  SHF.R.S32.HI R14, RZ, 0x1f, R19 ;  /* 0x0000001fff0e7819 */ /* 0x001fe40000011413 */
[----:B-1----:R-:W-:-:S02]  /*7650*/  SHF.R.S32.HI R16, RZ, 0x1f, R9 ;  /* 0x0000001fff107819 */ /* 0x002fc40000011409 */
[----:B------:R-:W5:Y:S04]  /*7660*/  LDL R9, [R1+0x14c] ;  /* 0x00014c0001097983 */ /* 0x000f680000100800 */
[----:B------:R0:W-:Y:S04]  /*7670*/  STL [R1+0x2b4], R14 ;  /* 0x0002b40e01007387 */ /* 0x0001e80000100800 */
[----:B------:R1:W-:Y:S01]  /*7680*/  STL [R1+0x2b8], R16 ;  /* 0x0002b81001007387 */ /* 0x0003e20000100800 */
[----:B0-----:R-:W-:Y:S02]  /*7690*/  SHF.R.S32.HI R14, RZ, 0x1f, R12 ;  /* 0x0000001fff0e7819 */ /* 0x001fe4000001140c */
[----:B------:R-:W-:-:S03]  /*76a0*/  SHF.R.S32.HI R12, RZ, 0x1f, R0 ;  /* 0x0000001fff0c7819 */ /* 0x000fc60000011400 */
[----:B------:R-:W-:Y:S04]  /*76b0*/  STL [R1+0x2bc], R14 ;  /* 0x0002bc0e01007387 */ /* 0x000fe80000100800 */
[----:B------:R-:W2:Y:S01]  /*76c0*/  LDL.LU R0, [R1+0x172c] ;  /* 0x00172c0001007983 */ /* 0x000ea20000300800 */
[----:B-1----:R-:W-:-:S03]  /*76d0*/  SHF.R.S32.HI R16, RZ, 0x1f, R2 ;  /* 0x0000001fff107819 */ /* 0x002fc60000011402 */
[----:B------:R0:W-:Y:S04]  /*76e0*/  STL [R1+0x2c0], R6 ;  /* 0x0002c00601007387 */ /* 0x0001e80000100800 */
[----:B------:R-:W5:Y:S04]  /*76f0*/  LDL R19, [R1+0x23c] ;  /* 0x00023c0001137983 */ /* 0x000f680000100800 */
[----:B0-----:R-:W5:Y:S04]  /*7700*/  LDL R6, [R1+0x188] ;  /* 0x0001880001067983 */ /* 0x001f680000100800 */
[----:B------:R0:W-:Y:S04]  /*7710*/  STL [R1+0x2c4], R12 ;  /* 0x0002c40c01007387 */ /* 0x0001e80000100800 */
[----:B------:R-:W4:Y:S04]  /*7720*/  LDL.LU R2, [R1+0x1728] ;  /* 0x0017280001027983 */ /* 0x000f280000300800 */
[----:B0-----:R-:W5:Y:S01]  /*7730*/  LDL R12, [R1+0x220] ;  /* 0x00022000010c7983 */ /* 0x001f620000100800 */
[----:B------:R-:W-:-:S03]  /*7740*/  IMAD.X R14, R10, 0x1, R15, P5 ;  /* 0x000000010a0e7824 */ /* 0x000fc600028e060f */
[----:B------:R-:W-:Y:S04]  /*7750*/  STL [R1+0x2c8], R16 ;  /* 0x0002c81001007387 */ /* 0x000fe80000100800 */
[----:B------:R0:W-:Y:S01]  /*7760*/  STL [R1+0x1080], R14 ;  /* 0x0010800e01007387 */ /* 0x0001e20000100800 */
[----:B------:R-:W-:-:S03]  /*7770*/  IADD3 RZ, P5, R5, R17, RZ ;  /* 0x0000001105ff7210 */ /* 0x000fc60007fbe0ff */
[----:B0-----:R-:W5:Y:S01]  /*7780*/  LDL R14, [R1+0x184] ;  /* 0x00018400010e7983 */ /* 0x001f620000100800 */
[----:B------:R-:W-:Y:S02]  /*7790*/  SHF.R.S32.HI R16, RZ, 0x1f, R3 ;  /* 0x0000001fff107819 */ /* 0x000fe40000011403 */
[----:B---3--:R-:W-:Y:S01]  /*77a0*/  SHF.R.S32.HI R13, RZ, 0x1f, R13 ;  /* 0x0000001fff0d7819 */ /* 0x008fe2000001140d */
[----:B--2---:R-:W-:-:S05]  /*77b0*/  IMAD.X R10, R10, 0x1, R0, P6 ;  /* 0x000000010a0a7824 */ /* 0x004fca00030e0600 */
[----:B------:R0:W-:Y:S04]  /*77c0*/  STL [R1+0x1084], R10 ;  /* 0x0010840a01007387 */ /* 0x0001e80000100800 */
[----:B------:R-:W2:Y:S01]  /*77d0*/  LDL R3, [R1+0x240] ;  /* 0x0002400001037983 */ /* 0x000ea20000100800 */
[----:B------:R-:W-:-:S03]  /*77e0*/  IADD3 RZ, P6, R5, R25, RZ ;  /* 0x0000001905ff7210 */ /* 0x000fc60007fde0ff */
[----:B------:R1:W-:Y:S01]  /*77f0*/  STL [R1+0x2cc], R16 ;  /* 0x0002cc1001007387 */ /* 0x0003e20000100800 */
[----:B0-----:R-:W-:Y:S01]  /*7800*/  IMAD.X R10, R7, 0x1, R4, P5 ;  /* 0x00000001070a7824 */ /* 0x001fe200028e0604 */
[----:B----4-:R-:W-:Y:S02]  /*7810*/  IADD3 RZ, P5, R5, R2, RZ ;  /* 0x0000000205ff7210 */ /* 0x010fe40007fbe0ff */
[----:B------:R-:W3:Y:S01]  /*7820*/  LDL R5, [R1+0x180] ;  /* 0x0001800001057983 */ /* 0x000ee20000100800 */
[----:B-1----:R-:W-:-:S03]  /*7830*/  IMAD.X R16, R7, 0x1, R15, P6 ;  /* 0x0000000107107824 */ /* 0x002fc600030e060f */
[----:B------:R0:W-:Y:S01]  /*7840*/  STL [R1+0x1088], R10 ;  /* 0x0010880a01007387 */ /* 0x0001e20000100800 */
[----:B------:R-:W-:-:S03]  /*7850*/  IADD3 RZ, P6, R8, R17, RZ ;  /* 0x0000001108ff7210 */ /* 0x000fc60007fde0ff */
[----:B0-----:R-:W4:Y:S04]  /*7860*/  LDL R10, [R1+0x21c] ;  /* 0x00021c00010a7983 */ /* 0x001f280000100800 */
[----:B------:R0:W-:Y:S02]  /*7870*/  STL [R1+0x108c], R16 ;  /* 0x00108c1001007387 */ /* 0x0001e40000100800 */
[----:B0-----:R-:W-:Y:S02]  /*7880*/  IMAD.X R16, R7, 0x1, R0, P5 ;  /* 0x0000000107107824 */ /* 0x001fe400028e0600 */
[----:B------:R-:W4:Y:S04]  /*7890*/  LDL R7, [R1+0x17c] ;  /* 0x00017c0001077983 */ /* 0x000f280000100800 */
[----:B------:R0:W-:Y:S01]  /*78a0*/  STL [R1+0x2d0], R13 ;  /* 0x0002d00d01007387 */ /* 0x0001e20000100800 */
[----:B------:R-:W-:-:S02]  /*78b0*/  SHF.R.S32.HI R11, RZ, 0x1f, R11 ;  /* 0x0000001fff0b7819 */ /* 0x000fc4000001140b */
[C---:B------:R-:W-:Y:S01]  /*78c0*/  IADD3 RZ, P5, R8.reuse, R25, RZ ;  /* 0x0000001908ff7210 */ /* 0x040fe20007fbe0ff */
[----:B0-----:R-:W4:Y:S04]  /*78d0*/  LDL R13, [R1+0x244] ;  /* 0x00024400010d7983 */ /* 0x001f280000100800 */
[----:B------:R0:W-:Y:S02]  /*78e0*/  STL [R1+0x1090], R16 ;  /* 0x0010901001007387 */ /* 0x0001e40000100800 */
[----:B0-----:R-:W-:Y:S01]  /*78f0*/  IMAD.X R16, R21, 0x1, R4, P6 ;  /* 0x0000000115107824 */ /* 0x001fe200030e0604 */
[----:B------:R-:W-:-:S04]  /*7900*/  IADD3 RZ, P6, R8, R2, RZ ;  /* 0x0000000208ff7210 */ /* 0x000fc80007fde0ff */
[----:B------:R-:W-:Y:S04]  /*7910*/  STL [R1+0x1094], R16 ;  /* 0x0010941001007387 */ /* 0x000fe80000100800 */
[----:B------:R-:W4:Y:S04]  /*7920*/  LDL R8, [R1+0x178] ;  /* 0x0001780001087983 */ /* 0x000f280000100800 */
[----:B------:R0:W-:Y:S04]  /*7930*/  STL [R1+0x2d4], R11 ;  /* 0x0002d40b01007387 */ /* 0x0001e80000100800 */
[----:B0-----:R-:W4:Y:S01]  /*7940*/  LDL R11, [R1+0x218] ;  /* 0x00021800010b7983 */ /* 0x001f220000100800 */
[----:B------:R-:W-:Y:S01]  /*7950*/  IMAD.X R16, R21, 0x1, R15, P5 ;  /* 0x0000000115107824 */ /* 0x000fe200028e060f */
[----:B-----5:R-:W-:-:S04]  /*7960*/  IADD3 RZ, P5, R9, R17, RZ ;  /* 0x0000001109ff7210 */ /* 0x020fc80007fbe0ff */
[----:B------:R0:W-:Y:S01]  /*7970*/  STL [R1+0x1098], R16 ;  /* 0x0010981001007387 */ /* 0x0001e20000100800 */
[----:B------:R-:W-:Y:S01]  /*7980*/  SHF.R.S32.HI R18, RZ, 0x1f, R6 ;  /* 0x0000001fff127819 */ /* 0x000fe20000011406 */
[----:B0-----:R-:W-:-:S05]  /*7990*/  IMAD.X R16, R21, 0x1, R0, P6 ;  /* 0x0000000115107824 */ /* 0x001fca00030e0600 */
[----:B------:R0:W-:Y:S01]  /*79a0*/  STL [R1+0x109c], R16 ;  /* 0x00109c1001007387 */ /* 0x0001e20000100800 */
[----:B------:R-:W-:-:S03]  /*79b0*/  IADD3 RZ, P6, R9, R25, RZ ;  /* 0x0000001909ff7210 */ /* 0x000fc60007fde0ff */
[----:B------:R-:W5:Y:S01]  /*79c0*/  LDL R6, [R1+0x248] ;  /* 0x0002480001067983 */ /* 0x000f620000100800 */
[----:B0-----:R-:W-:-:S03]  /*79d0*/  IMAD.X R16, R19, 0x1, R4, P5 ;  /* 0x0000000113107824 */ /* 0x001fc600028e0604 */
[----:B------:R0:W-:Y:S01]  /*79e0*/  STL [R1+0x2d8], R18 ;  /* 0x0002d81201007387 */ /* 0x0001e20000100800 */
[----:B------:R-:W-:-:S03]  /*79f0*/  IADD3 RZ, P5, R9, R2, RZ ;  /* 0x0000000209ff7210 */ /* 0x000fc60007fbe0ff */
[----:B------:R1:W-:Y:S04]  /*7a00*/  STL [R1+0x10a0], R16 ;  /* 0x0010a01001007387 */ /* 0x0003e80000100800 */
[----:B------:R-:W5:Y:S01]  /*7a10*/  LDL R9, [R1+0x174] ;  /* 0x0001740001097983 */ /* 0x000f620000100800 */
[----:B0-----:R-:W-:Y:S01]  /*7a20*/  IMAD.X R18, R19, 0x1, R15, P6 ;  /* 0x0000000113127824 */ /* 0x001fe200030e060f */
[----:B-1----:R-:W-:-:S04]  /*7a30*/  IADD3 R16, P6, R12, R17, RZ ;  /* 0x000000110c107210 */ /* 0x002fc80007fde0ff */
[----:B------:R0:W-:Y:S04]  /*7a40*/  STL [R1+0x10a4], R18 ;  /* 0x0010a41201007387 */ /* 0x0001e80000100800 */
[----:B------:R1:W-:Y:S04]  /*7a50*/  STL [R1+0x10b0], R16 ;  /* 0x0010b01001007387 */ /* 0x0003e80000100800 */
[----:B0-----:R-:W5:Y:S01]  /*7a60*/  LDL R18, [R1+0x214] ;  /* 0x0002140001127983 */ /* 0x001f620000100800 */
[----:B------:R-:W-:Y:S01]  /*7a70*/  SHF.R.S32.HI R14, RZ, 0x1f, R14 ;  /* 0x0000001fff0e7819 */ /* 0x000fe2000001140e */
[----:B-1----:R-:W-:-:S04]  /*7a80*/  IMAD.X R16, R19, 0x1, R0, P5 ;  /* 0x0000000113107824 */ /* 0x002fc800028e0600 */
[----:B------:R0:W-:Y:S04]  /*7a90*/  STL [R1+0x2dc], R14 ;  /* 0x0002dc0e01007387 */ /* 0x0001e80000100800 */
[----:B------:R1:W-:Y:S01]  /*7aa0*/  STL [R1+0x10a8], R16 ;  /* 0x0010a81001007387 */ /* 0x0003e20000100800 */
[----:B0-----:R-:W-:-:S05]  /*7ab0*/  IADD3 R14, P5, R12, R25, RZ ;  /* 0x000000190c0e7210 */ /* 0x001fca0007fbe0ff */
[----:B------:R3:W-:Y:S01]  /*7ac0*/  STL [R1+0x10b8], R14 ;  /* 0x0010b80e01007387 */ /* 0x0007e20000100800 */
[----:B--2---:R-:W-:Y:S01]  /*7ad0*/  IMAD.X R19, R3, 0x1, R4, P6 ;  /* 0x0000000103137824 */ /* 0x004fe200030e0604 */
[----:B-1----:R-:W-:-:S04]  /*7ae0*/  IADD3 R16, P6, R12, R2, RZ ;  /* 0x000000020c107210 */ /* 0x002fc80007fde0ff */
[----:B------:R-:W-:Y:S04]  /*7af0*/  STL [R1+0x10ac], R19 ;  /* 0x0010ac1301007387 */ /* 0x000fe80000100800 */
[----:B------:R4:W-:Y:S01]  /*7b00*/  STL [R1+0x10c0], R16 ;  /* 0x0010c01001007387 */ /* 0x0009e20000100800 */
[----:B---3--:R-:W-:-:S03]  /*7b10*/  SHF.R.S32.HI R14, RZ, 0x1f, R5 ;  /* 0x0000001fff0e7819 */ /* 0x008fc60000011405 */
[----:B------:R-:W2:Y:S04]  /*7b20*/  LDL R5, [R1+0x170] ;  /* 0x0001700001057983 */ /* 0x000ea80000100800 */
[----:B------:R0:W-:Y:S04]  /*7b30*/  STL [R1+0x2e0], R14 ;  /* 0x0002e00e01007387 */ /* 0x0001e80000100800 */
[----:B------:R-:W3:Y:S01]  /*7b40*/  LDL R23, [R1+0x24c] ;  /* 0x00024c0001177983 */ /* 0x000ee20000100800 */
[C---:B------:R-:W-:Y:S01]  /*7b50*/  IMAD.X R12, R3.reuse, 0x1, R15, P5 ;  /* 0x00000001030c7824 */ /* 0x040fe200028e060f */
[----:B----4-:R-:W-:Y:S01]  /*7b60*/  IADD3 R16, P5, R10, R17, RZ ;  /* 0x000000110a107210 */ /* 0x010fe20007fbe0ff */
[----:B0-----:R-:W-:-:S03]  /*7b70*/  IMAD.X R14, R3, 0x1, R0, P6 ;  /* 0x00000001030e7824 */ /* 0x001fc600030e0600 */
[----:B------:R0:W-:Y:S04]  /*7b80*/  STL [R1+0x10b4], R12 ;  /* 0x0010b40c01007387 */ /* 0x0001e80000100800 */
[----:B------:R-:W-:Y:S01]  /*7b90*/  STL [R1+0x10c8], R16 ;  /* 0x0010c81001007387 */ /* 0x000fe20000100800 */
[----:B0-----:R-:W-:-:S03]  /*7ba0*/  IADD3 R12, P6, R10, R25, RZ ;  /* 0x000000190a0c7210 */ /* 0x001fc60007fde0ff */
[----:B------:R0:W-:Y:S01]  /*7bb0*/  STL [R1+0x10bc], R14 ;  /* 0x0010bc0e01007387 */ /* 0x0001e20000100800 */
[----:B------:R-:W-:-:S03]  /*7bc0*/  SHF.R.S32.HI R3, RZ, 0x1f, R7 ;  /* 0x0000001fff037819 */ /* 0x000fc60000011407 */
[----:B------:R-:W4:Y:S04]  /*7bd0*/  LDL R7, [R1+0x210] ;  /* 0x0002100001077983 */ /* 0x000f280000100800 */
[----:B------:R-:W-:Y:S04]  /*7be0*/  STL [R1+0x10d0], R12 ;  /* 0x0010d00c01007387 */ /* 0x000fe80000100800 */
[----:B------:R1:W-:Y:S01]  /*7bf0*/  STL [R1+0x2e4], R3 ;  /* 0x0002e40301007387 */ /* 0x0003e20000100800 */
[----:B0-----:R-:W-:-:S03]  /*7c00*/  IMAD.X R14, R13, 0x1, R4, P5 ;  /* 0x000000010d0e7824 */ /* 0x001fc600028e0604 */
[----:B-1----:R-:W4:Y:S01]  /*7c10*/  LDL R3, [R1+0x16c] ;  /* 0x00016c0001037983 */ /* 0x002f220000100800 */
[----:B------:R-:W-:Y:S01]  /*7c20*/  IADD3 R12, P5, R10, R2, RZ ;  /* 0x000000020a0c7210 */ /* 0x000fe20007fbe0ff */
[----:B------:R-:W-:Y:S02]  /*7c30*/  IMAD.X R10, R13, 0x1, R15, P6 ;  /* 0x000000010d0a7824 */ /* 0x000fe400030e060f */
[----:B------:R-:W-:Y:S04]  /*7c40*/  STL [R1+0x10c4], R14 ;  /* 0x0010c40e01007387 */ /* 0x000fe80000100800 */
[----:B------:R-:W4:Y:S04]  /*7c50*/  LDL R21, [R1+0x250] ;  /* 0x0002500001157983 */ /* 0x000f280000100800 */
[----:B------:R0:W-:Y:S04]  /*7c60*/  STL [R1+0x10d8], R12 ;  /* 0x0010d80c01007387 */ /* 0x0001e80000100800 */
[----:B------:R1:W-:Y:S01]  /*7c70*/  STL [R1+0x10cc], R10 ;  /* 0x0010cc0a01007387 */ /* 0x0003e20000100800 */
[----:B0-----:R-:W-:-:S05]  /*7c80*/  IADD3 R12, P6, R11, R17, RZ ;  /* 0x000000110b0c7210 */ /* 0x001fca0007fde0ff */
[----:B------:R-:W-:Y:S04]  /*7c90*/  STL [R1+0x10e0], R12 ;  /* 0x0010e00c01007387 */ /* 0x000fe80000100800 */
[----:B------:R-:W4:Y:S01]  /*7ca0*/  LDL R16, [R1+0x168] ;  /* 0x0001680001107983 */ /* 0x000f220000100800 */
[----:B-1----:R-:W-:-:S05]  /*7cb0*/  SHF.R.S32.HI R10, RZ, 0x1f, R8 ;  /* 0x0000001fff0a7819 */ /* 0x002fca0000011408 */
[----:B------:R0:W-:Y:S04]  /*7cc0*/  STL [R1+0x2e8], R10 ;  /* 0x0002e80a01007387 */ /* 0x0001e80000100800 */
[----:B------:R-:W4:Y:S01]  /*7cd0*/  LDL R19, [R1+0x20c] ;  /* 0x00020c0001137983 */ /* 0x000f220000100800 */
[----:B------:R-:W-:-:S05]  /*7ce0*/  IMAD.X R8, R13, 0x1, R0, P5 ;  /* 0x000000010d087824 */ /* 0x000fca00028e0600 */
[----:B------:R5:W-:Y:S01]  /*7cf0*/  STL [R1+0x10d4], R8 ;  /* 0x0010d40801007387 */ /* 0x000be20000100800 */
[----:B0-----:R-:W-:-:S03]  /*7d00*/  IADD3 R10, P5, R11, R25, RZ ;  /* 0x000000190b0a7210 */ /* 0x001fc60007fbe0ff */
[----:B------:R-:W4:Y:S04]  /*7d10*/  LDL R14, [R1+0x164] ;  /* 0x00016400010e7983 */ /* 0x000f280000100800 */
[----:B------:R0:W-:Y:S01]  /*7d20*/  STL [R1+0x10e8], R10 ;  /* 0x0010e80a01007387 */ /* 0x0001e20000100800 */
[----:B-----5:R-:W-:-:S03]  /*7d30*/  IMAD.X R8, R6, 0x1, R4, P6 ;  /* 0x0000000106087824 */ /* 0x020fc600030e0604 */
[----:B0-----:R-:W5:Y:S01]  /*7d40*/  LDL R10, [R1+0x254] ;  /* 0x00025400010a7983 */ /* 0x001f620000100800 */
[----:B------:R-:W-:Y:S02]  /*7d50*/  IADD3 R12, P6, R11, R2, RZ ;  /* 0x000000020b0c7210 */ /* 0x000fe40007fde0ff */
[----:B------:R-:W-:Y:S01]  /*7d60*/  SHF.R.S32.HI R11, RZ, 0x1f, R9 ;  /* 0x0000001fff0b7819 */ /* 0x000fe20000011409 */
[----:B------:R0:W-:Y:S04]  /*7d70*/  STL [R1+0x10dc], R8 ;  /* 0x0010dc0801007387 */ /* 0x0001e80000100800 */
[----:B0-----:R-:W5:Y:S04]  /*7d80*/  LDL R8, [R1+0x208] ;  /* 0x0002080001087983 */ /* 0x001f680000100800 */
[----:B------:R0:W-:Y:S04]  /*7d90*/  STL [R1+0x10f0], R12 ;  /* 0x0010f00c01007387 */ /* 0x0001e80000100800 */
[----:B------:R1:W-:Y:S04]  /*7da0*/  STL [R1+0x2ec], R11 ;  /* 0x0002ec0b01007387 */ /* 0x0003e80000100800 */
[----:B0-----:R-:W5:Y:S01]  /*7db0*/  LDL R12, [R1+0x160] ;  /* 0x00016000010c7983 */ /* 0x001f620000100800 */
[----:B------:R-:W-:Y:S01]  /*7dc0*/  IMAD.X R9, R6, 0x1, R15, P5 ;  /* 0x0000000106097824 */ /* 0x000fe200028e060f */
[----:B------:R-:W-:-:S04]  /*7dd0*/  IADD3 R13, P5, R18, R17, RZ ;  /* 0x00000011120d7210 */ /* 0x000fc80007fbe0ff */
[----:B------:R0:W-:Y:S04]  /*7de0*/  STL [R1+0x10e4], R9 ;  /* 0x0010e40901007387 */ /* 0x0001e80000100800 */
[----:B-1----:R-:W5:Y:S04]  /*7df0*/  LDL R11, [R1+0x258] ;  /* 0x00025800010b7983 */ /* 0x002f680000100800 */
[----:B------:R1:W-:Y:S01]  /*7e00*/  STL [R1+0x10f8], R13 ;  /* 0x0010f80d01007387 */ /* 0x0003e20000100800 */
[----:B0-----:R-:W-:-:S03]  /*7e10*/  IMAD.X R9, R6, 0x1, R0, P6 ;  /* 0x0000000106097824 */ /* 0x001fc600030e0600 */
[----:B-1----:R-:W5:Y:S04]  /*7e20*/  LDL R13, [R1+0x15c] ;  /* 0x00015c00010d7983 */ /* 0x002f680000100800 */
[----:B------:R0:W-:Y:S01]  /*7e30*/  STL [R1+0x10ec], R9 ;  /* 0x0010ec0901007387 */ /* 0x0001e20000100800 */
[----:B------:R-:W-:-:S03]  /*7e40*/  IADD3 R6, P6, R18, R25, RZ ;  /* 0x0000001912067210 */ /* 0x000fc60007fde0ff */
[----:B0-----:R-:W5:Y:S04]  /*7e50*/  LDL R9, [R1+0x204] ;  /* 0x0002040001097983 */ /* 0x001f680000100800 */
[----:B------:R3:W-:Y:S01]  /*7e60*/  STL [R1+0x1100], R6 ;  /* 0x0011000601007387 */ /* 0x0007e20000100800 */
[----:B--2---:R-:W-:-:S05]  /*7e70*/  SHF.R.S32.HI R5, RZ, 0x1f, R5 ;  /* 0x0000001fff057819 */ /* 0x004fca0000011405 */
[----:B------:R0:W-:Y:S01]  /*7e80*/  STL [R1+0x2f0], R5 ;  /* 0x0002f00501007387 */ /* 0x0001e20000100800 */
[----:B---3--:R-:W-:-:S03]  /*7e90*/  IMAD.X R6, R23, 0x1, R4, P5 ;  /* 0x0000000117067824 */ /* 0x008fc600028e0604 */
[----:B0-----:R-:W2:Y:S04]  /*7ea0*/  LDL R5, [R1+0x158] ;  /* 0x0001580001057983 */ /* 0x001ea80000100800 */
[----:B------:R0:W-:Y:S04]  /*7eb0*/  STL [R1+0x10f4], R6 ;  /* 0x0010f40601007387 */ /* 0x0001e80000100800 */
[----:B0-----:R-:W3:Y:S01]  /*7ec0*/  LDL R6, [R1+0x25c] ;  /* 0x00025c0001067983 */ /* 0x001ee20000100800 */
[----:B------:R-:W-:-:S05]  /*7ed0*/  IADD3 R18, P5, R18, R2, RZ ;  /* 0x0000000212127210 */ /* 0x000fca0007fbe0ff */
[----:B------:R0:W-:Y:S02]  /*7ee0*/  STL [R1+0x1108], R18 ;  /* 0x0011081201007387 */ /* 0x0001e40000100800 */
[----:B0-----:R-:W-:-:S05]  /*7ef0*/  IMAD.X R18, R23, 0x1, R15, P6 ;  /* 0x0000000117127824 */ /* 0x001fca00030e060f */
[----:B------:R0:W-:Y:S01]  /*7f00*/  STL [R1+0x10fc], R18 ;  /* 0x0010fc1201007387 */ /* 0x0001e20000100800 */
[----:B----4-:R-:W-:Y:S01]  /*7f10*/  SHF.R.S32.HI R3, RZ, 0x1f, R3 ;  /* 0x0000001fff037819 */ /* 0x010fe20000011403 */
[----:B------:R-:W-:Y:S01]  /*7f20*/  IMAD.X R23, R23, 0x1, R0, P5 ;  /* 0x0000000117177824 */ /* 0x000fe200028e0600 */
[----:B0-----:R-:W-:-:S05]  /*7f30*/  IADD3 R18, P6, R7, R17, RZ ;  /* 0x0000001107127210 */ /* 0x001fca0007fde0ff */
[----:B------:R0:W-:Y:S04]  /*7f40*/  STL [R1+0x1110], R18 ;  /* 0x0011101201007387 */ /* 0x0001e80000100800 */
[----:B0-----:R-:W4:Y:S04]  /*7f50*/  LDL.LU R18, [R1+0x1724] ;  /* 0x0017240001127983 */ /* 0x001f280000300800 */
[----:B------:R0:W-:Y:S04]  /*7f60*/  STL [R1+0x2f4], R3 ;  /* 0x0002f40301007387 */ /* 0x0001e80000100800 */
[----:B0-----:R-:W4:Y:S04]  /*7f70*/  LDL R3, [R1+0x154] ;  /* 0x0001540001037983 */ /* 0x001f280000100800 */
[----:B------:R0:W-:Y:S02]  /*7f80*/  STL [R1+0x1104], R23 ;  /* 0x0011041701007387 */ /* 0x0001e40000100800 */
[----:B0-----:R-:W-:-:S05]  /*7f90*/  IADD3 R23, P5, R7, R25, RZ ;  /* 0x0000001907177210 */ /* 0x001fca0007fbe0ff */
[----:B------:R0:W-:Y:S01]  /*7fa0*/  STL [R1+0x1118], R23 ;  /* 0x0011181701007387 */ /* 0x0001e20000100800 */
[----:B------:R-:W-:Y:S01]  /*7fb0*/  SHF.R.S32.HI R16, RZ, 0x1f, R16 ;  /* 0x0000001fff107819 */ /* 0x000fe20000011410 */
[----:B0-----:R-:W-:Y:S01]  /*7fc0*/  IMAD.X R23, R21, 0x1, R4, P6 ;  /* 0x0000000115177824 */ /* 0x001fe200030e0604 */
[----:B------:R-:W-:-:S04]  /*7fd0*/  IADD3 R7, P6, R7, R2, RZ ;  /* 0x0000000207077210 */ /* 0x000fc80007fde0ff */
[----:B------:R0:W-:Y:S04]  /*7fe0*/  STL [R1+0x110c], R23 ;  /* 0x00110c1701007387 */ /* 0x0001e80000100800 */
[----:B0-----:R-:W4:Y:S04]  /*7ff0*/  LDL.LU R23, [R1+0x1720] ;  /* 0x0017200001177983 */ /* 0x001f280000300800 */
[----:B------:R0:W-:Y:S04]  /*8000*/  STL [R1+0x1120], R7 ;  /* 0x0011200701007387 */ /* 0x0001e80000100800 */
[----:B0-----:R-:W4:Y:S04]  /*8010*/  LDL R7, [R1+0x150] ;  /* 0x0001500001077983 */ /* 0x001f280000100800 */
[----:B------:R0:W-:Y:S02]  /*8020*/  STL [R1+0x2f8], R16 ;  /* 0x0002f81001007387 */ /* 0x0001e40000100800 */
[----:B0-----:R-:W-:-:S02]  /*8030*/  IMAD.X R16, R21, 0x1, R15, P5 ;  /* 0x0000000115107824 */ /* 0x001fc400028e060f */
[----:B------:R-:W-:-:S03]  /*8040*/  IMAD.X R21, R21, 0x1, R0, P6 ;  /* 0x0000000115157824 */ /* 0x000fc600030e0600 */
[----:B------:R0:W-:Y:S02]  /*8050*/  STL [R1+0x1114], R16 ;  /* 0x0011141001007387 */ /* 0x0001e40000100800 */
[----:B0-----:R-:W-:-:S05]  /*8060*/  IADD3 R16, P5, R19, R17, RZ ;  /* 0x0000001113107210 */ /* 0x001fca0007fbe0ff */
[----:B------:R0:W-:Y:S01]  /*8070*/  STL [R1+0x1128], R16 ;  /* 0x0011281001007387 */ /* 0x0001e20000100800 */
[----:B------:R-:W-:-:S03]  /*8080*/  SHF.R.S32.HI R14, RZ, 0x1f, R14 ;  /* 0x0000001fff0e7819 */ /* 0x000fc6000001140e */
[----:B0-----:R-:W4:Y:S04]  /*8090*/  LDL.LU R16, [R1+0x171c] ;  /* 0x00171c0001107983 */ /* 0x001f280000300800 */
[----:B------:R0:W-:Y:S02]  /*80a0*/  STL [R1+0x111c], R21 ;  /* 0x00111c1501007387 */ /* 0x0001e40000100800 */
[----:B0-----:R-:W-:-:S05]  /*80b0*/  IADD3 R21, P6, R19, R25, RZ ;  /* 0x0000001913157210 */ /* 0x001fca0007fde0ff */
[----:B------:R0:W-:Y:S04]  /*80c0*/  STL [R1+0x1130], R21 ;  /* 0x0011301501007387 */ /* 0x0001e80000100800 */
[----:B0-----:R-:W4:Y:S04]  /*80d0*/  LDL.LU R21, [R1+0x1718] ;  /* 0x0017180001157983 */ /* 0x001f280000300800 */
[----:B------:R5:W-:Y:S02]  /*80e0*/  STL [R1+0x2fc], R14 ;  /* 0x0002fc0e01007387 */ /* 0x000be40000100800 */
[----:B-----5:R-:W-:Y:S01]  /*80f0*/  IMAD.X R14, R10, 0x1, R4, P5 ;  /* 0x000000010a0e7824 */ /* 0x020fe200028e0604 */
[----:B------:R-:W-:-:S04]  /*8100*/  IADD3 R19, P5, R19, R2, RZ ;  /* 0x0000000213137210 */ /* 0x000fc80007fbe0ff */
[----:B------:R0:W-:Y:S04]  /*8110*/  STL [R1+0x1124], R14 ;  /* 0x0011240e01007387 */ /* 0x0001e80000100800 */
[----:B0-----:R-:W5:Y:S04]  /*8120*/  LDL.LU R14, [R1+0x1714] ;  /* 0x00171400010e7983 */ /* 0x001f680000300800 */
[----:B------:R0:W-:Y:S01]  /*8130*/  STL [R1+0x1138], R19 ;  /* 0x0011381301007387 */ /* 0x0001e20000100800 */
[----:B------:R-:W-:Y:S01]  /*8140*/  SHF.R.S32.HI R12, RZ, 0x1f, R12 ;  /* 0x0000001fff0c7819 */ /* 0x000fe2000001140c */
[----:B0-----:R-:W-:-:S05]  /*8150*/  IMAD.X R19, R10, 0x1, R15, P6 ;  /* 0x000000010a137824 */ /* 0x001fca00030e060f */
[----:B------:R0:W-:Y:S01]  /*8160*/  STL [R1+0x112c], R19 ;  /* 0x00112c1301007387 */ /* 0x0001e20000100800 */
[----:B------:R-:W-:Y:S01]  /*8170*/  IMAD.X R10, R10, 0x1, R0, P5 ;  /* 0x000000010a0a7824 */ /* 0x000fe200028e0600 */
[----:B0-----:R-:W-:-:S05]  /*8180*/  IADD3 R19, P6, R8, R17, RZ ;  /* 0x0000001108137210 */ /* 0x001fca0007fde0ff */
[----:B------:R0:W-:Y:S04]  /*8190*/  STL [R1+0x1140], R19 ;  /* 0x0011401301007387 */ /* 0x0001e80000100800 */
[----:B0-----:R-:W5:Y:S04]  /*81a0*/  LDL.LU R19, [R1+0x1710] ;  /* 0x0017100001137983 */ /* 0x001f680000300800 */
[----:B------:R0:W-:Y:S04]  /*81b0*/  STL [R1+0x300], R12 ;  /* 0x0003000c01007387 */ /* 0x0001e80000100800 */
[----:B0-----:R-:W5:Y:S04]  /*81c0*/  LDL.LU R12, [R1+0x170c] ;  /* 0x00170c00010c7983 */ /* 0x001f680000300800 */
[----:B------:R0:W-:Y:S02]  /*81d0*/  STL [R1+0x1134], R10 ;  /* 0x0011340a01007387 */ /* 0x0001e40000100800 */
[----:B0-----:R-:W-:-:S05]  /*81e0*/  IADD3 R10, P5, R8, R25, RZ ;  /* 0x00000019080a7210 */ /* 0x001fca0007fbe0ff */
[----:B------:R0:W-:Y:S01]  /*81f0*/  STL [R1+0x1148], R10 ;  /* 0x0011480a01007387 */ /* 0x0001e20000100800 */
[----:B------:R-:W-:Y:S01]  /*8200*/  SHF.R.S32.HI R13, RZ, 0x1f, R13 ;  /* 0x0000001fff0d7819 */ /* 0x000fe2000001140d */
[----:B0-----:R-:W-:Y:S01]  /*8210*/  IMAD.X R10, R11, 0x1, R4, P6 ;  /* 0x000000010b0a7824 */ /* 0x001fe200030e0604 */
[----:B------:R-:W-:-:S04]  /*8220*/  IADD3 R8, P6, R8, R2, RZ ;  /* 0x0000000208087210 */ /* 0x000fc80007fde0ff */
[----:B------:R0:W-:Y:S04]  /*8230*/  STL [R1+0x113c], R10 ;  /* 0x00113c0a01007387 */ /* 0x0001e80000100800 */
[----:B0-----:R-:W5:Y:S04]  /*8240*/  LDL.LU R10, [R1+0x1708] ;  /* 0x00170800010a7983 */ /* 0x001f680000300800 */
[----:B------:R0:W-:Y:S04]  /*8250*/  STL [R1+0x1150], R8 ;  /* 0x0011500801007387 */ /* 0x0001e80000100800 */
[----:B0-----:R-:W5:Y:S04]  /*8260*/  LDL.LU R8, [R1+0x1704] ;  /* 0x0017040001087983 */ /* 0x001f680000300800 */
[----:B------:R0:W-:Y:S02]  /*8270*/  STL [R1+0x304], R13 ;  /* 0x0003040d01007387 */ /* 0x0001e40000100800 */
[----:B0-----:R-:W-:-:S02]  /*8280*/  IMAD.X R13, R11, 0x1, R15, P5 ;  /* 0x000000010b0d7824 */ /* 0x001fc400028e060f */
[----:B------:R-:W-:-:S03]  /*8290*/  IMAD.X R11, R11, 0x1, R0, P6 ;  /* 0x000000010b0b7824 */ /* 0x000fc600030e0600 */
[----:B------:R0:W-:Y:S02]  /*82a0*/  STL [R1+0x1144], R13 ;  /* 0x0011440d01007387 */ /* 0x0001e40000100800 */
[----:B0-----:R-:W-:-:S05]  /*82b0*/  IADD3 R13, P5, R9, R17, RZ ;  /* 0x00000011090d7210 */ /* 0x001fca0007fbe0ff */
[----:B------:R0:W-:Y:S01]  /*82c0*/  STL [R1+0x1158], R13 ;  /* 0x0011580d01007387 */ /* 0x0001e20000100800 */
[----:B--2---:R-:W-:-:S03]  /*82d0*/  SHF.R.S32.HI R5, RZ, 0x1f, R5 ;  /* 0x0000001fff057819 */ /* 0x004fc60000011405 */
[----:B0-----:R-:W2:Y:S04]  /*82e0*/  LDL.LU R13, [R1+0x1700] ;  /* 0x00170000010d7983 */ /* 0x001ea80000300800 */
[----:B------:R0:W-:Y:S02]  /*82f0*/  STL [R1+0x114c], R11 ;  /* 0x00114c0b01007387 */ /* 0x0001e40000100800 */
[----:B0-----:R-:W-:-:S05]  /*8300*/  IADD3 R11, P6, R9, R25, RZ ;  /* 0x00000019090b7210 */ /* 0x001fca0007fde0ff */
[----:B------:R0:W-:Y:S04]  /*8310*/  STL [R1+0x1160], R11 ;  /* 0x0011600b01007387 */ /* 0x0001e80000100800 */
[----:B0-----:R-:W2:Y:S04]  /*8320*/  LDL.LU R11, [R1+0x16fc] ;  /* 0x0016fc00010b7983 */ /* 0x001ea80000300800 */
[----:B------:R3:W-:Y:S02]  /*8330*/  STL [R1+0x308], R5 ;  /* 0x0003080501007387 */ /* 0x0007e40000100800 */
[----:B---3--:R-:W-:-:S05]  /*8340*/  IMAD.X R5, R6, 0x1, R4, P5 ;  /* 0x0000000106057824 */ /* 0x008fca00028e0604 */
[----:B------:R0:W-:Y:S04]  /*8350*/  STL [R1+0x1154], R5 ;  /* 0x0011540501007387 */ /* 0x0001e80000100800 */
[----:B0-----:R-:W3:Y:S01]  /*8360*/  LDL.LU R5, [R1+0x16f8] ;  /* 0x0016f80001057983 */ /* 0x001ee20000300800 */
[----:B------:R-:W-:-:S05]  /*8370*/  IADD3 R9, P5, R9, R2, RZ ;  /* 0x0000000209097210 */ /* 0x000fca0007fbe0ff */
[----:B------:R0:W-:Y:S01]  /*8380*/  STL [R1+0x1168], R9 ;  /* 0x0011680901007387 */ /* 0x0001e20000100800 */
[----:B----4-:R-:W-:Y:S01]  /*8390*/  SHF.R.S32.HI R3, RZ, 0x1f, R3 ;  /* 0x0000001fff037819 */ /* 0x010fe20000011403 */
[----:B0-----:R-:W-:-:S05]  /*83a0*/  IMAD.X R9, R6, 0x1, R15, P6 ;  /* 0x0000000106097824 */ /* 0x001fca00030e060f */
[----:B------:R3:W-:Y:S02]  /*83b0*/  STL [R1+0x115c], R9 ;  /* 0x00115c0901007387 */ /* 0x0007e40000100800 */
[----:B---3--:R-:W-:-:S05]  /*83c0*/  IADD3 R9, P6, R5, R17, RZ ;  /* 0x0000001105097210 */ /* 0x008fca0007fde0ff */
[----:B------:R0:W-:Y:S04]  /*83d0*/  STL [R1+0x1170], R9 ;  /* 0x0011700901007387 */ /* 0x0001e80000100800 */
[----:B0-----:R-:W3:Y:S04]  /*83e0*/  LDL.LU R9, [R1+0x16f4] ;  /* 0x0016f40001097983 */ /* 0x001ee80000300800 */
[----:B------:R0:W-:Y:S04]  /*83f0*/  STL [R1+0x30c], R3 ;  /* 0x00030c0301007387 */ /* 0x0001e80000100800 */
[----:B0-----:R-:W4:Y:S01]  /*8400*/  LDL.LU R3, [R1+0x16f0] ;  /* 0x0016f00001037983 */ /* 0x001f220000300800 */
[----:B------:R-:W-:-:S05]  /*8410*/  IMAD.X R6, R6, 0x1, R0, P5 ;  /* 0x0000000106067824 */ /* 0x000fca00028e0600 */
[----:B------:R0:W-:Y:S02]  /*8420*/  STL [R1+0x1164], R6 ;  /* 0x0011640601007387 */ /* 0x0001e40000100800 */
[----:B0-----:R-:W-:-:S05]  /*8430*/  IADD3 R6, P5, R5, R25, RZ ;  /* 0x0000001905067210 */ /* 0x001fca0007fbe0ff */
[----:B------:R0:W-:Y:S04]  /*8440*/  STL [R1+0x1178], R6 ;  /* 0x0011780601007387 */ /* 0x0001e80000100800 */
[----:B0-----:R-:W5:Y:S01]  /*8450*/  LDL.LU R6, [R1+0x16ec] ;  /* 0x0016ec0001067983 */ /* 0x001f620000300800 */
[----:B----4-:R-:W-:-:S05]  /*8460*/  IMAD.X R4, R3, 0x1, R4, P6 ;  /* 0x0000000103047824 */ /* 0x010fca00030e0604 */
[----:B------:R0:W-:Y:S04]  /*8470*/  STL [R1+0x116c], R4 ;  /* 0x00116c0401007387 */ /* 0x0001e80000100800 */
[----:B0-----:R-:W4:Y:S01]  /*8480*/  LDL.LU R4, [R1+0x16e8] ;  /* 0x0016e80001047983 */ /* 0x001f220000300800 */
[----:B------:R-:W-:-:S05]  /*8490*/  IADD3 R5, P6, R5, R2, RZ ;  /* 0x0000000205057210 */ /* 0x000fca0007fde0ff */
[----:B------:R0:W-:Y:S01]  /*84a0*/  STL [R1+0x1180], R5 ;  /* 0x0011800501007387 */ /* 0x0001e20000100800 */
[----:B------:R-:W-:Y:S01]  /*84b0*/  SHF.R.S32.HI R7, RZ, 0x1f, R7 ;  /* 0x0000001fff077819 */ /* 0x000fe20000011407 */
[----:B0-----:R-:W4:Y:S04]  /*84c0*/  LDC R5, c[0x0][0x268] ;  /* 0x00009a00ff057b82 */ /* 0x001f280000000800 */
[----:B------:R0:W-:Y:S02]  /*84d0*/  STL [R1+0x310], R7 ;  /* 0x0003100701007387 */ /* 0x0001e40000100800 */
[----:B0-----:R-:W-:-:S05]  /*84e0*/  IMAD.X R7, R3, 0x1, R15, P5 ;  /* 0x0000000103077824 */ /* 0x001fca00028e060f */
[----:B------:R5:W-:Y:S01]  /*84f0*/  STL [R1+0x1174], R7 ;  /* 0x0011740701007387 */ /* 0x000be20000100800 */
[----:B------:R-:W-:Y:S01]  /*8500*/  IMAD.X R3, R3, 0x1, R0, P6 ;  /* 0x0000000103037824 */ /* 0x000fe200030e0600 */
[----:B-----5:R-:W-:-:S05]  /*8510*/  IADD3 R7, P5, R6, R17, RZ ;  /* 0x0000001106077210 */ /* 0x020fca0007fbe0ff */
[----:B------:R0:W-:Y:S04]  /*8520*/  STL [R1+0x1188], R7 ;  /* 0x0011880701007387 */ /* 0x0001e80000100800 */
[----:B------:R4:W-:Y:S01]  /*8530*/  STL [R1+0x117c], R3 ;  /* 0x00117c0301007387 */ /* 0x0009e20000100800 */
[----:B0-----:R-:W-:Y:S01]  /*8540*/  IADD3 R7, P6, R6, R25, RZ ;  /* 0x0000001906077210 */ /* 0x001fe20007fde0ff */
[----:B----4-:R-:W-:Y:S02]  /*8550*/  IMAD R3, R5, 0x2, R4 ;  /* 0x0000000205037824 */ /* 0x010fe400078e0204 */
[----:B------:R-:W4:Y:S04]  /*8560*/  LDL R5, [R1+0x264] ;  /* 0x0002640001057983 */ /* 0x000f280000100800 */
[----:B------:R-:W-:Y:S04]  /*8570*/  STL [R1+0x1190], R7 ;  /* 0x0011900701007387 */ /* 0x000fe80000100800 */
[----:B------:R0:W-:Y:S04]  /*8580*/  STL [R1+0x16c8], R4 ;  /* 0x0016c80401007387 */ /* 0x0001e80000100800 */
[----:B0-----:R-:W4:Y:S02]  /*8590*/  LDL R4, [R1+0x688] ;  /* 0x0006880001047983 */ /* 0x001f240000100800 */
[----:B----4-:R-:W-:-:S05]  /*85a0*/  IMAD.X R7, R5, 0x1, R4, P5 ;  /* 0x0000000105077824 */ /* 0x010fca00028e0604 */
[----:B------:R0:W-:Y:S04]  /*85b0*/  STL [R1+0x1184], R7 ;  /* 0x0011840701007387 */ /* 0x0001e80000100800 */
[----:B0-----:R-:W4:Y:S01]  /*85c0*/  LDL.LU R7, [R1+0x16e4] ;  /* 0x0016e40001077983 */ /* 0x001f220000300800 */
[----:B------:R-:W-:-:S05]  /*85d0*/  IADD3 R6, P5, R6, R2, RZ ;  /* 0x0000000206067210 */ /* 0x000fca0007fbe0ff */
[----:B------:R0:W-:Y:S02]  /*85e0*/  STL [R1+0x1198], R6 ;  /* 0x0011980601007387 */ /* 0x0001e40000100800 */
[----:B0-----:R-:W-:-:S05]  /*85f0*/  IMAD.X R6, R5, 0x1, R15, P6 ;  /* 0x0000000105067824 */ /* 0x001fca00030e060f */
[----:B------:R4:W-:Y:S01]  /*8600*/  STL [R1+0x118c], R6 ;  /* 0x00118c0601007387 */ /* 0x0009e20000100800 */
[----:B------:R-:W-:Y:S01]  /*8610*/  IMAD.X R5, R5, 0x1, R0, P5 ;  /* 0x0000000105057824 */ /* 0x000fe200028e0600 */
[----:B----4-:R-:W-:-:S05]  /*8620*/  IADD3 R6, P6, R7, R17, RZ ;  /* 0x0000001107067210 */ /* 0x010fca0007fde0ff */
[----:B------:R0:W-:Y:S02]  /*8630*/  STL [R1+0x11a0], R6 ;  /* 0x0011a00601007387 */ /* 0x0001e40000100800 */
[----:B0-----:R-:W0:Y:S02]  /*8640*/  LDC R6, c[0x0][0x268] ;  /* 0x00009a00ff067b82 */ /* 0x001e240000000800 */
[----:B------:R1:W-:Y:S02]  /*8650*/  STL [R1+0x1194], R5 ;  /* 0x0011940501007387 */ /* 0x0003e40000100800 */
[----:B-1----:R-:W-:Y:S02]  /*8660*/  IMAD.X R5, R8, 0x1, R4, P6 ;  /* 0x0000000108057824 */ /* 0x002fe400030e0604 */
[----:B0-----:R-:W-:Y:S01]  /*8670*/  IMAD R3, R6, 0x2, R3 ;  /* 0x0000000206037824 */ /* 0x001fe200078e0203 */
[----:B------:R-:W-:-:S05]  /*8680*/  IADD3 R6, P5, R7, R25, RZ ;  /* 0x0000001907067210 */ /* 0x000fca0007fbe0ff */
[----:B------:R0:W-:Y:S04]  /*8690*/  STL [R1+0x11a8], R6 ;  /* 0x0011a80601007387 */ /* 0x0001e80000100800 */
[----:B------:R-:W-:Y:S01]  /*86a0*/  STL [R1+0x119c], R5 ;  /* 0x00119c0501007387 */ /* 0x000fe20000100800 */
[----:B0-----:R-:W-:Y:S02]  /*86b0*/  IADD3 R6, P6, R7, R2, RZ ;  /* 0x0000000207067210 */ /* 0x001fe40007fde0ff */
[----:B------:R-:W0:Y:S03]  /*86c0*/  LDC R7, c[0x0][0x268] ;  /* 0x00009a00ff077b82 */ /* 0x000e260000000800 */
[----:B------:R1:W-:Y:S02]  /*86d0*/  STL [R1+0x11b0], R6 ;  /* 0x0011b00601007387 */ /* 0x0003e40000100800 */
[----:B-1----:R-:W-:-:S05]  /*86e0*/  IMAD.X R6, R8, 0x1, R15, P5 ;  /* 0x0000000108067824 */ /* 0x002fca00028e060f */
[----:B------:R1:W-:Y:S02]  /*86f0*/  STL [R1+0x11a4], R6 ;  /* 0x0011a40601007387 */ /* 0x0003e40000100800 */
[----:B-1----:R-:W-:Y:S02]  /*8700*/  IMAD.X R6, R8, 0x1, R0, P6 ;  /* 0x0000000108067824 */ /* 0x002fe400030e0600 */
[----:B------:R-:W1:Y:S01]  /*8710*/  LDC R8, c[0x0][0x268] ;  /* 0x00009a00ff087b82 */ /* 0x000e620000000800 */
[----:B0-----:R-:W-:Y:S01]  /*8720*/  IMAD R5, R7, 0x2, R3 ;  /* 0x0000000207057824 */ /* 0x001fe200078e0203 */
[----:B---3--:R-:W-:-:S05]  /*8730*/  IADD3 R7, P5, R9, R17, RZ ;  /* 0x0000001109077210 */ /* 0x008fca0007fbe0ff */
[----:B------:R0:W-:Y:S04]  /*8740*/  STL [R1+0x11b8], R7 ;  /* 0x0011b80701007387 */ /* 0x0001e80000100800 */
[----:B------:R1:W-:Y:S04]  /*8750*/  STL [R1+0xa4], R5 ;  /* 0x0000a40501007387 */ /* 0x0003e80000100800 */
[----:B------:R3:W-:Y:S01]  /*8760*/  STL [R1+0x11ac], R6 ;  /* 0x0011ac0601007387 */ /* 0x0007e20000100800 */
[----:B0-----:R-:W-:Y:S02]  /*8770*/  IMAD.X R7, R10, 0x1, R4, P5 ;  /* 0x000000010a077824 */ /* 0x001fe400028e0604 */
[----:B-1----:R-:W-:Y:S01]  /*8780*/  IMAD R5, R8, 0x2, R5 ;  /* 0x0000000208057824 */ /* 0x002fe200078e0205 */
[----:B------:R-:W-:-:S02]  /*8790*/  IADD3 R8, P6, R9, R25, RZ ;  /* 0x0000001909087210 */ /* 0x000fc40007fde0ff */
[----:B---3--:R-:W-:Y:S02]  /*87a0*/  IADD3 R6, P5, R9, R2, RZ ;  /* 0x0000000209067210 */ /* 0x008fe40007fbe0ff */
[----:B------:R-:W0:Y:S01]  /*87b0*/  LDC R9, c[0x0][0x268] ;  /* 0x00009a00ff097b82 */ /* 0x000e220000000800 */
[----:B------:R1:W-:Y:S04]  /*87c0*/  STL [R1+0x11c0], R8 ;  /* 0x0011c00801007387 */ /* 0x0003e80000100800 */
[----:B------:R-:W-:Y:S04]  /*87d0*/  STL [R1+0x11b4], R7 ;  /* 0x0011b40701007387 */ /* 0x000fe80000100800 */
[----:B------:R-:W-:Y:S01]  /*87e0*/  STL [R1+0x28], R5 ;  /* 0x0000280501007387 */ /* 0x000fe20000100800 */
[----:B-1----:R-:W-:-:S03]  /*87f0*/  IMAD.X R8, R10, 0x1, R15, P6 ;  /* 0x000000010a087824 */ /* 0x002fc600030e060f */
[----:B------:R1:W-:Y:S02]  /*8800*/  STL [R1+0x11c8], R6 ;  /* 0x0011c80601007387 */ /* 0x0003e40000100800 */
[----:B-1----:R-:W-:Y:S02]  /*8810*/  IMAD.X R6, R10, 0x1, R0, P5 ;  /* 0x000000010a067824 */ /* 0x002fe400028e0600 */
[----:B------:R-:W1:Y:S01]  /*8820*/  LDC R10, c[0x0][0x268] ;  /* 0x00009a00ff0a7b82 */ /* 0x000e620000000800 */
[----:B--2---:R-:W-:Y:S01]  /*8830*/  IADD3 R7, P6, R11, R17, RZ ;  /* 0x000000110b077210 */ /* 0x004fe20007fde0ff */
[----:B0-----:R-:W-:Y:S01]  /*8840*/  IMAD R5, R9, 0x2, R5 ;  /* 0x0000000209057824 */ /* 0x001fe200078e0205 */
[----:B------:R0:W-:Y:S04]  /*8850*/  STL [R1+0x11bc], R8 ;  /* 0x0011bc0801007387 */ /* 0x0001e80000100800 */
[----:B------:R2:W-:Y:S04]  /*8860*/  STL [R1+0x11d0], R7 ;  /* 0x0011d00701007387 */ /* 0x0005e80000100800 */
[----:B------:R1:W-:Y:S01]  /*8870*/  STL [R1+0xc], R5 ;  /* 0x00000c0501007387 */ /* 0x0003e20000100800 */
[----:B0-----:R-:W-:-:S03]  /*8880*/  IADD3 R8, P5, R11, R25, RZ ;  /* 0x000000190b087210 */ /* 0x001fc60007fbe0ff */
[----:B------:R0:W-:Y:S01]  /*8890*/  STL [R1+0x11c4], R6 ;  /* 0x0011c40601007387 */ /* 0x0001e20000100800 */
[----:B--2---:R-:W-:-:S03]  /*88a0*/  IMAD.X R7, R12, 0x1, R4, P6 ;  /* 0x000000010c077824 */ /* 0x004fc600030e0604 */
[----:B------:R2:W-:Y:S01]  /*88b0*/  STL [R1+0x11d8], R8 ;  /* 0x0011d80801007387 */ /* 0x0005e20000100800 */
[----:B-1----:R-:W-:Y:S01]  /*88c0*/  IMAD R5, R10, 0x2, R5 ;  /* 0x000000020a057824 */ /* 0x002fe200078e0205 */
[----:B0-----:R-:W-:Y:S02]  /*88d0*/  IADD3 R6, P6, R11, R2, RZ ;  /* 0x000000020b067210 */ /* 0x001fe40007fde0ff */
[----:B------:R-:W0:Y:S01]  /*88e0*/  LDC R11, c[0x0][0x268] ;  /* 0x00009a00ff0b7b82 */ /* 0x000e220000000800 */
[----:B------:R1:W-:Y:S01]  /*88f0*/  STL [R1+0x11cc], R7 ;  /* 0x0011cc0701007387 */ /* 0x0003e20000100800 */
[----:B--2---:R-:W-:-:S03]  /*8900*/  IMAD.X R8, R12, 0x1, R15, P5 ;  /* 0x000000010c087824 */ /* 0x004fc600028e060f */
[----:B------:R-:W-:Y:S04]  /*8910*/  STL [R1+0x8], R5 ;  /* 0x0000080501007387 */ /* 0x000fe80000100800 */
[----:B------:R2:W-:Y:S01]  /*8920*/  STL [R1+0x11e0], R6 ;  /* 0x0011e00601007387 */ /* 0x0005e20000100800 */
[----:B-1----:R-:W-:-:S03]  /*8930*/  IADD3 R7, P5, R13, R17, RZ ;  /* 0x000000110d077210 */ /* 0x002fc60007fbe0ff */
[----:B------:R-:W3:Y:S01]  /*8940*/  LDL.LU R15, [R1+0x16e0] ;  /* 0x0016e000010f7983 */ /* 0x000ee20000300800 */
[----:B--2---:R-:W-:Y:S02]  /*8950*/  IMAD.X R6, R12, 0x1, R0, P6 ;  /* 0x000000010c067824 */ /* 0x004fe400030e0600 */
[----:B------:R-:W1:Y:S01]  /*8960*/  LDC R12, c[0x0][0x268] ;  /* 0x00009a00ff0c7b82 */ /* 0x000e620000000800 */
[----:B0-----:R-:W-:Y:S01]  /*8970*/  IMAD R5, R11, 0x2, R5 ;  /* 0x000000020b057824 */ /* 0x001fe200078e0205 */
[----:B------:R0:W-:Y:S04]  /*8980*/  STL [R1+0x11d4], R8 ;  /* 0x0011d40801007387 */ /* 0x0001e80000100800 */
[----:B------:R2:W-:Y:S04]  /*8990*/  STL [R1+0x11e8], R7 ;  /* 0x0011e80701007387 */ /* 0x0005e80000100800 */
[----:B------:R1:W-:Y:S01]  /*89a0*/  STL [R1+0x4], R5 ;  /* 0x0000040501007387 */ /* 0x0003e20000100800 */
[----:B0-----:R-:W-:-:S03]  /*89b0*/  IADD3 R8, P6, R13, R25, RZ ;  /* 0x000000190d087210 */ /* 0x001fc60007fde0ff */
[----:B------:R0:W-:Y:S01]  /*89c0*/  STL [R1+0x11dc], R6 ;  /* 0x0011dc0601007387 */ /* 0x0001e20000100800 */
[----:B--2---:R-:W-:-:S03]  /*89d0*/  IMAD.X R7, R14, 0x1, R4, P5 ;  /* 0x000000010e077824 */ /* 0x004fc600028e0604 */
[----:B------:R-:W-:Y:S01]  /*89e0*/  STL [R1+0x11f0], R8 ;  /* 0x0011f00801007387 */ /* 0x000fe20000100800 */
[----:B-1----:R-:W-:Y:S01]  /*89f0*/  IMAD R5, R12, 0x2, R5 ;  /* 0x000000020c057824 */ /* 0x002fe200078e0205 */
[----:B0-----:R-:W-:Y:S02]  /*8a00*/  IADD3 R6, P5, R13, R2, RZ ;  /* 0x000000020d067210 */ /* 0x001fe40007fbe0ff */
[----:B------:R-:W-:Y:S01]  /*8a10*/  STL [R1+0x11e4], R7 ;  /* 0x0011e40701007387 */ /* 0x000fe20000100800 */
[----:B------:R-:W0:Y:S03]  /*8a20*/  LDC R13, c[0x0][0x268] ;  /* 0x00009a00ff0d7b82 */ /* 0x000e260000000800 */
[----:B------:R-:W-:Y:S04]  /*8a30*/  STL [R1], R5 ;  /* 0x0000000501007387 */ /* 0x000fe80000100800 */
[----:B------:R-:W-:Y:S04]  /*8a40*/  STL [R1+0x11f8], R6 ;  /* 0x0011f80601007387 */ /* 0x000fe80000100800 */
[----:B------:R1:W-:Y:S04]  /*8a50*/  STL [R1+0x16c0], R3 ;  /* 0x0016c00301007387 */ /* 0x0003e80000100800 */
[----:B-1----:R-:W2:Y:S01]  /*8a60*/  LDL R3, [R1+0x68c] ;  /* 0x00068c0001037983 */ /* 0x002ea20000100800 */
[----:B0-----:R-:W-:-:S02]  /*8a70*/  IMAD R5, R13, 0x2, R5 ;  /* 0x000000020d057824 */ /* 0x001fc400078e0205 */
[C---:B--2---:R-:W-:Y:S01]  /*8a80*/  IMAD.X R7, R14.reuse, 0x1, R3, P6 ;  /* 0x000000010e077824 */ /* 0x044fe200030e0603 */
[C---:B---3--:R-:W-:Y:S02]  /*8a90*/  IADD3 R6, P6, R15.reuse, R17, RZ ;  /* 0x000000110f067210 */ /* 0x048fe40007fde0ff */
[----:B------:R-:W2:Y:S04]  /*8aa0*/  LDL.LU R17, [R1+0x16dc] ;  /* 0x0016dc0001117983 */ /* 0x000ea80000300800 */
[----:B------:R0:W-:Y:S02]  /*8ab0*/  STL [R1+0x11ec], R7 ;  /* 0x0011ec0701007387 */ /* 0x0001e40000100800 */
[----:B0-----:R-:W-:Y:S02]  /*8ac0*/  IMAD.X R7, R14, 0x1, R0, P5 ;  /* 0x000000010e077824 */ /* 0x001fe400028e0600 */
[----:B------:R-:W0:Y:S01]  /*8ad0*/  LDC R14, c[0x0][0x268] ;  /* 0x00009a00ff0e7b82 */ /* 0x000e220000000800 */
[----:B------:R-:W-:Y:S01]  /*8ae0*/  STL [R1+0x1200], R6 ;  /* 0x0012000601007387 */ /* 0x000fe20000100800 */
[----:B------:R-:W-:-:S03]  /*8af0*/  IADD3 R8, P5, R15, R25, RZ ;  /* 0x000000190f087210 */ /* 0x000fc60007fbe0ff */
[----:B------:R-:W-:Y:S04]  /*8b00*/  STL [R1+0x169c], R5 ;  /* 0x00169c0501007387 */ /* 0x000fe80000100800 */
[----:B------:R1:W-:Y:S02]  /*8b10*/  STL [R1+0x11f4], R7 ;  /* 0x0011f40701007387 */ /* 0x0003e40000100800 */
[----:B-1----:R-:W-:Y:S02]  /*8b20*/  IMAD.X R7, R16, 0x1, R4, P6 ;  /* 0x0000000110077824 */ /* 0x002fe400030e0604 */
[----:B0-----:R-:W-:Y:S01]  /*8b30*/  IMAD R6, R14, 0x2, R5 ;  /* 0x000000020e067824 */ /* 0x001fe200078e0205 */
[----:B------:R-:W-:Y:S02]  /*8b40*/  IADD3 R5, P6, R15, R2, RZ ;  /* 0x000000020f057210 */ /* 0x000fe40007fde0ff */
[----:B------:R-:W0:Y:S01]  /*8b50*/  LDC R15, c[0x0][0x268] ;  /* 0x00009a00ff0f7b82 */ /* 0x000e220000000800 */
[----:B------:R-:W-:Y:S04]  /*8b60*/  STL [R1+0x1208], R8 ;  /* 0x0012080801007387 */ /* 0x000fe80000100800 */
[----:B------:R0:W-:Y:S04]  /*8b70*/  STL [R1+0x11fc], R7 ;  /* 0x0011fc0701007387 */ /* 0x0001e80000100800 */
[----:B------:R1:W-:Y:S04]  /*8b80*/  STL [R1+0x1690], R6 ;  /* 0x0016900601007387 */ /* 0x0003e80000100800 */
[----:B------:R3:W-:Y:S01]  /*8b90*/  STL [R1+0x1210], R5 ;  /* 0x0012100501007387 */ /* 0x0007e20000100800 */
[----:B0-----:R-:W-:-:S03]  /*8ba0*/  IMAD R7, R15, 0x2, R6 ;  /* 0x000000020f077824 */ /* 0x001fc600078e0206 */
[----:B-1----:R-:W4:Y:S01]  /*8bb0*/  LDL R6, [R1+0x4d8] ;  /* 0x0004d80001067983 */ /* 0x002f220000100800 */
[C---:B------:R-:W-:Y:S02]  /*8bc0*/  IMAD.X R9, R16.reuse, 0x1, R3, P5 ;  /* 0x0000000110097824 */ /* 0x040fe400028e0603 */
[----:B---3--:R-:W-:Y:S02]  /*8bd0*/  IMAD.X R5, R16, 0x1, R0, P6 ;  /* 0x0000000110057824 */ /* 0x008fe400030e0600 */
[----:B------:R-:W0:Y:S01]  /*8be0*/  LDC R16, c[0x0][0x268] ;  /* 0x00009a00ff107b82 */ /* 0x000e220000000800 */
[----:B------:R2:W-:Y:S02]  /*8bf0*/  STL [R1+0x1204], R9 ;  /* 0x0012040901007387 */ /* 0x0005e40000100800 */
[C---:B--2---:R-:W-:Y:S02]  /*8c00*/  IADD3 R9, P6, R17.reuse, R25, RZ ;  /* 0x0000001911097210 */ /* 0x044fe40007fde0ff */
[----:B----4-:R-:W-:-:S05]  /*8c10*/  IADD3 R8, P5, R17, R6, RZ ;  /* 0x0000000611087210 */ /* 0x010fca0007fbe0ff */
[----:B------:R0:W-:Y:S04]  /*8c20*/  STL [R1+0x1218], R8 ;  /* 0x0012180801007387 */ /* 0x0001e80000100800 */
[----:B------:R1:W-:Y:S04]  /*8c30*/  STL [R1+0x1694], R7 ;  /* 0x0016940701007387 */ /* 0x0003e80000100800 */
[----:B------:R2:W-:Y:S01]  /*8c40*/  STL [R1+0x120c], R5 ;  /* 0x00120c0501007387 */ /* 0x0005e20000100800 */
[----:B0-----:R-:W-:Y:S02]  /*8c50*/  IMAD R8, R16, 0x2, R7 ;  /* 0x0000000210087824 */ /* 0x001fe400078e0207 */
[----:B-1----:R-:W-:Y:S01]  /*8c60*/  IMAD.X R7, R18, 0x1, R4, P5 ;  /* 0x0000000112077824 */ /* 0x002fe200028e0604 */
[----:B--2---:R-:W-:-:S02]  /*8c70*/  IADD3 R5, P5, R17, R2, RZ ;  /* 0x0000000211057210 */ /* 0x004fc40007fbe0ff */
[----:B------:R-:W0:Y:S01]  /*8c80*/  LDC R17, c[0x0][0x268] ;  /* 0x00009a00ff117b82 */ /* 0x000e220000000800 */
[----:B------:R0:W-:Y:S04]  /*8c90*/  STL [R1+0x1220], R9 ;  /* 0x0012200901007387 */ /* 0x0001e80000100800 */
[----:B------:R-:W-:Y:S04]  /*8ca0*/  STL [R1+0x1214], R7 ;  /* 0x0012140701007387 */ /* 0x000fe80000100800 */
[----:B------:R1:W-:Y:S04]  /*8cb0*/  STL [R1+0x1698], R8 ;  /* 0x0016980801007387 */ /* 0x0003e80000100800 */
[----:B------:R2:W-:Y:S01]  /*8cc0*/  STL [R1+0x1228], R5 ;  /* 0x0012280501007387 */ /* 0x0005e20000100800 */
[----:B0-----:R-:W-:-:S02]  /*8cd0*/  IMAD R9, R17, 0x2, R8 ;  /* 0x0000000211097824 */ /* 0x001fc400078e0208 */
[C---:B-1----:R-:W-:Y:S01]  /*8ce0*/  IMAD.X R8, R18.reuse, 0x1, R3, P6 ;  /* 0x0000000112087824 */ /* 0x042fe200030e0603 */
[C---:B------:R-:W-:Y:S01]  /*8cf0*/  IADD3 R7, P6, R19.reuse, R6, RZ ;  /* 0x0000000613077210 */ /* 0x040fe20007fde0ff */
[----:B--2---:R-:W-:Y:S02]  /*8d00*/  IMAD.X R5, R18, 0x1, R0, P5 ;  /* 0x0000000112057824 */ /* 0x004fe400028e0600 */
[----:B------:R-:W0:Y:S01]  /*8d10*/  LDC R18, c[0x0][0x268] ;  /* 0x00009a00ff127b82 */ /* 0x000e220000000800 */
[----:B------:R1:W-:Y:S04]  /*8d20*/  STL [R1+0x121c], R8 ;  /* 0x00121c0801007387 */ /* 0x0003e80000100800 */
[----:B------:R2:W-:Y:S04]  /*8d30*/  STL [R1+0x1230], R7 ;  /* 0x0012300701007387 */ /* 0x0005e80000100800 */
[----:B------:R-:W-:Y:S01]  /*8d40*/  STL [R1+0x16a0], R9 ;  /* 0x0016a00901007387 */ /* 0x000fe20000100800 */
[----:B-1----:R-:W-:-:S03]  /*8d50*/  IADD3 R8, P5, R19, R25, RZ ;  /* 0x0000001913087210 */ /* 0x002fc60007fbe0ff */
[----:B------:R1:W-:Y:S01]  /*8d60*/  STL [R1+0x1224], R5 ;  /* 0x0012240501007387 */ /* 0x0003e20000100800 */
[----:B--2---:R-:W-:Y:S01]  /*8d70*/  IMAD.X R7, R20, 0x1, R4, P6 ;  /* 0x0000000114077824 */ /* 0x004fe200030e0604 */
[----:B-1----:R-:W-:Y:S02]  /*8d80*/  IADD3 R5, P6, R19, R2, RZ ;  /* 0x0000000213057210 */ /* 0x002fe40007fde0ff */
[----:B------:R-:W1:Y:S01]  /*8d90*/  LDC R19, c[0x0][0x268] ;  /* 0x00009a00ff137b82 */ /* 0x000e620000000800 */
[----:B0-----:R-:W-:Y:S01]  /*8da0*/  IMAD R10, R18, 0x2, R9 ;  /* 0x00000002120a7824 */ /* 0x001fe200078e0209 */
[----:B------:R0:W-:Y:S04]  /*8db0*/  STL [R1+0x1238], R8 ;  /* 0x0012380801007387 */ /* 0x0001e80000100800 */
[----:B------:R2:W-:Y:S04]  /*8dc0*/  STL [R1+0x122c], R7 ;  /* 0x00122c0701007387 */ /* 0x0005e80000100800 */
[----:B------:R-:W-:Y:S01]  /*8dd0*/  STL [R1+0x16a4], R10 ;  /* 0x0016a40a01007387 */ /* 0x000fe20000100800 */
[----:B0-----:R-:W-:-:S03]  /*8de0*/  IMAD.X R8, R20, 0x1, R3, P5 ;  /* 0x0000000114087824 */ /* 0x001fc600028e0603 */
[----:B------:R0:W-:Y:S01]  /*8df0*/  STL [R1+0x1240], R5 ;  /* 0x0012400501007387 */ /* 0x0001e20000100800 */
[----:B--2---:R-:W-:-:S03]  /*8e00*/  IADD3 R7, P5, R21, R6, RZ ;  /* 0x0000000615077210 */ /* 0x004fc60007fbe0ff */
[----:B------:R2:W-:Y:S01]  /*8e10*/  STL [R1+0x1234], R8 ;  /* 0x0012340801007387 */ /* 0x0005e20000100800 */
[----:B-1----:R-:W-:Y:S02]  /*8e20*/  IMAD R11, R19, 0x2, R10 ;  /* 0x00000002130b7824 */ /* 0x002fe400078e020a */
[----:B0-----:R-:W-:Y:S02]  /*8e30*/  IMAD.X R5, R20, 0x1, R0, P6 ;  /* 0x0000000114057824 */ /* 0x001fe400030e0600 */
[----:B------:R-:W0:Y:S01]  /*8e40*/  LDC R20, c[0x0][0x268] ;  /* 0x00009a00ff147b82 */ /* 0x000e220000000800 */
[----:B------:R1:W-:Y:S01]  /*8e50*/  STL [R1+0x1248], R7 ;  /* 0x0012480701007387 */ /* 0x0003e20000100800 */
[----:B--2---:R-:W-:-:S03]  /*8e60*/  IADD3 R8, P6, R21, R25, RZ ;  /* 0x0000001915087210 */ /* 0x004fc60007fde0ff */
[----:B------:R-:W-:Y:S04]  /*8e70*/  STL [R1+0x16a8], R11 ;  /* 0x0016a80b01007387 */ /* 0x000fe80000100800 */
[----:B------:R2:W-:Y:S01]  /*8e80*/  STL [R1+0x123c], R5 ;  /* 0x00123c0501007387 */ /* 0x0005e20000100800 */
[----:B-1----:R-:W-:Y:S01]  /*8e90*/  IMAD.X R7, R22, 0x1, R4, P5 ;  /* 0x0000000116077824 */ /* 0x002fe200028e0604 */
[----:B--2---:R-:W-:Y:S02]  /*8ea0*/  IADD3 R5, P5, R21, R2, RZ ;  /* 0x0000000215057210 */ /* 0x004fe40007fbe0ff */
        /* <DEDUP_REMOVED lines=10> */
[----:B0-----:R-:W-:Y:S01]  /*8f50*/  IMAD.X R5, R22, 0x1, R0, P5 ;  /* 0x0000000116057824 */ /* 0x001fe200028e0600 */
[----:B------:R0:W-:Y:S01]  /*8f60*/  STL [R1+0x1260], R7 ;  /* 0x0012600701007387 */ /* 0x0001e20000100800 */
[----:B------:R-:W1:Y:S01]  /*8f70*/  LDC R22, c[0x0][0x268] ;  /* 0x00009a00ff167b82 */ /* 0x000e620000000800 */
[----:B--2---:R-:W-:Y:S02]  /*8f80*/  IADD3 R8, P5, R23, R25, RZ ;  /* 0x0000001917087210 */ /* 0x004fe40007fbe0ff */
[----:B------:R-:W-:Y:S04]  /*8f90*/  STL [R1+0x16b4], R13 ;  /* 0x0016b40d01007387 */ /* 0x000fe80000100800 */
[----:B------:R2:W-:Y:S04]  /*8fa0*/  STL [R1+0x1254], R5 ;  /* 0x0012540501007387 */ /* 0x0005e80000100800 */
[----:B------:R-:W3:Y:S01]  /*8fb0*/  LDL.LU R25, [R1+0x16d8] ;  /* 0x0016d80001197983 */ /* 0x000ee20000300800 */
[----:B0-----:R-:W-:-:S03]  /*8fc0*/  IMAD.X R7, R24, 0x1, R4, P6 ;  /* 0x0000000118077824 */ /* 0x001fc600030e0604 */
[----:B------:R-:W-:Y:S01]  /*8fd0*/  STL [R1+0x1268], R8 ;  /* 0x0012680801007387 */ /* 0x000fe20000100800 */
[----:B--2---:R-:W-:-:S03]  /*8fe0*/  IADD3 R5, P6, R23, R2, RZ ;  /* 0x0000000217057210 */ /* 0x004fc60007fde0ff */
[----:B------:R0:W-:Y:S01]  /*8ff0*/  STL [R1+0x125c], R7 ;  /* 0x00125c0701007387 */ /* 0x0001e20000100800 */
[----:B------:R-:W2:Y:S01]  /*9000*/  LDC R23, c[0x0][0x268] ;  /* 0x00009a00ff177b82 */ /* 0x000ea20000000800 */
[----:B-1----:R-:W-:-:S05]  /*9010*/  IMAD R14, R22, 0x2, R13 ;  /* 0x00000002160e7824 */ /* 0x002fca00078e020d */
[----:B------:R-:W-:Y:S04]  /*9020*/  STL [R1+0x16b8], R14 ;  /* 0x0016b80e01007387 */ /* 0x000fe80000100800 */
[----:B------:R1:W-:Y:S04]  /*9030*/  STL [R1+0x1270], R5 ;  /* 0x0012700501007387 */ /* 0x0003e80000100800 */
[----:B0-----:R-:W4:Y:S01]  /*9040*/  LDL R7, [R1+0x294] ;  /* 0x0002940001077983 */ /* 0x001f220000100800 */
[----:B-1----:R-:W-:-:S05]  /*9050*/  IMAD.X R5, R24, 0x1, R3, P5 ;  /* 0x0000000118057824 */ /* 0x002fca00028e0603 */
[----:B------:R0:W-:Y:S02]  /*9060*/  STL [R1+0x1264], R5 ;  /* 0x0012640501007387 */ /* 0x0001e40000100800 */
[----:B0-----:R-:W-:Y:S02]  /*9070*/  IMAD.X R5, R24, 0x1, R0, P6 ;  /* 0x0000000118057824 */ /* 0x001fe400030e0600 */
[----:B------:R-:W0:Y:S01]  /*9080*/  LDC R24, c[0x0][0x268] ;  /* 0x00009a00ff187b82 */ /* 0x000e220000000800 */
[----:B--2---:R-:W-:-:S04]  /*9090*/  IMAD R15, R23, 0x2, R14 ;  /* 0x00000002170f7824 */ /* 0x004fc800078e020e */
[----:B0-----:R-:W-:Y:S01]  /*90a0*/  IMAD R16, R24, 0x2, R15 ;  /* 0x0000000218107824 */ /* 0x001fe200078e020f */
[----:B---3--:R-:W-:-:S05]  /*90b0*/  IADD3 R8, P5, R25, R6, RZ ;  /* 0x0000000619087210 */ /* 0x008fca0007fbe0ff */
[----:B------:R-:W-:Y:S04]  /*90c0*/  STL [R1+0x1278], R8 ;  /* 0x0012780801007387 */ /* 0x000fe80000100800 */
[----:B------:R-:W2:Y:S04]  /*90d0*/  LDL R9, [R1+0x1c8] ;  /* 0x0001c80001097983 */ /* 0x000ea80000100800 */
[----:B------:R-:W-:Y:S04]  /*90e0*/  STL [R1+0x126c], R5 ;  /* 0x00126c0501007387 */ /* 0x000fe80000100800 */
[----:B------:R0:W-:Y:S04]  /*90f0*/  STL [R1+0x16cc], R15 ;  /* 0x0016cc0f01007387 */ /* 0x0001e80000100800 */
[----:B0-----:R-:W3:Y:S01]  /*9100*/  LDL R15, [R1+0x4dc] ;  /* 0x0004dc00010f7983 */ /* 0x001ee20000100800 */
[----:B------:R-:W-:Y:S01]  /*9110*/  IMAD.X R8, R26, 0x1, R4, P5 ;  /* 0x000000011a087824 */ /* 0x000fe200028e0604 */
[----:B------:R-:W-:-:S02]  /*9120*/  IADD3 R5, P5, R25, R2, RZ ;  /* 0x0000000219057210 */ /* 0x000fc40007fbe0ff */
[----:B---3--:R-:W-:Y:S02]  /*9130*/  IADD3 R10, P6, R25, R15, RZ ;  /* 0x0000000f190a7210 */ /* 0x008fe40007fde0ff */
[----:B------:R-:W0:Y:S03]  /*9140*/  LDC R25, c[0x0][0x268] ;  /* 0x00009a00ff197b82 */ /* 0x000e260000000800 */
[----:B------:R-:W-:Y:S04]  /*9150*/  STL [R1+0x1280], R10 ;  /* 0x0012800a01007387 */ /* 0x000fe80000100800 */
[----:B------:R1:W-:Y:S04]  /*9160*/  STL [R1+0x1274], R8 ;  /* 0x0012740801007387 */ /* 0x0003e80000100800 */
[----:B-1----:R-:W3:Y:S04]  /*9170*/  LDL R8, [R1+0x298] ;  /* 0x0002980001087983 */ /* 0x002ee80000100800 */
[----:B------:R1:W-:Y:S04]  /*9180*/  STL [R1+0x1288], R5 ;  /* 0x0012880501007387 */ /* 0x0003e80000100800 */
[----:B------:R-:W-:Y:S04]  /*9190*/  STL [R1+0x16d0], R16 ;  /* 0x0016d01001007387 */ /* 0x000fe80000100800 */
[----:B------:R-:W5:Y:S01]  /*91a0*/  LDL R10, [R1+0x1c4] ;  /* 0x0001c400010a7983 */ /* 0x000f620000100800 */
[----:B-1----:R-:W-:Y:S01]  /*91b0*/  IMAD.X R5, R26, 0x1, R3, P6 ;  /* 0x000000011a057824 */ /* 0x002fe200030e0603 */
[----:B------:R-:W-:Y:S01]  /*91c0*/  IADD3 R11, P6, R27, R6, RZ ;  /* 0x000000061b0b7210 */ /* 0x000fe20007fde0ff */
[----:B0-----:R-:W-:-:S03]  /*91d0*/  IMAD R17, R25, 0x2, R16 ;  /* 0x0000000219117824 */ /* 0x001fc600078e0210 */
[----:B------:R0:W-:Y:S04]  /*91e0*/  STL [R1+0x127c], R5 ;  /* 0x00127c0501007387 */ /* 0x0001e80000100800 */
[----:B------:R1:W-:Y:S01]  /*91f0*/  STL [R1+0x1290], R11 ;  /* 0x0012900b01007387 */ /* 0x0003e20000100800 */
[----:B0-----:R-:W-:-:S03]  /*9200*/  IMAD.X R5, R26, 0x1, R0, P5 ;  /* 0x000000011a057824 */ /* 0x001fc600028e0600 */
[----:B------:R-:W-:Y:S01]  /*9210*/  STL [R1+0x16d4], R17 ;  /* 0x0016d41101007387 */ /* 0x000fe20000100800 */
[----:B------:R-:W0:Y:S03]  /*9220*/  LDC R26, c[0x0][0x268] ;  /* 0x00009a00ff1a7b82 */ /* 0x000e260000000800 */
[----:B------:R4:W-:Y:S04]  /*9230*/  STL [R1+0x1284], R5 ;  /* 0x0012840501007387 */ /* 0x0009e80000100800 */
[----:B------:R-:W5:Y:S01]  /*9240*/  LDL R14, [R1+0x29c] ;  /* 0x00029c00010e7983 */ /* 0x000f620000100800 */
[----:B-1----:R-:W-:Y:S01]  /*9250*/  IMAD.X R11, R28, 0x1, R4, P6 ;  /* 0x000000011c0b7824 */ /* 0x002fe200030e0604 */
[----:B----4-:R-:W-:-:S05]  /*9260*/  IADD3 R5, P5, R27, R15, RZ ;  /* 0x0000000f1b057210 */ /* 0x010fca0007fbe0ff */
[----:B------:R1:W-:Y:S04]  /*9270*/  STL [R1+0x1298], R5 ;  /* 0x0012980501007387 */ /* 0x0003e80000100800 */
[----:B------:R4:W-:Y:S01]  /*9280*/  STL [R1+0x128c], R11 ;  /* 0x00128c0b01007387 */ /* 0x0009e20000100800 */
[----:B-1----:R-:W-:Y:S01]  /*9290*/  IADD3 R5, P6, R27, R2, RZ ;  /* 0x000000021b057210 */ /* 0x002fe20007fde0ff */
[----:B0-----:R-:W-:Y:S01]  /*92a0*/  IMAD R18, R26, 0x2, R17 ;  /* 0x000000021a127824 */ /* 0x001fe200078e0211 */
[----:B------:R-:W0:Y:S01]  /*92b0*/  LDC R27, c[0x0][0x268] ;  /* 0x00009a00ff1b7b82 */ /* 0x000e220000000800 */
[C---:B----4-:R-:W-:Y:S02]  /*92c0*/  IMAD.X R11, R28.reuse, 0x1, R3, P5 ;  /* 0x000000011c0b7824 */ /* 0x050fe400028e0603 */
[----:B------:R1:W-:Y:S04]  /*92d0*/  STL [R1+0x12a0], R5 ;  /* 0x0012a00501007387 */ /* 0x0003e80000100800 */
[----:B------:R-:W4:Y:S04]  /*92e0*/  LDL R13, [R1+0x1c0] ;  /* 0x0001c000010d7983 */ /* 0x000f280000100800 */
[----:B------:R2:W-:Y:S01]  /*92f0*/  STL [R1+0x1294], R11 ;  /* 0x0012940b01007387 */ /* 0x0005e20000100800 */
[----:B-1----:R-:W-:Y:S01]  /*9300*/  IADD3 R5, P5, R29, R6, RZ ;  /* 0x000000061d057210 */ /* 0x002fe20007fbe0ff */
[----:B--2---:R-:W-:-:S04]  /*9310*/  IMAD.X R11, R28, 0x1, R0, P6 ;  /* 0x000000011c0b7824 */ /* 0x004fc800030e0600 */
[----:B------:R1:W-:Y:S01]  /*9320*/  STL [R1+0x12a8], R5 ;  /* 0x0012a80501007387 */ /* 0x0003e20000100800 */
[----:B------:R-:W2:Y:S03]  /*9330*/  LDC R28, c[0x0][0x268] ;  /* 0x00009a00ff1c7b82 */ /* 0x000ea60000000800 */
[----:B------:R1:W-:Y:S04]  /*9340*/  STL [R1+0x129c], R11 ;  /* 0x00129c0b01007387 */ /* 0x0003e80000100800 */
[----:B------:R-:W4:Y:S01]  /*9350*/  LDL R12, [R1+0x2a0] ;  /* 0x0002a000010c7983 */ /* 0x000f220000100800 */
[----:B-1----:R-:W-:Y:S01]  /*9360*/  IADD3 R5, P6, R29, R15, RZ ;  /* 0x0000000f1d057210 */ /* 0x002fe20007fde0ff */
[----:B------:R-:W-:-:S04]  /*9370*/  IMAD.X R11, R7, 0x1, R4, P5 ;  /* 0x00000001070b7824 */ /* 0x000fc800028e0604 */
[----:B------:R1:W-:Y:S04]  /*9380*/  STL [R1+0x12b0], R5 ;  /* 0x0012b00501007387 */ /* 0x0003e80000100800 */
[----:B------:R0:W-:Y:S01]  /*9390*/  STL [R1+0x12a4], R11 ;  /* 0x0012a40b01007387 */ /* 0x0001e20000100800 */
[----:B-1----:R-:W-:Y:S01]  /*93a0*/  IADD3 R5, P5, R29, R2, RZ ;  /* 0x000000021d057210 */ /* 0x002fe20007fbe0ff */
[C---:B------:R-:W-:Y:S01]  /*93b0*/  IMAD.X R16, R7.reuse, 0x1, R3, P6 ;  /* 0x0000000107107824 */ /* 0x040fe200030e0603 */
[----:B------:R-:W1:Y:S03]  /*93c0*/  LDC R29, c[0x0][0x268] ;  /* 0x00009a00ff1d7b82 */ /* 0x000e660000000800 */
[----:B------:R0:W-:Y:S04]  /*93d0*/  STL [R1+0x12b8], R5 ;  /* 0x0012b80501007387 */ /* 0x0001e80000100800 */
[----:B0-----:R-:W4:Y:S01]  /*93e0*/  LDL R11, [R1+0x1bc] ;  /* 0x0001bc00010b7983 */ /* 0x001f220000100800 */
[----:B------:R-:W-:-:S03]  /*93f0*/  IMAD.X R7, R7, 0x1, R0, P5 ;  /* 0x0000000107077824 */ /* 0x000fc600028e0600 */
[----:B------:R0:W-:Y:S01]  /*9400*/  STL [R1+0x12ac], R16 ;  /* 0x0012ac1001007387 */ /* 0x0001e20000100800 */
[----:B------:R-:W1:Y:S01]  /*9410*/  LDC R5, c[0x0][0x268] ;  /* 0x00009a00ff057b82 */ /* 0x000e620000000800 */
[----:B0-----:R-:W-:-:S05]  /*9420*/  IADD3 R16, P6, R9, R6, RZ ;  /* 0x0000000609107210 */ /* 0x001fca0007fde0ff */
[----:B------:R-:W-:Y:S04]  /*9430*/  STL [R1+0x12c0], R16 ;  /* 0x0012c01001007387 */ /* 0x000fe80000100800 */
[----:B------:R0:W-:Y:S04]  /*9440*/  STL [R1+0x12b4], R7 ;  /* 0x0012b40701007387 */ /* 0x0001e80000100800 */
[----:B0-----:R-:W4:Y:S01]  /*9450*/  LDL R7, [R1+0x2a4] ;  /* 0x0002a40001077983 */ /* 0x001f220000100800 */
[----:B------:R-:W-:-:S05]  /*9460*/  IADD3 R16, P5, R9, R15, RZ ;  /* 0x0000000f09107210 */ /* 0x000fca0007fbe0ff */
[----:B------:R3:W-:Y:S01]  /*9470*/  STL [R1+0x12c8], R16 ;  /* 0x0012c81001007387 */ /* 0x0007e20000100800 */
[----:B------:R-:W-:-:S04]  /*9480*/  IMAD R19, R27, 0x2, R18 ;  /* 0x000000021b137824 */ /* 0x000fc800078e0212 */
[----:B--2---:R-:W-:-:S04]  /*9490*/  IMAD R20, R28, 0x2, R19 ;  /* 0x000000021c147824 */ /* 0x004fc800078e0213 */
[----:B-1----:R-:W-:-:S04]  /*94a0*/  IMAD R21, R29, 0x2, R20 ;  /* 0x000000021d157824 */ /* 0x002fc800078e0214 */
[----:B------:R-:W-:Y:S02]  /*94b0*/  IMAD R22, R5, 0x2, R21 ;  /* 0x0000000205167824 */ /* 0x000fe400078e0215 */
[----:B------:R-:W0:Y:S01]  /*94c0*/  LDC R5, c[0x0][0x268] ;  /* 0x00009a00ff057b82 */ /* 0x000e220000000800 */
[----:B---3--:R-:W-:Y:S01]  /*94d0*/  IMAD.X R16, R8, 0x1, R4, P6 ;  /* 0x0000000108107824 */ /* 0x008fe200030e0604 */
[----:B------:R-:W-:-:S04]  /*94e0*/  IADD3 R9, P6, R9, R2, RZ ;  /* 0x0000000209097210 */ /* 0x000fc80007fde0ff */
[----:B------:R-:W-:Y:S04]  /*94f0*/  STL [R1+0x12bc], R16 ;  /* 0x0012bc1001007387 */ /* 0x000fe80000100800 */
[----:B------:R1:W-:Y:S04]  /*9500*/  STL [R1+0x12d0], R9 ;  /* 0x0012d00901007387 */ /* 0x0003e80000100800 */
[----:B-1----:R-:W2:Y:S01]  /*9510*/  LDL R9, [R1+0x1b8] ;  /* 0x0001b80001097983 */ /* 0x002ea20000100800 */
[C---:B------:R-:W-:Y:S02]  /*9520*/  IMAD.X R16, R8.reuse, 0x1, R3, P5 ;  /* 0x0000000108107824 */ /* 0x040fe400028e0603 */
[----:B------:R-:W-:-:S03]  /*9530*/  IMAD.X R8, R8, 0x1, R0, P6 ;  /* 0x0000000108087824 */ /* 0x000fc600030e0600 */
[----:B------:R5:W-:Y:S02]  /*9540*/  STL [R1+0x12c4], R16 ;  /* 0x0012c41001007387 */ /* 0x000be40000100800 */
[----:B-----5:R-:W-:-:S05]  /*9550*/  IADD3 R16, P5, R10, R6, RZ ;  /* 0x000000060a107210 */ /* 0x020fca0007fbe0ff */
[----:B------:R-:W-:Y:S04]  /*9560*/  STL [R1+0x12d8], R16 ;  /* 0x0012d81001007387 */ /* 0x000fe80000100800 */
[----:B------:R1:W-:Y:S04]  /*9570*/  STL [R1+0x12cc], R8 ;  /* 0x0012cc0801007387 */ /* 0x0003e80000100800 */
[----:B-1----:R-:W3:Y:S01]  /*9580*/  LDL R8, [R1+0x2a8] ;  /* 0x0002a80001087983 */ /* 0x002ee20000100800 */
[----:B------:R-:W-:-:S05]  /*9590*/  IADD3 R16, P6, R10, R15, RZ ;  /* 0x0000000f0a107210 */ /* 0x000fca0007fde0ff */
[----:B------:R1:W-:Y:S02]  /*95a0*/  STL [R1+0x12e0], R16 ;  /* 0x0012e01001007387 */ /* 0x0003e40000100800 */
[----:B-1----:R-:W-:Y:S01]  /*95b0*/  IMAD.X R16, R14, 0x1, R4, P5 ;  /* 0x000000010e107824 */ /* 0x002fe200028e0604 */
[----:B------:R-:W-:-:S04]  /*95c0*/  IADD3 R10, P5, R10, R2, RZ ;  /* 0x000000020a0a7210 */ /* 0x000fc80007fbe0ff */
[----:B------:R-:W-:Y:S04]  /*95d0*/  STL [R1+0x12d4], R16 ;  /* 0x0012d41001007387 */ /* 0x000fe80000100800 */
[----:B------:R1:W-:Y:S04]  /*95e0*/  STL [R1+0x12e8], R10 ;  /* 0x0012e80a01007387 */ /* 0x0003e80000100800 */
[----:B-1----:R-:W5:Y:S01]  /*95f0*/  LDL R10, [R1+0x1b4] ;  /* 0x0001b400010a7983 */ /* 0x002f620000100800 */
[----:B------:R-:W-:Y:S01]  /*9600*/  IMAD.X R16, R14, 0x1, R3, P6 ;  /* 0x000000010e107824 */ /* 0x000fe200030e0603 */
[----:B----4-:R-:W-:-:S04]  /*9610*/  IADD3 R17, P6, R13, R6, RZ ;  /* 0x000000060d117210 */ /* 0x010fc80007fde0ff */
[----:B------:R1:W-:Y:S04]  /*9620*/  STL [R1+0x12dc], R16 ;  /* 0x0012dc1001007387 */ /* 0x0003e80000100800 */
[----:B------:R-:W-:Y:S01]  /*9630*/  STL [R1+0x12f0], R17 ;  /* 0x0012f01101007387 */ /* 0x000fe20000100800 */
[----:B-1----:R-:W-:Y:S01]  /*9640*/  IMAD.X R16, R14, 0x1, R0, P5 ;  /* 0x000000010e107824 */ /* 0x002fe200028e0600 */
[----:B------:R-:W-:-:S04]  /*9650*/  IADD3 R14, P5, R13, R15, RZ ;  /* 0x0000000f0d0e7210 */ /* 0x000fc80007fbe0ff */
[----:B------:R1:W-:Y:S04]  /*9660*/  STL [R1+0x12e4], R16 ;  /* 0x0012e41001007387 */ /* 0x0003e80000100800 */
[----:B-1----:R-:W4:Y:S04]  /*9670*/  LDL R16, [R1+0x2ac] ;  /* 0x0002ac0001107983 */ /* 0x002f280000100800 */
[----:B------:R1:W-:Y:S02]  /*9680*/  STL [R1+0x12f8], R14 ;  /* 0x0012f80e01007387 */ /* 0x0003e40000100800 */
[----:B-1----:R-:W-:Y:S01]  /*9690*/  IMAD.X R14, R12, 0x1, R4, P6 ;  /* 0x000000010c0e7824 */ /* 0x002fe200030e0604 */
[----:B------:R-:W-:-:S04]  /*96a0*/  IADD3 R13, P6, R13, R2, RZ ;  /* 0x000000020d0d7210 */ /* 0x000fc80007fde0ff */
[----:B------:R-:W-:Y:S04]  /*96b0*/  STL [R1+0x12ec], R14 ;  /* 0x0012ec0e01007387 */ /* 0x000fe80000100800 */
[----:B------:R1:W-:Y:S04]  /*96c0*/  STL [R1+0x1300], R13 ;  /* 0x0013000d01007387 */ /* 0x0003e80000100800 */
[----:B-1----:R-:W4:Y:S01]  /*96d0*/  LDL R13, [R1+0x1b0] ;  /* 0x0001b000010d7983 */ /* 0x002f220000100800 */
[----:B0-----:R-:W-:Y:S02]  /*96e0*/  IMAD R23, R5, 0x2, R22 ;  /* 0x0000000205177824 */ /* 0x001fe400078e0216 */
[----:B------:R-:W0:Y:S02]  /*96f0*/  LDC R5, c[0x0][0x268] ;  /* 0x00009a00ff057b82 */ /* 0x000e240000000800 */
[----:B0-----:R-:W-:-:S06]  /*9700*/  IMAD R24, R5, 0x2, R23 ;  /* 0x0000000205187824 */ /* 0x001fcc00078e0217 */
[----:B------:R-:W0:Y:S02]  /*9710*/  LDC R5, c[0x0][0x268] ;  /* 0x00009a00ff057b82 */ /* 0x000e240000000800 */
[----:B0-----:R-:W-:-:S06]  /*9720*/  IMAD R25, R5, 0x2, R24 ;  /* 0x0000000205197824 */ /* 0x001fcc00078e0218 */
[----:B------:R-:W0:Y:S02]  /*9730*/  LDC R5, c[0x0][0x268] ;  /* 0x00009a00ff057b82 */ /* 0x000e240000000800 */
[----:B0-----:R-:W-:-:S06]  /*9740*/  IMAD R26, R5, 0x2, R25 ;  /* 0x00000002051a7824 */ /* 0x001fcc00078e0219 */
[----:B------:R-:W0:Y:S02]  /*9750*/  LDC R5, c[0x0][0x268] ;  /* 0x00009a00ff057b82 */ /* 0x000e240000000800 */
[----:B0-----:R-:W-:-:S06]  /*9760*/  IMAD R27, R5, 0x2, R26 ;  /* 0x00000002051b7824 */ /* 0x001fcc00078e021a */
[----:B------:R-:W0:Y:S01]  /*9770*/  LDC R5, c[0x0][0x268] ;  /* 0x00009a00ff057b82 */ /* 0x000e220000000800 */
[----:B------:R-:W-:Y:S01]  /*9780*/  IMAD.X R14, R12, 0x1, R3, P5 ;  /* 0x000000010c0e7824 */ /* 0x000fe200028e0603 */
[----:B------:R-:W-:-:S04]  /*9790*/  IADD3 R17, P5, R11, R6, RZ ;  /* 0x000000060b117210 */ /* 0x000fc80007fbe0ff */
[----:B------:R1:W-:Y:S01]  /*97a0*/  STL [R1+0x12f4], R14 ;  /* 0x0012f40e01007387 */ /* 0x0003e20000100800 */
[----:B0-----:R-:W-:Y:S02]  /*97b0*/  IMAD R28, R5, 0x2, R27 ;  /* 0x00000002051c7824 */ /* 0x001fe400078e021b */
[----:B------:R-:W0:Y:S01]  /*97c0*/  LDC R5, c[0x0][0x268] ;  /* 0x00009a00ff057b82 */ /* 0x000e220000000800 */
[----:B-1----:R-:W-:Y:S01]  /*97d0*/  IMAD.X R14, R12, 0x1, R0, P6 ;  /* 0x000000010c0e7824 */ /* 0x002fe200030e0600 */
[----:B------:R-:W-:Y:S04]  /*97e0*/  STL [R1+0x1308], R17 ;  /* 0x0013081101007387 */ /* 0x000fe80000100800 */
[----:B------:R1:W-:Y:S04]  /*97f0*/  STL [R1+0x12fc], R14 ;  /* 0x0012fc0e01007387 */ /* 0x0003e80000100800 */
[----:B-1----:R-:W4:Y:S01]  /*9800*/  LDL R14, [R1+0x2b0] ;  /* 0x0002b000010e7983 */ /* 0x002f220000100800 */
[----:B------:R-:W-:Y:S01]  /*9810*/  IADD3 R12, P6, R11, R15, RZ ;  /* 0x0000000f0b0c7210 */ /* 0x000fe20007fde0ff */
[----:B0-----:R-:W-:-:S02]  /*9820*/  IMAD R29, R5, 0x2, R28 ;  /* 0x00000002051d7824 */ /* 0x001fc400078e021c */
[----:B------:R-:W0:Y:S02]  /*9830*/  LDC R5, c[0x0][0x268] ;  /* 0x00009a00ff057b82 */ /* 0x000e240000000800 */
[----:B------:R1:W-:Y:S01]  /*9840*/  STL [R1+0x1310], R12 ;  /* 0x0013100c01007387 */ /* 0x0003e20000100800 */
[----:B------:R-:W-:-:S05]  /*9850*/  IMAD.X R17, R7, 0x1, R4, P5 ;  /* 0x0000000107117824 */ /* 0x000fca00028e0604 */
[----:B------:R-:W-:Y:S01]  /*9860*/  STL [R1+0x1304], R17 ;  /* 0x0013041101007387 */ /* 0x000fe20000100800 */
[----:B-1----:R-:W-:Y:S01]  /*9870*/  IADD3 R12, P5, R11, R2, RZ ;  /* 0x000000020b0c7210 */ /* 0x002fe20007fbe0ff */
[----:B------:R-:W-:-:S04]  /*9880*/  IMAD.X R11, R7, 0x1, R3, P6 ;  /* 0x00000001070b7824 */ /* 0x000fc800030e0603 */
[----:B------:R1:W-:Y:S04]  /*9890*/  STL [R1+0x1318], R12 ;  /* 0x0013180c01007387 */ /* 0x0003e80000100800 */
[----:B-1----:R-:W4:Y:S04]  /*98a0*/  LDL R12, [R1+0x1ac] ;  /* 0x0001ac00010c7983 */ /* 0x002f280000100800 */
[----:B------:R1:W-:Y:S01]  /*98b0*/  STL [R1+0x130c], R11 ;  /* 0x00130c0b01007387 */ /* 0x0003e20000100800 */
[----:B--2---:R-:W-:Y:S01]  /*98c0*/  IADD3 R17, P6, R9, R6, RZ ;  /* 0x0000000609117210 */ /* 0x004fe20007fde0ff */
[----:B-1----:R-:W-:-:S02]  /*98d0*/  IMAD.X R11, R7, 0x1, R0, P5 ;  /* 0x00000001070b7824 */ /* 0x002fc400028e0600 */
[----:B0-----:R-:W-:Y:S02]  /*98e0*/  IMAD R7, R5, 0x2, R29 ;  /* 0x0000000205077824 */ /* 0x001fe400078e021d */
[----:B------:R-:W0:Y:S01]  /*98f0*/  LDC R5, c[0x0][0x268] ;  /* 0x00009a00ff057b82 */ /* 0x000e220000000800 */
[----:B------:R-:W-:Y:S04]  /*9900*/  STL [R1+0x1320], R17 ;  /* 0x0013201101007387 */ /* 0x000fe80000100800 */
[----:B------:R1:W-:Y:S04]  /*9910*/  STL [R1+0x1314], R11 ;  /* 0x0013140b01007387 */ /* 0x0003e80000100800 */
[----:B-1----:R-:W2:Y:S01]  /*9920*/  LDL R11, [R1+0x2b4] ;  /* 0x0002b400010b7983 */ /* 0x002ea20000100800 */
[----:B------:R-:W-:-:S05]  /*9930*/  IADD3 R17, P5, R9, R15, RZ ;  /* 0x0000000f09117210 */ /* 0x000fca0007fbe0ff */
[----:B------:R3:W-:Y:S01]  /*9940*/  STL [R1+0x1328], R17 ;  /* 0x0013281101007387 */ /* 0x0007e20000100800 */
[----:B0-----:R-:W-:Y:S02]  /*9950*/  IMAD R7, R5, 0x2, R7 ;  /* 0x0000000205077824 */ /* 0x001fe400078e0207 */
[----:B------:R-:W0:Y:S01]  /*9960*/  LDC R5, c[0x0][0x268] ;  /* 0x00009a00ff057b82 */ /* 0x000e220000000800 */
[----:B---3--:R-:W-:Y:S01]  /*9970*/  IMAD.X R17, R8, 0x1, R4, P6 ;  /* 0x0000000108117824 */ /* 0x008fe200030e0604 */
[----:B------:R-:W-:-:S04]  /*9980*/  IADD3 R9, P6, R9, R2, RZ ;  /* 0x0000000209097210 */ /* 0x000fc80007fde0ff */
[----:B------:R-:W-:Y:S04]  /*9990*/  STL [R1+0x131c], R17 ;  /* 0x00131c1101007387 */ /* 0x000fe80000100800 */
[----:B------:R1:W-:Y:S04]  /*99a0*/  STL [R1+0x1330], R9 ;  /* 0x0013300901007387 */ /* 0x0003e80000100800 */
[----:B-1----:R-:W3:Y:S01]  /*99b0*/  LDL R9, [R1+0x1a8] ;  /* 0x0001a80001097983 */ /* 0x002ee20000100800 */
[C---:B------:R-:W-:Y:S02]  /*99c0*/  IMAD.X R17, R8.reuse, 0x1, R3, P5 ;  /* 0x0000000108117824 */ /* 0x040fe400028e0603 */
[----:B------:R-:W-:-:S03]  /*99d0*/  IMAD.X R8, R8, 0x1, R0, P6 ;  /* 0x0000000108087824 */ /* 0x000fc600030e0600 */
[----:B------:R5:W-:Y:S02]  /*99e0*/  STL [R1+0x1324], R17 ;  /* 0x0013241101007387 */ /* 0x000be40000100800 */
[----:B-----5:R-:W-:-:S05]  /*99f0*/  IADD3 R17, P5, R10, R6, RZ ;  /* 0x000000060a117210 */ /* 0x020fca0007fbe0ff */
[----:B------:R-:W-:Y:S04]  /*9a00*/  STL [R1+0x1338], R17 ;  /* 0x0013381101007387 */ /* 0x000fe80000100800 */
[----:B------:R1:W-:Y:S01]  /*9a10*/  STL [R1+0x132c], R8 ;  /* 0x00132c0801007387 */ /* 0x0003e20000100800 */
[----:B0-----:R-:W-:Y:S02]  /*9a20*/  IMAD R7, R5, 0x2, R7 ;  /* 0x0000000205077824 */ /* 0x001fe400078e0207 */
[----:B------:R-:W0:Y:S01]  /*9a30*/  LDC R5, c[0x0][0x268] ;  /* 0x00009a00ff057b82 */ /* 0x000e220000000800 */
[----:B-1----:R-:W5:Y:S01]  /*9a40*/  LDL R8, [R1+0x2b8] ;  /* 0x0002b80001087983 */ /* 0x002f620000100800 */
[----:B------:R-:W-:-:S05]  /*9a50*/  IADD3 R17, P6, R10, R15, RZ ;  /* 0x0000000f0a117210 */ /* 0x000fca0007fde0ff */
[----:B------:R4:W-:Y:S04]  /*9a60*/  STL [R1+0x1340], R17 ;  /* 0x0013401101007387 */ /* 0x0009e80000100800 */
[----:B------:R0:W-:Y:S01]  /*9a70*/  STL [R1+0x14], R7 ;  /* 0x0000140701007387 */ /* 0x0001e20000100800 */
[----:B----4-:R-:W-:Y:S01]  /*9a80*/  IMAD.X R17, R16, 0x1, R4, P5 ;  /* 0x0000000110117824 */ /* 0x010fe200028e0604 */
[----:B------:R-:W-:-:S04]  /*9a90*/  IADD3 R10, P5, R10, R2, RZ ;  /* 0x000000020a0a7210 */ /* 0x000fc80007fbe0ff */
[----:B------:R1:W-:Y:S04]  /*9aa0*/  STL [R1+0x1334], R17 ;  /* 0x0013341101007387 */ /* 0x0003e80000100800 */
[----:B------:R4:W-:Y:S01]  /*9ab0*/  STL [R1+0x1348], R10 ;  /* 0x0013480a01007387 */ /* 0x0009e20000100800 */
[----:B0-----:R-:W-:Y:S02]  /*9ac0*/  IMAD R7, R5, 0x2, R7 ;  /* 0x0000000205077824 */ /* 0x001fe400078e0207 */
[----:B------:R-:W0:Y:S01]  /*9ad0*/  LDC R5, c[0x0][0x268] ;  /* 0x00009a00ff057b82 */ /* 0x000e220000000800 */
[C---:B-1----:R-:W-:Y:S01]  /*9ae0*/  IMAD.X R17, R16.reuse, 0x1, R3, P6 ;  /* 0x0000000110117824 */ /* 0x042fe200030e0603 */
[----:B----4-:R-:W4:Y:S01]  /*9af0*/  LDL R10, [R1+0x1a4] ;  /* 0x0001a400010a7983 */ /* 0x010f220000100800 */
[----:B------:R-:W-:-:S03]  /*9b00*/  IMAD.X R16, R16, 0x1, R0, P5 ;  /* 0x0000000110107824 */ /* 0x000fc600028e0600 */
[----:B------:R1:W-:Y:S04]  /*9b10*/  STL [R1+0x133c], R17 ;  /* 0x00133c1101007387 */ /* 0x0003e80000100800 */
[----:B------:R-:W-:Y:S01]  /*9b20*/  STL [R1+0x1c], R7 ;  /* 0x00001c0701007387 */ /* 0x000fe20000100800 */
[----:B-1----:R-:W-:-:S05]  /*9b30*/  IADD3 R17, P6, R13, R6, RZ ;  /* 0x000000060d117210 */ /* 0x002fca0007fde0ff */
[----:B------:R-:W-:Y:S04]  /*9b40*/  STL [R1+0x1350], R17 ;  /* 0x0013501101007387 */ /* 0x000fe80000100800 */
[----:B------:R1:W-:Y:S04]  /*9b50*/  STL [R1+0x1344], R16 ;  /* 0x0013441001007387 */ /* 0x0003e80000100800 */
[----:B-1----:R-:W4:Y:S01]  /*9b60*/  LDL R16, [R1+0x2bc] ;  /* 0x0002bc0001107983 */ /* 0x002f220000100800 */
[----:B0-----:R-:W-:Y:S02]  /*9b70*/  IMAD R7, R5, 0x2, R7 ;  /* 0x0000000205077824 */ /* 0x001fe400078e0207 */
[----:B------:R-:W0:Y:S01]  /*9b80*/  LDC R5, c[0x0][0x268] ;  /* 0x00009a00ff057b82 */ /* 0x000e220000000800 */
[----:B------:R-:W-:-:S05]  /*9b90*/  IADD3 R17, P5, R13, R15, RZ ;  /* 0x0000000f0d117210 */ /* 0x000fca0007fbe0ff */
[----:B------:R-:W-:Y:S04]  /*9ba0*/  STL [R1+0x1358], R17 ;  /* 0x0013581101007387 */ /* 0x000fe80000100800 */
[----:B------:R0:W-:Y:S02]  /*9bb0*/  STL [R1+0x24], R7 ;  /* 0x0000240701007387 */ /* 0x0001e40000100800 */
[----:B0-----:R-:W-:Y:S02]  /*9bc0*/  IMAD R7, R5, 0x2, R7 ;  /* 0x0000000205077824 */ /* 0x001fe400078e0207 */
[----:B------:R-:W0:Y:S01]  /*9bd0*/  LDC R5, c[0x0][0x268] ;  /* 0x00009a00ff057b82 */ /* 0x000e220000000800 */
[----:B------:R-:W-:Y:S01]  /*9be0*/  IMAD.X R17, R14, 0x1, R4, P6 ;  /* 0x000000010e117824 */ /* 0x000fe200030e0604 */
[----:B------:R-:W-:-:S04]  /*9bf0*/  IADD3 R13, P6, R13, R2, RZ ;  /* 0x000000020d0d7210 */ /* 0x000fc80007fde0ff */
[----:B------:R1:W-:Y:S04]  /*9c00*/  STL [R1+0x134c], R17 ;  /* 0x00134c1101007387 */ /* 0x0003e80000100800 */
[----:B------:R1:W-:Y:S02]  /*9c10*/  STL [R1+0x1360], R13 ;  /* 0x0013600d01007387 */ /* 0x0003e40000100800 */
[----:B-1----:R-:W-:Y:S02]  /*9c20*/  IMAD.X R17, R14, 0x1, R3, P5 ;  /* 0x000000010e117824 */ /* 0x002fe400028e0603 */
[----:B------:R-:W4:Y:S04]  /*9c30*/  LDL R13, [R1+0x1a0] ;  /* 0x0001a000010d7983 */ /* 0x000f280000100800 */
[----:B------:R-:W-:Y:S04]  /*9c40*/  STL [R1+0x1354], R17 ;  /* 0x0013541101007387 */ /* 0x000fe80000100800 */
[----:B------:R0:W-:Y:S02]  /*9c50*/  STL [R1+0x20], R7 ;  /* 0x0000200701007387 */ /* 0x0001e40000100800 */
[----:B0-----:R-:W-:-:S02]  /*9c60*/  IMAD R7, R5, 0x2, R7 ;  /* 0x0000000205077824 */ /* 0x001fc400078e0207 */
[----:B------:R-:W0:Y:S01]  /*9c70*/  LDC R5, c[0x0][0x268] ;  /* 0x00009a00ff057b82 */ /* 0x000e220000000800 */
[----:B------:R-:W-:Y:S01]  /*9c80*/  IADD3 R17, P5, R12, R6, RZ ;  /* 0x000000060c117210 */ /* 0x000fe20007fbe0ff */
[----:B------:R-:W-:-:S04]  /*9c90*/  IMAD.X R14, R14, 0x1, R0, P6 ;  /* 0x000000010e0e7824 */ /* 0x000fc800030e0600 */
[----:B------:R1:W-:Y:S04]  /*9ca0*/  STL [R1+0x1368], R17 ;  /* 0x0013681101007387 */ /* 0x0003e80000100800 */
[----:B------:R2:W-:Y:S01]  /*9cb0*/  STL [R1+0x135c], R14 ;  /* 0x00135c0e01007387 */ /* 0x0005e20000100800 */
[----:B-1----:R-:W-:-:S03]  /*9cc0*/  IADD3 R17, P6, R12, R15, RZ ;  /* 0x0000000f0c117210 */ /* 0x002fc60007fde0ff */
[----:B--2---:R-:W2:Y:S04]  /*9cd0*/  LDL R14, [R1+0x2c0] ;  /* 0x0002c000010e7983 */ /* 0x004ea80000100800 */
[----:B------:R1:W-:Y:S04]  /*9ce0*/  STL [R1+0x1370], R17 ;  /* 0x0013701101007387 */ /* 0x0003e80000100800 */
[----:B------:R0:W-:Y:S01]  /*9cf0*/  STL [R1+0x2c], R7 ;  /* 0x00002c0701007387 */ /* 0x0001e20000100800 */
[----:B-1----:R-:W-:Y:S02]  /*9d00*/  IMAD.X R17, R11, 0x1, R4, P5 ;  /* 0x000000010b117824 */ /* 0x002fe400028e0604 */
[----:B0-----:R-:W-:-:S02]  /*9d10*/  IMAD R7, R5, 0x2, R7 ;  /* 0x0000000205077824 */ /* 0x001fc400078e0207 */
[----:B------:R-:W0:Y:S01]  /*9d20*/  LDC R5, c[0x0][0x268] ;  /* 0x00009a00ff057b82 */ /* 0x000e220000000800 */
[----:B------:R-:W-:Y:S01]  /*9d30*/  IADD3 R12, P5, R12, R2, RZ ;  /* 0x000000020c0c7210 */ /* 0x000fe20007fbe0ff */
[----:B------:R-:W-:Y:S04]  /*9d40*/  STL [R1+0x1364], R17 ;  /* 0x0013641101007387 */ /* 0x000fe80000100800 */
[----:B------:R1:W-:Y:S04]  /*9d50*/  STL [R1+0x1378], R12 ;  /* 0x0013780c01007387 */ /* 0x0003e80000100800 */
[----:B-1----:R-:W2:Y:S01]  /*9d60*/  LDL R12, [R1+0x19c] ;  /* 0x00019c00010c7983 */ /* 0x002ea20000100800 */
[----:B------:R-:W-:-:S02]  /*9d70*/  IMAD.X R17, R11, 0x1, R3, P6 ;  /* 0x000000010b117824 */ /* 0x000fc400030e0603 */
[----:B------:R-:W-:-:S03]  /*9d80*/  IMAD.X R11, R11, 0x1, R0, P5 ;  /* 0x000000010b0b7824 */ /* 0x000fc600028e0600 */
[----:B------:R3:W-:Y:S04]  /*9d90*/  STL [R1+0x136c], R17 ;  /* 0x00136c1101007387 */ /* 0x0007e80000100800 */
[----:B------:R0:W-:Y:S01]  /*9da0*/  STL [R1+0x34], R7 ;  /* 0x0000340701007387 */ /* 0x0001e20000100800 */
[----:B---3--:R-:W-:Y:S01]  /*9db0*/  IADD3 R17, P6, R9, R6, RZ ;  /* 0x0000000609117210 */ /* 0x008fe20007fde0ff */
[----:B0-----:R-:W-:-:S04]  /*9dc0*/  IMAD R7, R5, 0x2, R7 ;  /* 0x0000000205077824 */ /* 0x001fc800078e0207 */
[----:B------:R-:W-:Y:S01]  /*9dd0*/  STL [R1+0x1380], R17 ;  /* 0x0013801101007387 */ /* 0x000fe20000100800 */
[----:B------:R-:W0:Y:S03]  /*9de0*/  LDC R5, c[0x0][0x268] ;  /* 0x00009a00ff057b82 */ /* 0x000e260000000800 */
[----:B------:R1:W-:Y:S04]  /*9df0*/  STL [R1+0x1374], R11 ;  /* 0x0013740b01007387 */ /* 0x0003e80000100800 */
[----:B-1----:R-:W3:Y:S01]  /*9e00*/  LDL R11, [R1+0x2c4] ;  /* 0x0002c400010b7983 */ /* 0x002ee20000100800 */
[----:B------:R-:W-:-:S05]  /*9e10*/  IADD3 R17, P5, R9, R15, RZ ;  /* 0x0000000f09117210 */ /* 0x000fca0007fbe0ff */
[----:B------:R5:W-:Y:S04]  /*9e20*/  STL [R1+0x1388], R17 ;  /* 0x0013881101007387 */ /* 0x000be80000100800 */
[----:B------:R0:W-:Y:S01]  /*9e30*/  STL [R1+0x30], R7 ;  /* 0x0000300701007387 */ /* 0x0001e20000100800 */
[----:B-----5:R-:W-:Y:S01]  /*9e40*/  IMAD.X R17, R8, 0x1, R4, P6 ;  /* 0x0000000108117824 */ /* 0x020fe200030e0604 */
[----:B------:R-:W-:-:S04]  /*9e50*/  IADD3 R9, P6, R9, R2, RZ ;  /* 0x0000000209097210 */ /* 0x000fc80007fde0ff */
[----:B------:R-:W-:Y:S04]  /*9e60*/  STL [R1+0x137c], R17 ;  /* 0x00137c1101007387 */ /* 0x000fe80000100800 */
[----:B------:R1:W-:Y:S01]  /*9e70*/  STL [R1+0x1390], R9 ;  /* 0x0013900901007387 */ /* 0x0003e20000100800 */
[----:B0-----:R-:W-:Y:S02]  /*9e80*/  IMAD R7, R5, 0x2, R7 ;  /* 0x0000000205077824 */ /* 0x001fe400078e0207 */
[----:B------:R-:W0:Y:S01]  /*9e90*/  LDC R5, c[0x0][0x268] ;  /* 0x00009a00ff057b82 */ /* 0x000e220000000800 */
[----:B-1----:R-:W5:Y:S01]  /*9ea0*/  LDL R9, [R1+0x198] ;  /* 0x0001980001097983 */ /* 0x002f620000100800 */
[C---:B------:R-:W-:Y:S02]  /*9eb0*/  IMAD.X R17, R8.reuse, 0x1, R3, P5 ;  /* 0x0000000108117824 */ /* 0x040fe400028e0603 */
[----:B------:R-:W-:-:S03]  /*9ec0*/  IMAD.X R8, R8, 0x1, R0, P6 ;  /* 0x0000000108087824 */ /* 0x000fc600030e0600 */
[----:B------:R4:W-:Y:S04]  /*9ed0*/  STL [R1+0x1384], R17 ;  /* 0x0013841101007387 */ /* 0x0009e80000100800 */
[----:B------:R0:W-:Y:S01]  /*9ee0*/  STL [R1+0x38], R7 ;  /* 0x0000380701007387 */ /* 0x0001e20000100800 */
[----:B----4-:R-:W-:-:S05]  /*9ef0*/  IADD3 R17, P5, R10, R6, RZ ;  /* 0x000000060a117210 */ /* 0x010fca0007fbe0ff */
[----:B------:R1:W-:Y:S04]  /*9f00*/  STL [R1+0x1398], R17 ;  /* 0x0013981101007387 */ /* 0x0003e80000100800 */
[----:B------:R4:W-:Y:S01]  /*9f10*/  STL [R1+0x138c], R8 ;  /* 0x00138c0801007387 */ /* 0x0009e20000100800 */
[----:B0-----:R-:W-:Y:S02]  /*9f20*/  IMAD R7, R5, 0x2, R7 ;  /* 0x0000000205077824 */ /* 0x001fe400078e0207 */
[----:B------:R-:W0:Y:S01]  /*9f30*/  LDC R5, c[0x0][0x268] ;  /* 0x00009a00ff057b82 */ /* 0x000e220000000800 */
[----:B-1----:R-:W-:Y:S01]  /*9f40*/  IADD3 R17, P6, R10, R15, RZ ;  /* 0x0000000f0a117210 */ /* 0x002fe20007fde0ff */
[----:B----4-:R-:W4:Y:S04]  /*9f50*/  LDL R8, [R1+0x2c8] ;  /* 0x0002c80001087983 */ /* 0x010f280000100800 */
[----:B------:R1:W-:Y:S04]  /*9f60*/  STL [R1+0x13a0], R17 ;  /* 0x0013a01101007387 */ /* 0x0003e80000100800 */
[----:B------:R-:W-:Y:S01]  /*9f70*/  STL [R1+0x40], R7 ;  /* 0x0000400701007387 */ /* 0x000fe20000100800 */
[----:B-1----:R-:W-:Y:S01]  /*9f80*/  IMAD.X R17, R16, 0x1, R4, P5 ;  /* 0x0000000110117824 */ /* 0x002fe200028e0604 */
[----:B------:R-:W-:-:S04]  /*9f90*/  IADD3 R10, P5, R10, R2, RZ ;  /* 0x000000020a0a7210 */ /* 0x000fc80007fbe0ff */
[----:B------:R-:W-:Y:S04]  /*9fa0*/  STL [R1+0x1394], R17 ;  /* 0x0013941101007387 */ /* 0x000fe80000100800 */
[----:B------:R1:W-:Y:S04]  /*9fb0*/  STL [R1+0x13a8], R10 ;  /* 0x0013a80a01007387 */ /* 0x0003e80000100800 */
[----:B-1----:R-:W4:Y:S01]  /*9fc0*/  LDL R10, [R1+0x194] ;  /* 0x00019400010a7983 */ /* 0x002f220000100800 */
[----:B0-----:R-:W-:Y:S02]  /*9fd0*/  IMAD R7, R5, 0x2, R7 ;  /* 0x0000000205077824 */ /* 0x001fe400078e0207 */
[----:B------:R-:W0:Y:S01]  /*9fe0*/  LDC R5, c[0x0][0x268] ;  /* 0x00009a00ff057b82 */ /* 0x000e220000000800 */
[----:B------:R-:W-:-:S05]  /*9ff0*/  IMAD.X R17, R16, 0x1, R3, P6 ;  /* 0x0000000110117824 */ /* 0x000fca00030e0603 */
[----:B------:R-:W-:Y:S04]  /*a000*/  STL [R1+0x139c], R17 ;  /* 0x00139c1101007387 */ /* 0x000fe80000100800 */
[----:B------:R0:W-:Y:S01]  /*a010*/  STL [R1+0x3c], R7 ;  /* 0x00003c0701007387 */ /* 0x0001e20000100800 */
[----:B------:R-:W-:Y:S02]  /*a020*/  IMAD.X R16, R16, 0x1, R0, P5 ;  /* 0x0000000110107824 */ /* 0x000fe400028e0600 */
[----:B0-----:R-:W-:Y:S02]  /*a030*/  IMAD R7, R5, 0x2, R7 ;  /* 0x0000000205077824 */ /* 0x001fe400078e0207 */
[----:B------:R-:W0:Y:S01]  /*a040*/  LDC R5, c[0x0][0x268] ;  /* 0x00009a00ff057b82 */ /* 0x000e220000000800 */
[----:B------:R-:W-:-:S05]  /*a050*/  IADD3 R17, P6, R13, R6, RZ ;  /* 0x000000060d117210 */ /* 0x000fca0007fde0ff */
[----:B------:R1:W-:Y:S04]  /*a060*/  STL [R1+0x13b0], R17 ;  /* 0x0013b01101007387 */ /* 0x0003e80000100800 */
[----:B------:R1:W-:Y:S02]  /*a070*/  STL [R1+0x13a4], R16 ;  /* 0x0013a41001007387 */ /* 0x0003e40000100800 */
[----:B-1----:R-:W-:Y:S02]  /*a080*/  IADD3 R17, P5, R13, R15, RZ ;  /* 0x0000000f0d117210 */ /* 0x002fe40007fbe0ff */
[----:B------:R-:W4:Y:S04]  /*a090*/  LDL R16, [R1+0x2cc] ;  /* 0x0002cc0001107983 */ /* 0x000f280000100800 */
[----:B------:R-:W-:Y:S04]  /*a0a0*/  STL [R1+0x13b8], R17 ;  /* 0x0013b81101007387 */ /* 0x000fe80000100800 */
[----:B------:R0:W-:Y:S02]  /*a0b0*/  STL [R1+0x44], R7 ;  /* 0x0000440701007387 */ /* 0x0001e40000100800 */
[----:B0-----:R-:W-:-:S02]  /*a0c0*/  IMAD R7, R5, 0x2, R7 ;  /* 0x0000000205077824 */ /* 0x001fc400078e0207 */
[----:B------:R-:W0:Y:S01]  /*a0d0*/  LDC R5, c[0x0][0x268] ;  /* 0x00009a00ff057b82 */ /* 0x000e220000000800 */
[----:B--2---:R-:W-:Y:S01]  /*a0e0*/  IMAD.X R17, R14, 0x1, R4, P6 ;  /* 0x000000010e117824 */ /* 0x004fe200030e0604 */
[----:B------:R-:W-:-:S04]  /*a0f0*/  IADD3 R13, P6, R13, R2, RZ ;  /* 0x000000020d0d7210 */ /* 0x000fc80007fde0ff */
[----:B------:R1:W-:Y:S04]  /*a100*/  STL [R1+0x13ac], R17 ;  /* 0x0013ac1101007387 */ /* 0x0003e80000100800 */
[----:B------:R2:W-:Y:S01]  /*a110*/  STL [R1+0x13c0], R13 ;  /* 0x0013c00d01007387 */ /* 0x0005e20000100800 */
[----:B-1----:R-:W-:-:S03]  /*a120*/  IMAD.X R17, R14, 0x1, R3, P5 ;  /* 0x000000010e117824 */ /* 0x002fc600028e0603 */
[----:B--2---:R-:W2:Y:S04]  /*a130*/  LDL R13, [R1+0x190] ;  /* 0x00019000010d7983 */ /* 0x004ea80000100800 */
[----:B------:R-:W-:Y:S04]  /*a140*/  STL [R1+0x13b4], R17 ;  /* 0x0013b41101007387 */ /* 0x000fe80000100800 */
[----:B------:R0:W-:Y:S01]  /*a150*/  STL [R1+0x4c], R7 ;  /* 0x00004c0701007387 */ /* 0x0001e20000100800 */
[----:B------:R-:W-:Y:S02]  /*a160*/  IMAD.X R14, R14, 0x1, R0, P6 ;  /* 0x000000010e0e7824 */ /* 0x000fe400030e0600 */
[----:B0-----:R-:W-:-:S02]  /*a170*/  IMAD R7, R5, 0x2, R7 ;  /* 0x0000000205077824 */ /* 0x001fc400078e0207 */
[----:B------:R-:W0:Y:S01]  /*a180*/  LDC R5, c[0x0][0x268] ;  /* 0x00009a00ff057b82 */ /* 0x000e220000000800 */
[----:B------:R-:W-:-:S05]  /*a190*/  IADD3 R17, P5, R12, R6, RZ ;  /* 0x000000060c117210 */ /* 0x000fca0007fbe0ff */
[----:B------:R-:W-:Y:S04]  /*a1a0*/  STL [R1+0x13c8], R17 ;  /* 0x0013c81101007387 */ /* 0x000fe80000100800 */
[----:B------:R1:W-:Y:S04]  /*a1b0*/  STL [R1+0x13bc], R14 ;  /* 0x0013bc0e01007387 */ /* 0x0003e80000100800 */
[----:B-1----:R-:W2:Y:S01]  /*a1c0*/  LDL R14, [R1+0x2d0] ;  /* 0x0002d000010e7983 */ /* 0x002ea20000100800 */
[----:B------:R-:W-:-:S05]  /*a1d0*/  IADD3 R17, P6, R12, R15, RZ ;  /* 0x0000000f0c117210 */ /* 0x000fca0007fde0ff */
[----:B------:R3:W-:Y:S04]  /*a1e0*/  STL [R1+0x13d0], R17 ;  /* 0x0013d01101007387 */ /* 0x0007e80000100800 */
[----:B------:R0:W-:Y:S01]  /*a1f0*/  STL [R1+0x48], R7 ;  /* 0x0000480701007387 */ /* 0x0001e20000100800 */
[----:B---3--:R-:W-:Y:S01]  /*a200*/  IMAD.X R17, R11, 0x1, R4, P5 ;  /* 0x000000010b117824 */ /* 0x008fe200028e0604 */
[----:B------:R-:W-:Y:S01]  /*a210*/  IADD3 R12, P5, R12, R2, RZ ;  /* 0x000000020c0c7210 */ /* 0x000fe20007fbe0ff */
[----:B0-----:R-:W-:-:S03]  /*a220*/  IMAD R7, R5, 0x2, R7 ;  /* 0x0000000205077824 */ /* 0x001fc600078e0207 */
[----:B------:R-:W-:Y:S01]  /*a230*/  STL [R1+0x13c4], R17 ;  /* 0x0013c41101007387 */ /* 0x000fe20000100800 */
[----:B------:R-:W0:Y:S03]  /*a240*/  LDC R5, c[0x0][0x268] ;  /* 0x00009a00ff057b82 */ /* 0x000e260000000800 */
[----:B------:R1:W-:Y:S04]  /*a250*/  STL [R1+0x13d8], R12 ;  /* 0x0013d80c01007387 */ /* 0x0003e80000100800 */
[----:B-1----:R-:W3:Y:S01]  /*a260*/  LDL R12, [R1+0x18c] ;  /* 0x00018c00010c7983 */ /* 0x002ee20000100800 */
[C---:B------:R-:W-:Y:S02]  /*a270*/  IMAD.X R17, R11.reuse, 0x1, R3, P6 ;  /* 0x000000010b117824 */ /* 0x040fe400030e0603 */
[----:B------:R-:W-:-:S03]  /*a280*/  IMAD.X R11, R11, 0x1, R0, P5 ;  /* 0x000000010b0b7824 */ /* 0x000fc600028e0600 */
[----:B------:R5:W-:Y:S04]  /*a290*/  STL [R1+0x13cc], R17 ;  /* 0x0013cc1101007387 */ /* 0x000be80000100800 */
[----:B------:R0:W-:Y:S01]  /*a2a0*/  STL [R1+0x50], R7 ;  /* 0x0000500701007387 */ /* 0x0001e20000100800 */
        /* <DEDUP_REMOVED lines=41> */
[----:B--2---:R-:W-:Y:S01]  /*a540*/  IADD3 R17, P6, R13, R6, RZ ;  /* 0x000000060d117210 */ /* 0x004fe20007fde0ff */
[----:B------:R-:W-:-:S04]  /*a550*/  IMAD.X R16, R16, 0x1, R0, P5 ;  /* 0x0000000110107824 */ /* 0x000fc800028e0600 */
[----:B------:R1:W-:Y:S04]  /*a560*/  STL [R1+0x1410], R17 ;  /* 0x0014101101007387 */ /* 0x0003e80000100800 */
[----:B------:R2:W-:Y:S01]  /*a570*/  STL [R1+0x1404], R16 ;  /* 0x0014041001007387 */ /* 0x0005e20000100800 */
[----:B-1----:R-:W-:-:S03]  /*a580*/  IADD3 R17, P5, R13, R15, RZ ;  /* 0x0000000f0d117210 */ /* 0x002fc60007fbe0ff */
[----:B--2---:R-:W2:Y:S04]  /*a590*/  LDL R16, [R1+0x2dc] ;  /* 0x0002dc0001107983 */ /* 0x004ea80000100800 */
[----:B------:R-:W-:Y:S04]  /*a5a0*/  STL [R1+0x1418], R17 ;  /* 0x0014181101007387 */ /* 0x000fe80000100800 */
[----:B------:R0:W-:Y:S02]  /*a5b0*/  STL [R1+0x60], R7 ;  /* 0x0000600701007387 */ /* 0x0001e40000100800 */
[----:B0-----:R-:W-:-:S02]  /*a5c0*/  IMAD R7, R5, 0x2, R7 ;  /* 0x0000000205077824 */ /* 0x001fc400078e0207 */
[----:B------:R-:W0:Y:S01]  /*a5d0*/  LDC R5, c[0x0][0x268] ;  /* 0x00009a00ff057b82 */ /* 0x000e220000000800 */
[----:B------:R-:W-:Y:S01]  /*a5e0*/  IMAD.X R17, R14, 0x1, R4, P6 ;  /* 0x000000010e117824 */ /* 0x000fe200030e0604 */
[----:B------:R-:W-:-:S04]  /*a5f0*/  IADD3 R13, P6, R13, R2, RZ ;  /* 0x000000020d0d7210 */ /* 0x000fc80007fde0ff */
[----:B------:R-:W-:Y:S04]  /*a600*/  STL [R1+0x140c], R17 ;  /* 0x00140c1101007387 */ /* 0x000fe80000100800 */
[----:B------:R1:W-:Y:S04]  /*a610*/  STL [R1+0x1420], R13 ;  /* 0x0014200d01007387 */ /* 0x0003e80000100800 */
[----:B-1----:R-:W2:Y:S01]  /*a620*/  LDL R13, [R1+0x180] ;  /* 0x00018000010d7983 */ /* 0x002ea20000100800 */
[C---:B------:R-:W-:Y:S02]  /*a630*/  IMAD.X R17, R14.reuse, 0x1, R3, P5 ;  /* 0x000000010e117824 */ /* 0x040fe400028e0603 */
        /* <DEDUP_REMOVED lines=28> */
[C---:B-1----:R-:W-:Y:S01]  /*a800*/  IADD3 R17, P5, R9.reuse, R15, RZ ;  /* 0x0000000f09117210 */ /* 0x042fe20007fbe0ff */
        /* <DEDUP_REMOVED lines=152> */
[----:B------:R0:W-:Y:S02]  /*b190*/  STL [R1+0xd0], R7 ;  /* 0x0000d00701007387 */ /* 0x0001e40000100800 */
[----:B0-----:R-:W-:Y:S02]  /*b1a0*/  IMAD R7, R5, 0x2, R7 ;  /* 0x0000000205077824 */ /* 0x001fe400078e0207 */
[----:B------:R-:W0:Y:S01]  /*b1b0*/  LDC R5, c[0x0][0x268] ;  /* 0x00009a00ff057b82 */ /* 0x000e220000000800 */
[----:B------:R-:W-:Y:S01]  /*b1c0*/  IMAD.X R11, R11, 0x1, R0, P5 ;  /* 0x000000010b0b7824 */ /* 0x000fe200028e0600 */
        /* <DEDUP_REMOVED lines=9> */
[----:B--2---:R-:W-:-:S05]  /*b260*/  IMAD.X R17, R8, 0x1, R4, P6 ;  /* 0x0000000108117824 */ /* 0x004fca00030e0604 */
[----:B------:R1:W-:Y:S02]  /*b270*/  STL [R1+0x14fc], R17 ;  /* 0x0014fc1101007387 */ /* 0x0003e40000100800 */
[----:B-1----:R-:W-:Y:S02]  /*b280*/  IADD3 R17, P6, R9, R2, RZ ;  /* 0x0000000209117210 */ /* 0x002fe40007fde0ff */
[----:B------:R-:W2:Y:S04]  /*b290*/  LDL R9, [R1+0x158] ;  /* 0x0001580001097983 */ /* 0x000ea80000100800 */
[----:B------:R1:W-:Y:S04]  /*b2a0*/  STL [R1+0x1510], R17 ;  /* 0x0015101101007387 */ /* 0x0003e80000100800 */
[----:B------:R0:W-:Y:S01]  /*b2b0*/  STL [R1+0xe0], R7 ;  /* 0x0000e00701007387 */ /* 0x0001e20000100800 */
[----:B-1----:R-:W-:-:S02]  /*b2c0*/  IMAD.X R17, R8, 0x1, R3, P5 ;  /* 0x0000000108117824 */ /* 0x002fc400028e0603 */
[----:B0-----:R-:W-:-:S03]  /*b2d0*/  IMAD R7, R5, 0x2, R7 ;  /* 0x0000000205077824 */ /* 0x001fc600078e0207 */
[----:B------:R0:W-:Y:S01]  /*b2e0*/  STL [R1+0x1504], R17 ;  /* 0x0015041101007387 */ /* 0x0001e20000100800 */
[----:B------:R-:W1:Y:S01]  /*b2f0*/  LDC R5, c[0x0][0x268] ;  /* 0x00009a00ff057b82 */ /* 0x000e620000000800 */
[----:B0-----:R-:W-:-:S05]  /*b300*/  IADD3 R17, P5, R10, R6, RZ ;  /* 0x000000060a117210 */ /* 0x001fca0007fbe0ff */
[----:B------:R0:W-:Y:S02]  /*b310*/  STL [R1+0x1518], R17 ;  /* 0x0015181101007387 */ /* 0x0001e40000100800 */
[----:B0-----:R-:W-:Y:S02]  /*b320*/  IMAD.X R17, R8, 0x1, R0, P6 ;  /* 0x0000000108117824 */ /* 0x001fe400030e0600 */
[----:B------:R-:W2:Y:S04]  /*b330*/  LDL R8, [R1+0x308] ;  /* 0x0003080001087983 */ /* 0x000ea80000100800 */
[----:B------:R0:W-:Y:S02]  /*b340*/  STL [R1+0x150c], R17 ;  /* 0x00150c1101007387 */ /* 0x0001e40000100800 */
[----:B0-----:R-:W-:-:S05]  /*b350*/  IADD3 R17, P6, R10, R15, RZ ;  /* 0x0000000f0a117210 */ /* 0x001fca0007fde0ff */
[----:B------:R3:W-:Y:S04]  /*b360*/  STL [R1+0x1520], R17 ;  /* 0x0015201101007387 */ /* 0x0007e80000100800 */
[----:B------:R1:W-:Y:S01]  /*b370*/  STL [R1+0xf0], R7 ;  /* 0x0000f00701007387 */ /* 0x0003e20000100800 */
[----:B---3--:R-:W-:Y:S02]  /*b380*/  IMAD.X R17, R16, 0x1, R4, P5 ;  /* 0x0000000110117824 */ /* 0x008fe400028e0604 */
[----:B-1----:R-:W-:-:S03]  /*b390*/  IMAD R7, R5, 0x2, R7 ;  /* 0x0000000205077824 */ /* 0x002fc600078e0207 */
[----:B------:R0:W-:Y:S01]  /*b3a0*/  STL [R1+0x1514], R17 ;  /* 0x0015141101007387 */ /* 0x0001e20000100800 */
[----:B------:R-:W1:Y:S01]  /*b3b0*/  LDC R5, c[0x0][0x268] ;  /* 0x00009a00ff057b82 */ /* 0x000e620000000800 */
[----:B0-----:R-:W-:Y:S02]  /*b3c0*/  IADD3 R17, P5, R10, R2, RZ ;  /* 0x000000020a117210 */ /* 0x001fe40007fbe0ff */
[----:B------:R-:W3:Y:S04]  /*b3d0*/  LDL R10, [R1+0x154] ;  /* 0x00015400010a7983 */ /* 0x000ee80000100800 */
[----:B------:R0:W-:Y:S02]  /*b3e0*/  STL [R1+0x1528], R17 ;  /* 0x0015281101007387 */ /* 0x0001e40000100800 */
[----:B0-----:R-:W-:-:S02]  /*b3f0*/  IMAD.X R17, R16, 0x1, R3, P6 ;  /* 0x0000000110117824 */ /* 0x001fc400030e0603 */
[----:B------:R-:W-:-:S03]  /*b400*/  IMAD.X R16, R16, 0x1, R0, P5 ;  /* 0x0000000110107824 */ /* 0x000fc600028e0600 */
[----:B------:R5:W-:Y:S04]  /*b410*/  STL [R1+0x151c], R17 ;  /* 0x00151c1101007387 */ /* 0x000be80000100800 */
[----:B------:R1:W-:Y:S01]  /*b420*/  STL [R1+0x100], R7 ;  /* 0x0001000701007387 */ /* 0x0003e20000100800 */
[----:B-----5:R-:W-:-:S05]  /*b430*/  IADD3 R17, P6, R13, R6, RZ ;  /* 0x000000060d117210 */ /* 0x020fca0007fde0ff */
[----:B------:R-:W-:Y:S04]  /*b440*/  STL [R1+0x1530], R17 ;  /* 0x0015301101007387 */ /* 0x000fe80000100800 */
[----:B------:R0:W-:Y:S01]  /*b450*/  STL [R1+0x1524], R16 ;  /* 0x0015241001007387 */ /* 0x0001e20000100800 */
[----:B-1----:R-:W-:Y:S02]  /*b460*/  IMAD R7, R5, 0x2, R7 ;  /* 0x0000000205077824 */ /* 0x002fe400078e0207 */
[----:B------:R-:W1:Y:S01]  /*b470*/  LDC R5, c[0x0][0x268] ;  /* 0x00009a00ff057b82 */ /* 0x000e620000000800 */
[----:B0-----:R-:W5:Y:S01]  /*b480*/  LDL R16, [R1+0x30c] ;  /* 0x00030c0001107983 */ /* 0x001f620000100800 */
[----:B------:R-:W-:-:S05]  /*b490*/  IADD3 R17, P5, R13, R15, RZ ;  /* 0x0000000f0d117210 */ /* 0x000fca0007fbe0ff */
[----:B------:R4:W-:Y:S04]  /*b4a0*/  STL [R1+0x1538], R17 ;  /* 0x0015381101007387 */ /* 0x0009e80000100800 */
[----:B------:R1:W-:Y:S01]  /*b4b0*/  STL [R1+0xfc], R7 ;  /* 0x0000fc0701007387 */ /* 0x0003e20000100800 */
[----:B----4-:R-:W-:Y:S01]  /*b4c0*/  IMAD.X R17, R14, 0x1, R4, P6 ;  /* 0x000000010e117824 */ /* 0x010fe200030e0604 */
[----:B------:R-:W-:-:S04]  /*b4d0*/  IADD3 R13, P6, R13, R2, RZ ;  /* 0x000000020d0d7210 */ /* 0x000fc80007fde0ff */
[----:B------:R0:W-:Y:S01]  /*b4e0*/  STL [R1+0x152c], R17 ;  /* 0x00152c1101007387 */ /* 0x0001e20000100800 */
[----:B-1----:R-:W-:Y:S02]  /*b4f0*/  IMAD R7, R5, 0x2, R7 ;  /* 0x0000000205077824 */ /* 0x002fe400078e0207 */
[----:B------:R-:W1:Y:S01]  /*b500*/  LDC R5, c[0x0][0x268] ;  /* 0x00009a00ff057b82 */ /* 0x000e620000000800 */
[----:B------:R4:W-:Y:S01]  /*b510*/  STL [R1+0x1540], R13 ;  /* 0x0015400d01007387 */ /* 0x0009e20000100800 */
[----:B0-----:R-:W-:-:S03]  /*b520*/  IMAD.X R17, R14, 0x1, R3, P5 ;  /* 0x000000010e117824 */ /* 0x001fc600028e0603 */
[----:B----4-:R-:W4:Y:S01]  /*b530*/  LDL R13, [R1+0x150] ;  /* 0x00015000010d7983 */ /* 0x010f220000100800 */
[----:B------:R-:W-:-:S03]  /*b540*/  IMAD.X R14, R14, 0x1, R0, P6 ;  /* 0x000000010e0e7824 */ /* 0x000fc600030e0600 */
[----:B------:R0:W-:Y:S04]  /*b550*/  STL [R1+0x1534], R17 ;  /* 0x0015341101007387 */ /* 0x0001e80000100800 */
[----:B------:R-:W-:Y:S01]  /*b560*/  STL [R1+0x108], R7 ;  /* 0x0001080701007387 */ /* 0x000fe20000100800 */
[----:B0-----:R-:W-:-:S05]  /*b570*/  IADD3 R17, P5, R12, R6, RZ ;  /* 0x000000060c117210 */ /* 0x001fca0007fbe0ff */
[----:B------:R-:W-:Y:S04]  /*b580*/  STL [R1+0x1548], R17 ;  /* 0x0015481101007387 */ /* 0x000fe80000100800 */
[----:B------:R0:W-:Y:S04]  /*b590*/  STL [R1+0x153c], R14 ;  /* 0x00153c0e01007387 */ /* 0x0001e80000100800 */
[----:B0-----:R-:W4:Y:S01]  /*b5a0*/  LDL R14, [R1+0x310] ;  /* 0x00031000010e7983 */ /* 0x001f220000100800 */
[----:B-1----:R-:W-:Y:S02]  /*b5b0*/  IMAD R7, R5, 0x2, R7 ;  /* 0x0000000205077824 */ /* 0x002fe400078e0207 */
        /* <DEDUP_REMOVED lines=8> */
[----:B------:R-:W-:Y:S04]  /*b640*/  STL [R1+0x1544], R17 ;  /* 0x0015441101007387 */ /* 0x000fe80000100800 */
[----:B------:R-:W-:Y:S04]  /*b650*/  STL [R1+0x1558], R12 ;  /* 0x0015580c01007387 */ /* 0x000fe80000100800 */
[----:B------:R0:W-:Y:S02]  /*b660*/  STL [R1+0x110], R7 ;  /* 0x0001100701007387 */ /* 0x0001e40000100800 */
[----:B0-----:R-:W-:-:S02]  /*b670*/  IMAD R7, R5, 0x2, R7 ;  /* 0x0000000205077824 */ /* 0x001fc400078e0207 */
[----:B------:R-:W0:Y:S01]  /*b680*/  LDC R5, c[0x0][0x268] ;  /* 0x00009a00ff057b82 */ /* 0x000e220000000800 */
[C---:B------:R-:W-:Y:S02]  /*b690*/  IMAD.X R17, R11.reuse, 0x1, R3, P6 ;  /* 0x000000010b117824 */ /* 0x040fe400030e0603 */
[----:B------:R-:W-:-:S03]  /*b6a0*/  IMAD.X R11, R11, 0x1, R0, P5 ;  /* 0x000000010b0b7824 */ /* 0x000fc600028e0600 */
[----:B------:R-:W-:Y:S01]  /*b6b0*/  STL [R1+0x154c], R17 ;  /* 0x00154c1101007387 */ /* 0x000fe20000100800 */
[----:B--2---:R-:W-:-:S05]  /*b6c0*/  IADD3 R12, P6, R9, R6, RZ ;  /* 0x00000006090c7210 */ /* 0x004fca0007fde0ff */
[----:B------:R-:W-:Y:S04]  /*b6d0*/  STL [R1+0x1560], R12 ;  /* 0x0015600c01007387 */ /* 0x000fe80000100800 */
[----:B------:R-:W-:Y:S04]  /*b6e0*/  STL [R1+0x1554], R11 ;  /* 0x0015540b01007387 */ /* 0x000fe80000100800 */
[----:B------:R0:W-:Y:S02]  /*b6f0*/  STL [R1+0x120], R7 ;  /* 0x0001200701007387 */ /* 0x0001e40000100800 */
[----:B0-----:R-:W-:-:S02]  /*b700*/  IMAD R7, R5, 0x2, R7 ;  /* 0x0000000205077824 */ /* 0x001fc400078e0207 */
[----:B------:R-:W0:Y:S01]  /*b710*/  LDC R5, c[0x0][0x268] ;  /* 0x00009a00ff057b82 */ /* 0x000e220000000800 */
[----:B------:R-:W-:-:S05]  /*b720*/  IADD3 R12, P5, R9, R15, RZ ;  /* 0x0000000f090c7210 */ /* 0x000fca0007fbe0ff */
[----:B------:R-:W-:Y:S01]  /*b730*/  STL [R1+0x1568], R12 ;  /* 0x0015680c01007387 */ /* 0x000fe20000100800 */
[----:B------:R-:W-:Y:S01]  /*b740*/  IMAD.X R11, R8, 0x1, R4, P6 ;  /* 0x00000001080b7824 */ /* 0x000fe200030e0604 */
[----:B------:R-:W-:-:S04]  /*b750*/  IADD3 R9, P6, R9, R2, RZ ;  /* 0x0000000209097210 */ /* 0x000fc80007fde0ff */
[----:B------:R1:W-:Y:S04]  /*b760*/  STL [R1+0x155c], R11 ;  /* 0x00155c0b01007387 */ /* 0x0003e80000100800 */
[----:B-1----:R-:W2:Y:S04]  /*b770*/  LDL.LU R11, [R1+0xa4] ;  /* 0x0000a400010b7983 */ /* 0x002ea80000300800 */
[----:B------:R1:W-:Y:S04]  /*b780*/  STL [R1+0x1570], R9 ;  /* 0x0015700901007387 */ /* 0x0003e80000100800 */
[----:B------:R-:W-:Y:S01]  /*b790*/  STL [R1+0x130], R7 ;  /* 0x0001300701007387 */ /* 0x000fe20000100800 */
[----:B-1----:R-:W-:-:S05]  /*b7a0*/  IMAD.X R9, R8, 0x1, R3, P5 ;  /* 0x0000000108097824 */ /* 0x002fca00028e0603 */
[----:B------:R1:W-:Y:S02]  /*b7b0*/  STL [R1+0x1564], R9 ;  /* 0x0015640901007387 */ /* 0x0003e40000100800 */
[----:B-1----:R-:W-:Y:S02]  /*b7c0*/  IMAD.X R9, R8, 0x1, R0, P6 ;  /* 0x0000000108097824 */ /* 0x002fe400030e0600 */
[----:B0-----:R-:W-:Y:S02]  /*b7d0*/  IMAD R8, R5, 0x2, R7 ;  /* 0x0000000205087824 */ /* 0x001fe400078e0207 */
[----:B------:R-:W0:Y:S01]  /*b7e0*/  LDC R7, c[0x0][0x268] ;  /* 0x00009a00ff077b82 */ /* 0x000e220000000800 */
[C---:B---3--:R-:W-:Y:S02]  /*b7f0*/  IADD3 R12, P5, R10.reuse, R6, RZ ;  /* 0x000000060a0c7210 */ /* 0x048fe40007fbe0ff */
[----:B------:R-:W-:-:S03]  /*b800*/  IADD3 R5, P6, R10, R15, RZ ;  /* 0x0000000f0a057210 */ /* 0x000fc60007fde0ff */
[----:B------:R1:W-:Y:S04]  /*b810*/  STL [R1+0x1578], R12 ;  /* 0x0015780c01007387 */ /* 0x0003e80000100800 */
[----:B-1----:R-:W3:Y:S04]  /*b820*/  LDL R12, [R1+0x694] ;  /* 0x00069400010c7983 */ /* 0x002ee80000100800 */
[----:B------:R1:W-:Y:S04]  /*b830*/  STL [R1+0x156c], R9 ;  /* 0x00156c0901007387 */ /* 0x0003e80000100800 */
[----:B-1----:R-:W3:Y:S04]  /*b840*/  LDL.LU R9, [R1+0x28] ;  /* 0x0000280001097983 */ /* 0x002ee80000300800 */
[----:B------:R-:W-:Y:S04]  /*b850*/  STL [R1+0x12c], R8 ;  /* 0x00012c0801007387 */ /* 0x000fe80000100800 */
[----:B------:R1:W-:Y:S01]  /*b860*/  STL [R1+0x1580], R5 ;  /* 0x0015800501007387 */ /* 0x0003e20000100800 */
[----:B-----5:R-:W-:Y:S01]  /*b870*/  IMAD.X R17, R16, 0x1, R4, P5 ;  /* 0x0000000110117824 */ /* 0x020fe200028e0604 */
[----:B------:R-:W-:-:S02]  /*b880*/  IADD3 R10, P5, R10, R2, RZ ;  /* 0x000000020a0a7210 */ /* 0x000fc40007fbe0ff */
[----:B-1----:R-:W5:Y:S04]  /*b890*/  LDL.LU R5, [R1+0xc] ;  /* 0x00000c0001057983 */ /* 0x002f680000300800 */
[----:B------:R1:W-:Y:S04]  /*b8a0*/  STL [R1+0x1574], R17 ;  /* 0x0015741101007387 */ /* 0x0003e80000100800 */
[----:B-1----:R-:W5:Y:S04]  /*b8b0*/  LDL.LU R17, [R1+0x16d4] ;  /* 0x0016d40001117983 */ /* 0x002f680000300800 */
[----:B------:R0:W-:Y:S02]  /*b8c0*/  STL [R1+0x1588], R10 ;  /* 0x0015880a01007387 */ /* 0x0001e40000100800 */
[----:B0-----:R-:W-:-:S02]  /*b8d0*/  IMAD R10, R7, 0x2, R8 ;  /* 0x00000002070a7824 */ /* 0x001fc400078e0208 */
[C---:B------:R-:W-:Y:S01]  /*b8e0*/  IMAD.X R8, R16.reuse, 0x1, R3, P6 ;  /* 0x0000000110087824 */ /* 0x040fe200030e0603 */
[----:B------:R-:W5:Y:S04]  /*b8f0*/  LDL.LU R7, [R1+0x4] ;  /* 0x0000040001077983 */ /* 0x000f680000300800 */
[----:B------:R0:W-:Y:S02]  /*b900*/  STL [R1+0x157c], R8 ;  /* 0x00157c0801007387 */ /* 0x0001e40000100800 */
[----:B0-----:R-:W0:Y:S01]  /*b910*/  LDC R8, c[0x0][0x268] ;  /* 0x00009a00ff087b82 */ /* 0x001e220000000800 */
[C---:B----4-:R-:W-:Y:S01]  /*b920*/  IADD3 R6, P6, R13.reuse, R6, RZ ;  /* 0x000000060d067210 */ /* 0x050fe20007fde0ff */
[----:B------:R-:W-:Y:S01]  /*b930*/  IMAD.X R16, R16, 0x1, R0, P5 ;  /* 0x0000000110107824 */ /* 0x000fe200028e0600 */
[----:B------:R-:W-:Y:S01]  /*b940*/  STL [R1+0x138], R10 ;  /* 0x0001380a01007387 */ /* 0x000fe20000100800 */
[----:B------:R-:W-:-:S03]  /*b950*/  IADD3 R15, P5, R13, R15, RZ ;  /* 0x0000000f0d0f7210 */ /* 0x000fc60007fbe0ff */
[----:B------:R1:W-:Y:S04]  /*b960*/  STL [R1+0x1590], R6 ;  /* 0x0015900601007387 */ /* 0x0003e80000100800 */
[----:B-1----:R-:W4:Y:S01]  /*b970*/  LDL.LU R6, [R1] ;  /* 0x0000000001067983 */ /* 0x002f220000300800 */
[----:B------:R-:W-:-:S03]  /*b980*/  IMAD.X R4, R14, 0x1, R4, P6 ;  /* 0x000000010e047824 */ /* 0x000fc600030e0604 */
[----:B------:R1:W-:Y:S01]  /*b990*/  STL [R1+0x1584], R16 ;  /* 0x0015841001007387 */ /* 0x0003e20000100800 */
[----:B0-----:R-:W-:Y:S01]  /*b9a0*/  IMAD R10, R8, 0x2, R10 ;  /* 0x00000002080a7824 */ /* 0x001fe200078e020a */
[----:B------:R-:W-:Y:S01]  /*b9b0*/  IADD3 R13, P6, R13, R2, RZ ;  /* 0x000000020d0d7210 */ /* 0x000fe20007fde0ff */
[----:B------:R-:W0:Y:S01]  /*b9c0*/  LDC R8, c[0x0][0x268] ;  /* 0x00009a00ff087b82 */ /* 0x000e220000000800 */
[----:B-1----:R-:W4:Y:S04]  /*b9d0*/  LDL.LU R16, [R1+0x16d0] ;  /* 0x0016d00001107983 */ /* 0x002f280000300800 */
[----:B------:R1:W-:Y:S04]  /*b9e0*/  STL [R1+0x1598], R15 ;  /* 0x0015980f01007387 */ /* 0x0003e80000100800 */
[----:B-1----:R-:W4:Y:S04]  /*b9f0*/  LDL.LU R15, [R1+0x16cc] ;  /* 0x0016cc00010f7983 */ /* 0x002f280000300800 */
[----:B------:R1:W-:Y:S04]  /*ba00*/  STL [R1+0x158c], R4 ;  /* 0x00158c0401007387 */ /* 0x0003e80000100800 */
[----:B-1----:R-:W2:Y:S04]  /*ba10*/  LDL.LU R4, [R1+0x16c8] ;  /* 0x0016c80001047983 */ /* 0x002ea80000300800 */
[----:B------:R0:W-:Y:S04]  /*ba20*/  STL [R1+0x140], R10 ;  /* 0x0001400a01007387 */ /* 0x0001e80000100800 */
[----:B------:R-:W2:Y:S01]  /*ba30*/  LDL.LU R2, [R1+0x16c4] ;  /* 0x0016c40001027983 */ /* 0x000ea20000300800 */
[----:B------:R-:W-:-:S03]  /*ba40*/  IMAD.X R3, R14, 0x1, R3, P5 ;  /* 0x000000010e037824 */ /* 0x000fc600028e0603 */
[----:B------:R1:W-:Y:S01]  /*ba50*/  STL [R1+0x15a0], R13 ;  /* 0x0015a00d01007387 */ /* 0x0003e20000100800 */
[----:B0-----:R-:W-:-:S03]  /*ba60*/  IMAD R10, R8, 0x2, R10 ;  /* 0x00000002080a7824 */ /* 0x001fc600078e020a */
[----:B------:R2:W-:Y:S01]  /*ba70*/  STL [R1+0x1594], R3 ;  /* 0x0015940301007387 */ /* 0x0005e20000100800 */
[----:B------:R-:W-:Y:S01]  /*ba80*/  IMAD.X R14, R14, 0x1, R0, P6 ;  /* 0x000000010e0e7824 */ /* 0x000fe200030e0600 */
[----:B------:R-:W0:Y:S02]  /*ba90*/  LDC R8, c[0x0][0x268] ;  /* 0x00009a00ff087b82 */ /* 0x000e240000000800 */
[----:B------:R-:W-:Y:S06]  /*baa0*/  STL [R1+0x13c], R10 ;  /* 0x00013c0a01007387 */ /* 0x000fec0000100800 */
[----:B-1----:R-:W1:Y:S01]  /*bab0*/  LDC R13, c[0x0][0x268] ;  /* 0x00009a00ff0d7b82 */ /* 0x002e620000000800 */
[----:B--2---:R-:W-:-:S05]  /*bac0*/  IADD3 R3, P5, R4, R2, RZ ;  /* 0x0000000204037210 */ /* 0x004fca0007fbe0ff */
[----:B------:R2:W-:Y:S04]  /*bad0*/  STL [R1+0x15a4], R3 ;  /* 0x0015a40301007387 */ /* 0x0005e80000100800 */
[----:B--2---:R-:W2:Y:S04]  /*bae0*/  LDL.LU R3, [R1+0x16c0] ;  /* 0x0016c00001037983 */ /* 0x004ea80000300800 */
[----:B------:R-:W3:Y:S01]  /*baf0*/  LDL.LU R0, [R1+0x16bc] ;  /* 0x0016bc0001007983 */ /* 0x000ee20000300800 */
[----:B-1----:R-:W-:Y:S02]  /*bb00*/  IMAD R13, R13, 0x2, R4 ;  /* 0x000000020d0d7824 */ /* 0x002fe400078e0204 */
[----:B0-----:R-:W-:Y:S01]  /*bb10*/  IMAD R10, R8, 0x2, R10 ;  /* 0x00000002080a7824 */ /* 0x001fe200078e020a */
[----:B------:R0:W-:Y:S01]  /*bb20*/  STL [R1+0x159c], R14 ;  /* 0x00159c0e01007387 */ /* 0x0001e20000100800 */
[----:B------:R-:W1:Y:S01]  /*bb30*/  LDC R8, c[0x0][0x268] ;  /* 0x00009a00ff087b82 */ /* 0x000e620000000800 */
[----:B0-----:R-:W-:-:S05]  /*bb40*/  IADD3 R14, P6, R13, R2, RZ ;  /* 0x000000020d0e7210 */ /* 0x001fca0007fde0ff */
[----:B------:R-:W-:Y:S04]  /*bb50*/  STL [R1+0x15a8], R14 ;  /* 0x0015a80e01007387 */ /* 0x000fe80000100800 */
[----:B------:R1:W-:Y:S02]  /*bb60*/  STL [R1+0x148], R10 ;  /* 0x0001480a01007387 */ /* 0x0003e40000100800 */
[----:B-1----:R-:W-:Y:S02]  /*bb70*/  IMAD R10, R8, 0x2, R10 ;  /* 0x00000002080a7824 */ /* 0x002fe400078e020a */
[----:B------:R-:W0:Y:S01]  /*bb80*/  LDC R8, c[0x0][0x268] ;  /* 0x00009a00ff087b82 */ /* 0x000e220000000800 */
[-C--:B---3--:R-:W-:Y:S02]  /*bb90*/  LEA.HI.X.SX32 R14, R4, R0.reuse, 0x1, P5 ;  /* 0x00000000040e7211 */ /* 0x088fe400028f0eff */
[----:B------:R-:W3:Y:S01]  /*bba0*/  LDL.LU R4, [R1+0x8] ;  /* 0x0000080001047983 */ /* 0x000ee20000300800 */
[----:B------:R-:W-:-:S03]  /*bbb0*/  LEA.HI.X.SX32 R13, R13, R0, 0x1, P6 ;  /* 0x000000000d0d7211 */ /* 0x000fc600030f0eff */
[----:B------:R2:W-:Y:S02]  /*bbc0*/  STL [R1+0x1078], R14 ;  /* 0x0010780e01007387 */ /* 0x0005e40000100800 */
[----:B--2---:R-:W-:-:S05]  /*bbd0*/  IADD3 R14, P5, R3, R2, RZ ;  /* 0x00000002030e7210 */ /* 0x004fca0007fbe0ff */
[----:B------:R1:W-:Y:S01]  /*bbe0*/  STL [R1+0x107c], R14 ;  /* 0x00107c0e01007387 */ /* 0x0003e20000100800 */
[----:B------:R-:W-:-:S03]  /*bbf0*/  LEA.HI.X.SX32 R3, R3, R0, 0x1, P5 ;  /* 0x0000000003037211 */ /* 0x000fc600028f0eff */
[----:B-1----:R-:W2:Y:S04]  /*bc00*/  LDL.LU R14, [R1+0x16b8] ;  /* 0x0016b800010e7983 */ /* 0x002ea80000300800 */
[----:B------:R1:W-:Y:S02]  /*bc10*/  STL [R1+0x1070], R13 ;  /* 0x0010700d01007387 */ /* 0x0003e40000100800 */
[----:B-1----:R-:W-:-:S05]  /*bc20*/  IADD3 R13, P6, R11, R2, RZ ;  /* 0x000000020b0d7210 */ /* 0x002fca0007fde0ff */
[----:B------:R1:W-:Y:S04]  /*bc30*/  STL [R1+0x1074], R13 ;  /* 0x0010740d01007387 */ /* 0x0003e80000100800 */
[----:B-1----:R-:W2:Y:S04]  /*bc40*/  LDL.LU R13, [R1+0x16b4] ;  /* 0x0016b400010d7983 */ /* 0x002ea80000300800 */
[----:B------:R-:W-:Y:S04]  /*bc50*/  STL [R1+0x144], R10 ;  /* 0x0001440a01007387 */ /* 0x000fe80000100800 */
[----:B------:R1:W-:Y:S04]  /*bc60*/  STL [R1+0x106c], R3 ;  /* 0x00106c0301007387 */ /* 0x0003e80000100800 */
[----:B-1----:R-:W5:Y:S01]  /*bc70*/  LDL.LU R3, [R1+0x16b0] ;  /* 0x0016b00001037983 */ /* 0x002f620000300800 */
[----:B0-----:R-:W-:-:S02]  /*bc80*/  IMAD R10, R8, 0x2, R10 ;  /* 0x00000002080a7824 */ /* 0x001fc400078e020a */
[----:B------:R-:W0:Y:S01]  /*bc90*/  LDC R8, c[0x0][0x268] ;  /* 0x00009a00ff087b82 */ /* 0x000e220000000800 */
[----:B-----5:R-:W-:Y:S02]  /*bca0*/  IMAD.X R3, R3, 0x1, R12, P4 ;  /* 0x0000000103037824 */ /* 0x020fe400020e060c */
[----:B------:R-:W5:Y:S04]  /*bcb0*/  LDL.LU R12, [R1+0x16ac] ;  /* 0x0016ac00010c7983 */ /* 0x000f680000300800 */
[----:B------:R1:W-:Y:S02]  /*bcc0*/  STL [R1+0x1068], R3 ;  /* 0x0010680301007387 */ /* 0x0003e40000100800 */
[----:B-1----:R-:W-:Y:S02]  /*bcd0*/  LEA.HI.X.SX32 R3, R11, R0, 0x1, P6 ;  /* 0x000000000b037211 */ /* 0x002fe400030f0eff */
[----:B------:R-:W2:Y:S04]  /*bce0*/  LDL.LU R11, [R1+0x16a8] ;  /* 0x0016a800010b7983 */ /* 0x000ea80000300800 */
[----:B------:R-:W-:Y:S04]  /*bcf0*/  STL [R1+0x134], R10 ;  /* 0x0001340a01007387 */ /* 0x000fe80000100800 */
[----:B------:R1:W-:Y:S02]  /*bd00*/  STL [R1+0x1058], R3 ;  /* 0x0010580301007387 */ /* 0x0003e40000100800 */
[----:B-1----:R-:W-:-:S05]  /*bd10*/  IADD3 R3, P4, R9, R2, RZ ;  /* 0x0000000209037210 */ /* 0x002fca0007f9e0ff */
[----:B------:R0:W-:Y:S02]  /*bd20*/  STL [R1+0x105c], R3 ;  /* 0x00105c0301007387 */ /* 0x0001e40000100800 */
[----:B0-----:R-:W-:Y:S01]  /*bd30*/  IMAD R3, R8, 0x2, R10 ;  /* 0x0000000208037824 */ /* 0x001fe200078e020a */
[----:B------:R-:W-:Y:S01]  /*bd40*/  IADD3 R10, P5, R5, R2, RZ ;  /* 0x00000002050a7210 */ /* 0x000fe20007fbe0ff */
[----:B------:R-:W0:Y:S04]  /*bd50*/  LDC R8, c[0x0][0x268] ;  /* 0x00009a00ff087b82 */ /* 0x000e280000000800 */
[----:B------:R3:W-:Y:S01]  /*bd60*/  STL [R1+0x1060], R10 ;  /* 0x0010600a01007387 */ /* 0x0007e20000100800 */
[-C--:B------:R-:W-:Y:S02]  /*bd70*/  LEA.HI.X.SX32 R9, R9, R0.reuse, 0x1, P4 ;  /* 0x0000000009097211 */ /* 0x080fe400020f0eff */
[----:B------:R-:W-:-:S02]  /*bd80*/  LEA.HI.X.SX32 R5, R5, R0, 0x1, P5 ;  /* 0x0000000005057211 */ /* 0x000fc400028f0eff */
[----:B---3--:R-:W-:-:S05]  /*bd90*/  IADD3 R10, P6, R4, R2, RZ ;  /* 0x00000002040a7210 */ /* 0x008fca0007fde0ff */
[----:B------:R1:W-:Y:S04]  /*bda0*/  STL [R1+0x1064], R10 ;  /* 0x0010640a01007387 */ /* 0x0003e80000100800 */
[----:B-1----:R-:W3:Y:S04]  /*bdb0*/  LDL.LU R10, [R1+0x16a4] ;  /* 0x0016a400010a7983 */ /* 0x002ee80000300800 */
[----:B------:R-:W-:Y:S04]  /*bdc0*/  STL [R1+0x128], R3 ;  /* 0x0001280301007387 */ /* 0x000fe80000100800 */
[----:B------:R1:W-:Y:S04]  /*bdd0*/  STL [R1+0x1054], R9 ;  /* 0x0010540901007387 */ /* 0x0003e80000100800 */
[----:B-1----:R-:W5:Y:S04]  /*bde0*/  LDL.LU R9, [R1+0x16a0] ;  /* 0x0016a00001097983 */ /* 0x002f680000300800 */
[----:B------:R1:W-:Y:S04]  /*bdf0*/  STL [R1+0x1050], R5 ;  /* 0x0010500501007387 */ /* 0x0003e80000100800 */
[----:B-1----:R-:W2:Y:S01]  /*be00*/  LDL.LU R5, [R1+0x169c] ;  /* 0x00169c0001057983 */ /* 0x002ea20000300800 */
[----:B0-----:R-:W-:-:S02]  /*be10*/  IMAD R3, R8, 0x2, R3 ;  /* 0x0000000208037824 */ /* 0x001fc400078e0203 */
[----:B------:R-:W0:Y:S01]  /*be20*/  LDC R8, c[0x0][0x268] ;  /* 0x00009a00ff087b82 */ /* 0x000e220000000800 */
[----:B------:R-:W-:Y:S02]  /*be30*/  LEA.HI.X.SX32 R4, R4, R0, 0x1, P6 ;  /* 0x0000000004047211 */ /* 0x000fe400030f0eff */
[----:B------:R-:W-:Y:S04]  /*be40*/  STL [R1+0x124], R3 ;  /* 0x0001240301007387 */ /* 0x000fe80000100800 */
[----:B------:R1:W-:Y:S02]  /*be50*/  STL [R1+0x1040], R4 ;  /* 0x0010400401007387 */ /* 0x0003e40000100800 */
[-C--:B-1----:R-:W-:Y:S01]  /*be60*/  IADD3 R4, P4, R7, R2.reuse, RZ ;  /* 0x0000000207047210 */ /* 0x082fe20007f9e0ff */
[----:B0-----:R-:W-:Y:S01]  /*be70*/  IMAD R3, R8, 0x2, R3 ;  /* 0x0000000208037824 */ /* 0x001fe200078e0203 */
[----:B----4-:R-:W-:-:S03]  /*be80*/  IADD3 R8, P5, R6, R2, RZ ;  /* 0x0000000206087210 */ /* 0x010fc60007fbe0ff */
[----:B------:R0:W-:Y:S04]  /*be90*/  STL [R1+0x1044], R4 ;  /* 0x0010440401007387 */ /* 0x0001e80000100800 */
[----:B------:R2:W-:Y:S01]  /*bea0*/  STL [R1+0x1048], R8 ;  /* 0x0010480801007387 */ /* 0x0005e20000100800 */
[-C--:B------:R-:W-:Y:S02]  /*beb0*/  LEA.HI.X.SX32 R7, R7, R0.reuse, 0x1, P4 ;  /* 0x0000000007077211 */ /* 0x080fe400020f0eff */
[----:B------:R-:W-:Y:S01]  /*bec0*/  LEA.HI.X.SX32 R6, R6, R0, 0x1, P5 ;  /* 0x0000000006067211 */ /* 0x000fe200028f0eff */
[----:B0-----:R-:W0:Y:S01]  /*bed0*/  LDC R4, c[0x0][0x268] ;  /* 0x00009a00ff047b82 */ /* 0x001e220000000800 */
[----:B--2---:R-:W-:-:S05]  /*bee0*/  IADD3 R8, P6, R5, R2, RZ ;  /* 0x0000000205087210 */ /* 0x004fca0007fde0ff */
[----:B------:R1:W-:Y:S04]  /*bef0*/  STL [R1+0x104c], R8 ;  /* 0x00104c0801007387 */ /* 0x0003e80000100800 */
[----:B-1----:R-:W2:Y:S04]  /*bf00*/  LDL.LU R8, [R1+0x1698] ;  /* 0x0016980001087983 */ /* 0x002ea80000300800 */
[----:B------:R-:W-:Y:S04]  /*bf10*/  STL [R1+0x11c], R3 ;  /* 0x00011c0301007387 */ /* 0x000fe80000100800 */
[----:B------:R1:W-:Y:S04]  /*bf20*/  STL [R1+0x103c], R7 ;  /* 0x00103c0701007387 */ /* 0x0003e80000100800 */
[----:B-1----:R-:W4:Y:S04]  /*bf30*/  LDL.LU R7, [R1+0x1694] ;  /* 0x0016940001077983 */ /* 0x002f280000300800 */
[----:B------:R1:W-:Y:S04]  /*bf40*/  STL [R1+0x1038], R6 ;  /* 0x0010380601007387 */ /* 0x0003e80000100800 */
[----:B-1----:R-:W3:Y:S01]  /*bf50*/  LDL.LU R6, [R1+0x1690] ;  /* 0x0016900001067983 */ /* 0x002ee20000300800 */
[----:B0-----:R-:W-:-:S02]  /*bf60*/  IMAD R3, R4, 0x2, R3 ;  /* 0x0000000204037824 */ /* 0x001fc400078e0203 */
[----:B------:R-:W0:Y:S03]  /*bf70*/  LDC R4, c[0x0][0x268] ;  /* 0x00009a00ff047b82 */ /* 0x000e260000000800 */
[----:B------:R0:W-:Y:S01]  /*bf80*/  STL [R1+0x118], R3 ;  /* 0x0001180301007387 */ /* 0x0001e20000100800 */
[----:B------:R-:W-:-:S05]  /*bf90*/  LEA.HI.X.SX32 R5, R5, R0, 0x1, P6 ;  /* 0x0000000005057211 */ /* 0x000fca00030f0eff */
[----:B------:R3:W-:Y:S01]  /*bfa0*/  STL [R1+0x1028], R5 ;  /* 0x0010280501007387 */ /* 0x0007e20000100800 */
[----:B0-----:R-:W-:Y:S02]  /*bfb0*/  IMAD R3, R4, 0x2, R3 ;  /* 0x0000000204037824 */ /* 0x001fe400078e0203 */
[----:B------:R-:W0:Y:S01]  /*bfc0*/  LDC R4, c[0x0][0x268] ;  /* 0x00009a00ff047b82 */ /* 0x000e220000000800 */
[----:B---3--:R-:W-:-:S05]  /*bfd0*/  IADD3 R5, P4, R6, R2, RZ ;  /* 0x0000000206057210 */ /* 0x008fca0007f9e0ff */
[----:B------:R4:W-:Y:S02]  /*bfe0*/  STL [R1+0x102c], R5 ;  /* 0x00102c0501007387 */ /* 0x0009e40000100800 */
[----:B----4-:R-:W-:-:S05]  /*bff0*/  IADD3 R5, P5, R7, R2, RZ ;  /* 0x0000000207057210 */ /* 0x010fca0007fbe0ff */
[----:B------:R-:W-:Y:S04]  /*c000*/  STL [R1+0x1030], R5 ;  /* 0x0010300501007387 */ /* 0x000fe80000100800 */
[----:B------:R0:W-:Y:S02]  /*c010*/  STL [R1+0x10c], R3 ;  /* 0x00010c0301007387 */ /* 0x0001e40000100800 */
[----:B0-----:R-:W-:Y:S02]  /*c020*/  IMAD R3, R4, 0x2, R3 ;  /* 0x0000000204037824 */ /* 0x001fe400078e0203 */
[----:B------:R-:W0:Y:S01]  /*c030*/  LDC R4, c[0x0][0x268] ;  /* 0x00009a00ff047b82 */ /* 0x000e220000000800 */
[----:B--2---:R-:W-:-:S05]  /*c040*/  IADD3 R5, P6, R8, R2, RZ ;  /* 0x0000000208057210 */ /* 0x004fca0007fde0ff */
[----:B------:R1:W-:Y:S02]  /*c050*/  STL [R1+0x1034], R5 ;  /* 0x0010340501007387 */ /* 0x0003e40000100800 */
[----:B-1----:R-:W-:-:S05]  /*c060*/  LEA.HI.X.SX32 R5, R6, R0, 0x1, P4 ;  /* 0x0000000006057211 */ /* 0x002fca00020f0eff */
[----:B------:R-:W-:Y:S04]  /*c070*/  STL [R1+0x1024], R5 ;  /* 0x0010240501007387 */ /* 0x000fe80000100800 */
[----:B------:R0:W-:Y:S02]  /*c080*/  STL [R1+0x104], R3 ;  /* 0x0001040301007387 */ /* 0x0001e40000100800 */
[----:B0-----:R-:W-:Y:S02]  /*c090*/  IMAD R3, R4, 0x2, R3 ;  /* 0x0000000204037824 */ /* 0x001fe400078e0203 */
[----:B------:R-:W0:Y:S01]  /*c0a0*/  LDC R4, c[0x0][0x268] ;  /* 0x00009a00ff047b82 */ /* 0x000e220000000800 */
[-C--:B------:R-:W-:Y:S02]  /*c0b0*/  LEA.HI.X.SX32 R5, R7, R0.reuse, 0x1, P5 ;  /* 0x0000000007057211 */ /* 0x080fe400028f0eff */
[----:B------:R-:W-:-:S03]  /*c0c0*/  LEA.HI.X.SX32 R6, R8, R0, 0x1, P6 ;  /* 0x0000000008067211 */ /* 0x000fc600030f0eff */
[----:B------:R5:W-:Y:S04]  /*c0d0*/  STL [R1+0x1020], R5 ;  /* 0x0010200501007387 */ /* 0x000be80000100800 */
[----:B------:R-:W-:Y:S01]  /*c0e0*/  STL [R1+0x1010], R6 ;  /* 0x0010100601007387 */ /* 0x000fe20000100800 */
[----:B-----5:R-:W-:-:S05]  /*c0f0*/  IADD3 R5, P4, R9, R2, RZ ;  /* 0x0000000209057210 */ /* 0x020fca0007f9e0ff */
[----:B------:R-:W-:Y:S04]  /*c100*/  STL [R1+0x1014], R5 ;  /* 0x0010140501007387 */ /* 0x000fe80000100800 */
[----:B------:R0:W-:Y:S02]  /*c110*/  STL [R1+0xf8], R3 ;  /* 0x0000f80301007387 */ /* 0x0001e40000100800 */
[----:B0-----:R-:W-:Y:S02]  /*c120*/  IMAD R3, R4, 0x2, R3 ;  /* 0x0000000204037824 */ /* 0x001fe400078e0203 */
[----:B------:R-:W0:Y:S01]  /*c130*/  LDC R4, c[0x0][0x268] ;  /* 0x00009a00ff047b82 */ /* 0x000e220000000800 */
[-C--:B------:R-:W-:Y:S02]  /*c140*/  IADD3 R5, P5, R10, R2.reuse, RZ ;  /* 0x000000020a057210 */ /* 0x080fe40007fbe0ff */
[----:B------:R-:W-:-:S03]  /*c150*/  IADD3 R6, P6, R11, R2, RZ ;  /* 0x000000020b067210 */ /* 0x000fc60007fde0ff */
[----:B------:R1:W-:Y:S04]  /*c160*/  STL [R1+0x1018], R5 ;  /* 0x0010180501007387 */ /* 0x0003e80000100800 */
[----:B------:R-:W-:Y:S01]  /*c170*/  STL [R1+0x101c], R6 ;  /* 0x00101c0601007387 */ /* 0x000fe20000100800 */
        /* <DEDUP_REMOVED lines=9> */
[----:B-1----:R-:W-:-:S05]  /*c210*/  IADD3 R5, P4, R12, R2, RZ ;  /* 0x000000020c057210 */ /* 0x002fca0007f9e0ff */
        /* <DEDUP_REMOVED lines=15> */
[----:B------:R1:W-:Y:S02]  /*c310*/  STL [R1+0xff0], R5 ;  /* 0x000ff00501007387 */ /* 0x0003e40000100800 */
[----:B------:R-:W2:Y:S02]  /*c320*/  LDC R13, c[0x0][0x268] ;  /* 0x00009a00ff0d7b82 */ /* 0x000ea40000000800 */
        /* <DEDUP_REMOVED lines=27> */
[----:B------:R3:W-:Y:S01]  /*c4e0*/  STL [R1+0xfd4], R6 ;  /* 0x000fd40601007387 */ /* 0x0007e20000100800 */
[----:B-1----:R-:W-:Y:S02]  /*c4f0*/  LEA.HI.X.SX32 R5, R18, R0, 0x1, P4 ;  /* 0x0000000012057211 */ /* 0x002fe400020f0eff */
[----:B------:R-:W-:Y:S02]  /*c500*/  IADD3 R7, P4, R21, R2, RZ ;  /* 0x0000000215077210 */ /* 0x000fe40007f9e0ff */
[-C--:B---3--:R-:W-:Y:S01]  /*c510*/  LEA.HI.X.SX32 R6, R19, R0.reuse, 0x1, P5 ;  /* 0x0000000013067211 */ /* 0x088fe200028f0eff */
[----:B------:R1:W-:Y:S04]  /*c520*/  STL [R1+0xfc4], R5 ;  /* 0x000fc40501007387 */ /* 0x0003e80000100800 */
[----:B------:R-:W-:Y:S01]  /*c530*/  STL [R1+0xbc], R3 ;  /* 0x0000bc0301007387 */ /* 0x000fe20000100800 */
[----:B-1----:R-:W-:-:S03]  /*c540*/  LEA.HI.X.SX32 R5, R20, R0, 0x1, P6 ;  /* 0x0000000014057211 */ /* 0x002fc600030f0eff */
[----:B------:R-:W-:Y:S04]  /*c550*/  STL [R1+0xfc0], R6 ;  /* 0x000fc00601007387 */ /* 0x000fe80000100800 */
[----:B------:R0:W-:Y:S04]  /*c560*/  STL [R1+0xfb0], R5 ;  /* 0x000fb00501007387 */ /* 0x0001e80000100800 */
[----:B------:R1:W-:Y:S01]  /*c570*/  STL [R1+0xfb4], R7 ;  /* 0x000fb40701007387 */ /* 0x0003e20000100800 */
[----:B0-----:R-:W-:-:S03]  /*c580*/  IMAD R5, R4, 0x2, R3 ;  /* 0x0000000204057824 */ /* 0x001fc600078e0203 */
[----:B------:R-:W3:Y:S01]  /*c590*/  LDL.LU R4, [R1+0x14] ;  /* 0x0000140001047983 */ /* 0x000ee20000300800 */
[----:B------:R-:W0:Y:S01]  /*c5a0*/  LDC R3, c[0x0][0x268] ;  /* 0x00009a00ff037b82 */ /* 0x000e220000000800 */
[----:B------:R-:W-:-:S05]  /*c5b0*/  IADD3 R6, P5, R22, R2, RZ ;  /* 0x0000000216067210 */ /* 0x000fca0007fbe0ff */
[----:B------:R-:W-:Y:S04]  /*c5c0*/  STL [R1+0xfb8], R6 ;  /* 0x000fb80601007387 */ /* 0x000fe80000100800 */
[----:B------:R0:W-:Y:S01]  /*c5d0*/  STL [R1+0xac], R5 ;  /* 0x0000ac0501007387 */ /* 0x0001e20000100800 */
[----:B-1----:R-:W-:Y:S01]  /*c5e0*/  IADD3 R7, P6, R23, R2, RZ ;  /* 0x0000000217077210 */ /* 0x002fe20007fde0ff */
[----:B0-----:R-:W-:Y:S02]  /*c5f0*/  IMAD R5, R3, 0x2, R5 ;  /* 0x0000000203057824 */ /* 0x001fe400078e0205 */
[----:B------:R-:W0:Y:S01]  /*c600*/  LDC R3, c[0x0][0x268] ;  /* 0x00009a00ff037b82 */ /* 0x000e220000000800 */
[-C--:B------:R-:W-:Y:S01]  /*c610*/  LEA.HI.X.SX32 R6, R21, R0.reuse, 0x1, P4 ;  /* 0x0000000015067211 */ /* 0x080fe200020f0eff */
[----:B------:R1:W-:Y:S04]  /*c620*/  STL [R1+0xfbc], R7 ;  /* 0x000fbc0701007387 */ /* 0x0003e80000100800 */
[----:B------:R4:W-:Y:S01]  /*c630*/  STL [R1+0xfac], R6 ;  /* 0x000fac0601007387 */ /* 0x0009e20000100800 */
[----:B-1----:R-:W-:-:S02]  /*c640*/  LEA.HI.X.SX32 R7, R23, R0, 0x1, P6 ;  /* 0x0000000017077211 */ /* 0x002fc400030f0eff */
[----:B----4-:R-:W-:Y:S01]  /*c650*/  LEA.HI.X.SX32 R6, R22, R0, 0x1, P5 ;  /* 0x0000000016067211 */ /* 0x010fe200028f0eff */
[----:B------:R0:W-:Y:S04]  /*c660*/  STL [R1+0xa8], R5 ;  /* 0x0000a80501007387 */ /* 0x0001e80000100800 */
[----:B------:R1:W-:Y:S04]  /*c670*/  STL [R1+0xfa8], R6 ;  /* 0x000fa80601007387 */ /* 0x0003e80000100800 */
[----:B------:R-:W-:Y:S01]  /*c680*/  STL [R1+0xf98], R7 ;  /* 0x000f980701007387 */ /* 0x000fe20000100800 */
[----:B0-----:R-:W-:-:S03]  /*c690*/  IMAD R5, R3, 0x2, R5 ;  /* 0x0000000203057824 */ /* 0x001fc600078e0205 */
[----:B------:R-:W4:Y:S01]  /*c6a0*/  LDL.LU R12, [R1+0x1c] ;  /* 0x00001c00010c7983 */ /* 0x000f220000300800 */
[-C--:B-1----:R-:W-:Y:S02]  /*c6b0*/  IADD3 R6, P4, R24, R2.reuse, RZ ;  /* 0x0000000218067210 */ /* 0x082fe40007f9e0ff */
[----:B------:R-:W-:-:S03]  /*c6c0*/  IADD3 R3, P5, R25, R2, RZ ;  /* 0x0000000219037210 */ /* 0x000fc60007fbe0ff */
[----:B------:R0:W-:Y:S04]  /*c6d0*/  STL [R1+0xf9c], R6 ;  /* 0x000f9c0601007387 */ /* 0x0001e80000100800 */
[----:B------:R-:W-:Y:S04]  /*c6e0*/  STL [R1+0xa4], R5 ;  /* 0x0000a40501007387 */ /* 0x000fe80000100800 */
[----:B------:R1:W-:Y:S01]  /*c6f0*/  STL [R1+0xfa0], R3 ;  /* 0x000fa00301007387 */ /* 0x0003e20000100800 */
[----:B0-----:R-:W-:Y:S01]  /*c700*/  IADD3 R6, P6, R26, R2, RZ ;  /* 0x000000021a067210 */ /* 0x001fe20007fde0ff */
[----:B-1----:R-:W0:Y:S04]  /*c710*/  LDC R3, c[0x0][0x268] ;  /* 0x00009a00ff037b82 */ /* 0x002e280000000800 */
[----:B------:R1:W-:Y:S04]  /*c720*/  STL [R1+0xfa4], R6 ;  /* 0x000fa40601007387 */ /* 0x0003e80000100800 */
[----:B------:R-:W5:Y:S04]  /*c730*/  LDL.LU R7, [R1+0x24] ;  /* 0x0000240001077983 */ /* 0x000f680000300800 */
[----:B-1----:R-:W5:Y:S01]  /*c740*/  LDL.LU R6, [R1+0x20] ;  /* 0x0000200001067983 */ /* 0x002f620000300800 */
[----:B0-----:R-:W-:-:S02]  /*c750*/  IMAD R5, R3, 0x2, R5 ;  /* 0x0000000203057824 */ /* 0x001fc400078e0205 */
[----:B------:R-:W0:Y:S01]  /*c760*/  LDC R3, c[0x0][0x268] ;  /* 0x00009a00ff037b82 */ /* 0x000e220000000800 */
[----:B------:R-:W-:-:S05]  /*c770*/  LEA.HI.X.SX32 R8, R24, R0, 0x1, P4 ;  /* 0x0000000018087211 */ /* 0x000fca00020f0eff */
[----:B------:R-:W-:Y:S04]  /*c780*/  STL [R1+0xf94], R8 ;  /* 0x000f940801007387 */ /* 0x000fe80000100800 */
[----:B------:R0:W-:Y:S01]  /*c790*/  STL [R1+0xa0], R5 ;  /* 0x0000a00501007387 */ /* 0x0001e20000100800 */
[-C--:B------:R-:W-:Y:S01]  /*c7a0*/  LEA.HI.X.SX32 R9, R26, R0.reuse, 0x1, P6 ;  /* 0x000000001a097211 */ /* 0x080fe200030f0eff */
[----:B0-----:R-:W-:Y:S02]  /*c7b0*/  IMAD R5, R3, 0x2, R5 ;  /* 0x0000000203057824 */ /* 0x001fe400078e0205 */
[----:B------:R-:W0:Y:S01]  /*c7c0*/  LDC R3, c[0x0][0x268] ;  /* 0x00009a00ff037b82 */ /* 0x000e220000000800 */
[----:B------:R-:W-:-:S05]  /*c7d0*/  LEA.HI.X.SX32 R8, R25, R0, 0x1, P5 ;  /* 0x0000000019087211 */ /* 0x000fca00028f0eff */
[----:B------:R1:W-:Y:S04]  /*c7e0*/  STL [R1+0xf90], R8 ;  /* 0x000f900801007387 */ /* 0x0003e80000100800 */
[----:B------:R2:W-:Y:S01]  /*c7f0*/  STL [R1+0xf80], R9 ;  /* 0x000f800901007387 */ /* 0x0005e20000100800 */
[-C--:B-1----:R-:W-:Y:S02]  /*c800*/  IADD3 R8, P4, R27, R2.reuse, RZ ;  /* 0x000000021b087210 */ /* 0x082fe40007f9e0ff */
[----:B--2---:R-:W-:-:S03]  /*c810*/  IADD3 R9, P5, R28, R2, RZ ;  /* 0x000000021c097210 */ /* 0x004fc60007fbe0ff */
[----:B------:R1:W-:Y:S04]  /*c820*/  STL [R1+0xf84], R8 ;  /* 0x000f840801007387 */ /* 0x0003e80000100800 */
[----:B------:R2:W-:Y:S01]  /*c830*/  STL [R1+0xf88], R9 ;  /* 0x000f880901007387 */ /* 0x0005e20000100800 */
[----:B0-----:R-:W-:Y:S02]  /*c840*/  IMAD R10, R3, 0x2, R5 ;  /* 0x00000002030a7824 */ /* 0x001fe400078e0205 */
[----:B------:R-:W0:Y:S01]  /*c850*/  LDC R3, c[0x0][0x268] ;  /* 0x00009a00ff037b82 */ /* 0x000e220000000800 */
[----:B-1----:R-:W-:Y:S01]  /*c860*/  IADD3 R8, P6, R29, R2, RZ ;  /* 0x000000021d087210 */ /* 0x002fe20007fde0ff */
[----:B------:R-:W-:Y:S04]  /*c870*/  STL [R1+0x70], R5 ;  /* 0x0000700501007387 */ /* 0x000fe80000100800 */
[----:B------:R-:W5:Y:S04]  /*c880*/  LDL.LU R14, [R1+0x2c] ;  /* 0x00002c00010e7983 */ /* 0x000f680000300800 */
[----:B------:R1:W-:Y:S04]  /*c890*/  STL [R1+0xf8c], R8 ;  /* 0x000f8c0801007387 */ /* 0x0003e80000100800 */
[----:B--2---:R-:W2:Y:S01]  /*c8a0*/  LDL.LU R9, [R1+0x34] ;  /* 0x0000340001097983 */ /* 0x004ea20000300800 */
[----:B-1----:R-:W-:-:S05]  /*c8b0*/  LEA.HI.X.SX32 R8, R27, R0, 0x1, P4 ;  /* 0x000000001b087211 */ /* 0x002fca00020f0eff */
[----:B------:R1:W-:Y:S04]  /*c8c0*/  STL [R1+0xf7c], R8 ;  /* 0x000f7c0801007387 */ /* 0x0003e80000100800 */
[----:B-1----:R-:W2:Y:S01]  /*c8d0*/  LDL.LU R8, [R1+0x30] ;  /* 0x0000300001087983 */ /* 0x002ea20000300800 */
[----:B------:R-:W-:Y:S01]  /*c8e0*/  LEA.HI.X.SX32 R5, R28, R0, 0x1, P5 ;  /* 0x000000001c057211 */ /* 0x000fe200028f0eff */
[C-C-:B0-----:R-:W-:Y:S02]  /*c8f0*/  IMAD R11, R3.reuse, 0x2, R29.reuse ;  /* 0x00000002030b7824 */ /* 0x141fe400078e021d */
[----:B------:R-:W-:Y:S04]  /*c900*/  STL [R1+0x28], R10 ;  /* 0x0000280a01007387 */ /* 0x000fe80000100800 */
[----:B------:R0:W-:Y:S02]  /*c910*/  STL [R1+0xf78], R5 ;  /* 0x000f780501007387 */ /* 0x0001e40000100800 */
[----:B0-----:R-:W-:-:S02]  /*c920*/  IMAD R5, R3, 0x2, R29 ;  /* 0x0000000203057824 */ /* 0x001fc400078e021d */
[----:B------:R-:W0:Y:S01]  /*c930*/  LDC R3, c[0x0][0x268] ;  /* 0x00009a00ff037b82 */ /* 0x000e220000000800 */
[----:B------:R-:W-:Y:S01]  /*c940*/  LEA.HI.X.SX32 R15, R29, R0, 0x1, P6 ;  /* 0x000000001d0f7211 */ /* 0x000fe200030f0eff */
[----:B------:R-:W-:Y:S01]  /*c950*/  IMAD R5, R13, 0x2, R5 ;  /* 0x000000020d057824 */ /* 0x000fe200078e0205 */
[----:B------:R-:W-:Y:S01]  /*c960*/  IADD3 R13, P4, R11, R2, RZ ;  /* 0x000000020b0d7210 */ /* 0x000fe20007f9e0ff */
[----:B0-----:R-:W-:-:S04]  /*c970*/  IMAD R10, R3, 0x2, R10 ;  /* 0x00000002030a7824 */ /* 0x001fc800078e020a */
[----:B------:R-:W0:Y:S01]  /*c980*/  LDC R3, c[0x0][0x268] ;  /* 0x00009a00ff037b82 */ /* 0x000e220000000800 */
[----:B------:R1:W-:Y:S01]  /*c990*/  STL [R1+0xf68], R15 ;  /* 0x000f680f01007387 */ /* 0x0003e20000100800 */
[----:B------:R-:W-:-:S03]  /*c9a0*/  LEA.HI.X.SX32 R11, R11, R0, 0x1, P4 ;  /* 0x000000000b0b7211 */ /* 0x000fc600020f0eff */
[----:B------:R-:W-:Y:S01]  /*c9b0*/  STL [R1+0xf6c], R13 ;  /* 0x000f6c0d01007387 */ /* 0x000fe20000100800 */
[----:B-1----:R-:W-:-:S03]  /*c9c0*/  IADD3 R15, P5, R5, R2, RZ ;  /* 0x00000002050f7210 */ /* 0x002fc60007fbe0ff */
[----:B------:R1:W-:Y:S04]  /*c9d0*/  STL [R1], R10 ;  /* 0x0000000a01007387 */ /* 0x0003e80000100800 */
[----:B------:R-:W-:Y:S01]  /*c9e0*/  STL [R1+0xf70], R15 ;  /* 0x000f700f01007387 */ /* 0x000fe20000100800 */
[----:B0-----:R-:W-:Y:S01]  /*c9f0*/  IMAD R3, R3, 0x2, R10 ;  /* 0x0000000203037824 */ /* 0x001fe200078e020a */
[----:B-1----:R-:W-:Y:S02]  /*ca00*/  LEA.HI.X.SX32 R10, R5, R0, 0x1, P5 ;  /* 0x00000000050a7211 */ /* 0x002fe400028f0eff */
[----:B---3--:R-:W-:-:S04]  /*ca10*/  IADD3 R13, P6, R4, R2, RZ ;  /* 0x00000002040d7210 */ /* 0x008fc80007fde0ff */
[----:B------:R-:W-:Y:S01]  /*ca20*/  LEA.HI.X.SX32 R5, R4, R0, 0x1, P6 ;  /* 0x0000000004057211 */ /* 0x000fe200030f0eff */
[----:B------:R-:W-:Y:S01]  /*ca30*/  STL [R1+0xf74], R13 ;  /* 0x000f740d01007387 */ /* 0x000fe20000100800 */
[----:B------:R-:W0:Y:S03]  /*ca40*/  LDC R4, c[0x0][0x268] ;  /* 0x00009a00ff047b82 */ /* 0x000e260000000800 */
[----:B------:R-:W3:Y:S04]  /*ca50*/  LDL.LU R16, [R1+0x38] ;  /* 0x0000380001107983 */ /* 0x000ee80000300800 */
[----:B------:R1:W-:Y:S04]  /*ca60*/  STL [R1+0xf64], R11 ;  /* 0x000f640b01007387 */ /* 0x0003e80000100800 */
[----:B------:R4:W-:Y:S04]  /*ca70*/  STL [R1+0xf60], R10 ;  /* 0x000f600a01007387 */ /* 0x0009e80000100800 */
[----:B-1----:R-:W3:Y:S04]  /*ca80*/  LDL.LU R11, [R1+0x40] ;  /* 0x00004000010b7983 */ /* 0x002ee80000300800 */
[----:B------:R1:W-:Y:S04]  /*ca90*/  STL [R1+0xf50], R5 ;  /* 0x000f500501007387 */ /* 0x0003e80000100800 */
[----:B----4-:R-:W4:Y:S04]  /*caa0*/  LDL.LU R10, [R1+0x3c] ;  /* 0x00003c00010a7983 */ /* 0x010f280000300800 */
[----:B------:R-:W-:Y:S01]  /*cab0*/  STL [R1+0x165c], R3 ;  /* 0x00165c0301007387 */ /* 0x000fe20000100800 */
[----:B-1----:R-:W-:-:S05]  /*cac0*/  IADD3 R5, P4, R12, R2, RZ ;  /* 0x000000020c057210 */ /* 0x002fca0007f9e0ff */
[----:B------:R1:W-:Y:S02]  /*cad0*/  STL [R1+0xf54], R5 ;  /* 0x000f540501007387 */ /* 0x0003e40000100800 */
[----:B-1----:R-:W1:Y:S01]  /*cae0*/  LDC R5, c[0x0][0x268] ;  /* 0x00009a00ff057b82 */ /* 0x002e620000000800 */
[----:B0-----:R-:W-:Y:S01]  /*caf0*/  IMAD R4, R4, 0x2, R3 ;  /* 0x0000000204047824 */ /* 0x001fe200078e0203 */
[----:B------:R-:W-:Y:S02]  /*cb00*/  LEA.HI.X.SX32 R3, R12, R0, 0x1, P4 ;  /* 0x000000000c037211 */ /* 0x000fe400020f0eff */
[-C--:B-----5:R-:W-:Y:S02]  /*cb10*/  IADD3 R15, P5, R7, R2.reuse, RZ ;  /* 0x00000002070f7210 */ /* 0x0a0fe40007fbe0ff */
[----:B------:R-:W-:-:S03]  /*cb20*/  IADD3 R13, P6, R6, R2, RZ ;  /* 0x00000002060d7210 */ /* 0x000fc60007fde0ff */
[----:B------:R-:W-:Y:S04]  /*cb30*/  STL [R1+0xf58], R15 ;  /* 0x000f580f01007387 */ /* 0x000fe80000100800 */
[----:B------:R-:W-:Y:S01]  /*cb40*/  STL [R1+0xf5c], R13 ;  /* 0x000f5c0d01007387 */ /* 0x000fe20000100800 */
[----:B-1----:R-:W-:-:S03]  /*cb50*/  IMAD R5, R5, 0x2, R4 ;  /* 0x0000000205057824 */ /* 0x002fc600078e0204 */
[----:B------:R-:W5:Y:S04]  /*cb60*/  LDL.LU R18, [R1+0x44] ;  /* 0x0000440001127983 */ /* 0x000f680000300800 */
[----:B------:R0:W-:Y:S04]  /*cb70*/  STL [R1+0xf4c], R3 ;  /* 0x000f4c0301007387 */ /* 0x0001e80000100800 */
[----:B------:R1:W-:Y:S01]  /*cb80*/  STL [R1+0x1660], R4 ;  /* 0x0016600401007387 */ /* 0x0003e20000100800 */
[-C--:B0-----:R-:W-:Y:S02]  /*cb90*/  LEA.HI.X.SX32 R3, R6, R0.reuse, 0x1, P6 ;  /* 0x0000000006037211 */ /* 0x081fe400030f0eff */
[----:B------:R-:W0:Y:S01]  /*cba0*/  LDC R6, c[0x0][0x268] ;  /* 0x00009a00ff067b82 */ /* 0x000e220000000800 */
[----:B-1----:R-:W-:-:S05]  /*cbb0*/  LEA.HI.X.SX32 R4, R7, R0, 0x1, P5 ;  /* 0x0000000007047211 */ /* 0x002fca00028f0eff */
[----:B------:R-:W-:Y:S02]  /*cbc0*/  STL [R1+0xf48], R4 ;  /* 0x000f480401007387 */ /* 0x000fe40000100800 */
[----:B------:R-:W1:Y:S02]  /*cbd0*/  LDC R7, c[0x0][0x268] ;  /* 0x00009a00ff077b82 */ /* 0x000e640000000800 */
[----:B------:R-:W5:Y:S04]  /*cbe0*/  LDL.LU R13, [R1+0x4c] ;  /* 0x00004c00010d7983 */ /* 0x000f680000300800 */
[----:B------:R0:W-:Y:S04]  /*cbf0*/  STL [R1+0xf38], R3 ;  /* 0x000f380301007387 */ /* 0x0001e80000100800 */
[----:B------:R-:W5:Y:S04]  /*cc00*/  LDL.LU R12, [R1+0x48] ;  /* 0x00004800010c7983 */ /* 0x000f680000300800 */
[----:B------:R2:W-:Y:S01]  /*cc10*/  STL [R1+0x1664], R5 ;  /* 0x0016640501007387 */ /* 0x0005e20000100800 */
[----:B0-----:R-:W-:Y:S01]  /*cc20*/  IMAD R6, R6, 0x2, R5 ;  /* 0x0000000206067824 */ /* 0x001fe200078e0205 */
[----:B------:R-:W-:-:S05]  /*cc30*/  IADD3 R3, P4, R14, R2, RZ ;  /* 0x000000020e037210 */ /* 0x000fca0007f9e0ff */
[----:B------:R0:W-:Y:S01]  /*cc40*/  STL [R1+0xf3c], R3 ;  /* 0x000f3c0301007387 */ /* 0x0001e20000100800 */
[----:B--2---:R-:W-:-:S05]  /*cc50*/  IADD3 R5, P5, R9, R2, RZ ;  /* 0x0000000209057210 */ /* 0x004fca0007fbe0ff */
[----:B------:R-:W-:Y:S01]  /*cc60*/  STL [R1+0xf40], R5 ;  /* 0x000f400501007387 */ /* 0x000fe20000100800 */
[----:B0-----:R-:W-:Y:S02]  /*cc70*/  LEA.HI.X.SX32 R3, R14, R0, 0x1, P4 ;  /* 0x000000000e037211 */ /* 0x001fe400020f0eff */
[----:B------:R-:W-:-:S05]  /*cc80*/  IADD3 R4, P6, R8, R2, RZ ;  /* 0x0000000208047210 */ /* 0x000fca0007fde0ff */
[----:B------:R0:W-:Y:S04]  /*cc90*/  STL [R1+0xf44], R4 ;  /* 0x000f440401007387 */ /* 0x0001e80000100800 */
[----:B------:R-:W2:Y:S04]  /*cca0*/  LDL.LU R20, [R1+0x50] ;  /* 0x0000500001147983 */ /* 0x000ea80000300800 */
[----:B------:R1:W-:Y:S01]  /*ccb0*/  STL [R1+0xf34], R3 ;  /* 0x000f340301007387 */ /* 0x0003e20000100800 */
[----:B0-----:R-:W-:-:S03]  /*ccc0*/  LEA.HI.X.SX32 R4, R9, R0, 0x1, P5 ;  /* 0x0000000009047211 */ /* 0x001fc600028f0eff */
[----:B------:R-:W-:Y:S01]  /*ccd0*/  STL [R1+0x1658], R6 ;  /* 0x0016580601007387 */ /* 0x000fe20000100800 */
[----:B-1----:R-:W-:Y:S01]  /*cce0*/  IMAD R7, R7, 0x2, R6 ;  /* 0x0000000207077824 */ /* 0x002fe200078e0206 */
[----:B------:R-:W0:Y:S01]  /*ccf0*/  LDC R9, c[0x0][0x268] ;  /* 0x00009a00ff097b82 */ /* 0x000e220000000800 */
[----:B------:R-:W-:Y:S01]  /*cd00*/  LEA.HI.X.SX32 R3, R8, R0, 0x1, P6 ;  /* 0x0000000008037211 */ /* 0x000fe200030f0eff */
[----:B------:R-:W-:Y:S06]  /*cd10*/  STL [R1+0xf30], R4 ;  /* 0x000f300401007387 */ /* 0x000fec0000100800 */
[----:B------:R-:W1:Y:S01]  /*cd20*/  LDC R8, c[0x0][0x268] ;  /* 0x00009a00ff087b82 */ /* 0x000e620000000800 */
[----:B------:R-:W2:Y:S04]  /*cd30*/  LDL.LU R15, [R1+0x58] ;  /* 0x00005800010f7983 */ /* 0x000ea80000300800 */
[----:B------:R3:W-:Y:S04]  /*cd40*/  STL [R1+0xf20], R3 ;  /* 0x000f200301007387 */ /* 0x0007e80000100800 */
[----:B------:R-:W2:Y:S04]  /*cd50*/  LDL.LU R14, [R1+0x54] ;  /* 0x00005400010e7983 */ /* 0x000ea80000300800 */
[----:B------:R-:W-:Y:S01]  /*cd60*/  STL [R1+0x1654], R7 ;  /* 0x0016540701007387 */ /* 0x000fe20000100800 */
[----:B-1----:R-:W-:Y:S01]  /*cd70*/  IMAD R8, R8, 0x2, R7 ;  /* 0x0000000208087824 */ /* 0x002fe200078e0207 */
[----:B---3--:R-:W-:-:S05]  /*cd80*/  IADD3 R3, P4, R16, R2, RZ ;  /* 0x0000000210037210 */ /* 0x008fca0007f9e0ff */
[----:B------:R1:W-:Y:S01]  /*cd90*/  STL [R1+0xf24], R3 ;  /* 0x000f240301007387 */ /* 0x0003e20000100800 */
[C---:B------:R-:W-:Y:S02]  /*cda0*/  IADD3 R5, P5, R11.reuse, R2, RZ ;  /* 0x000000020b057210 */ /* 0x040fe40007fbe0ff */
[----:B-1----:R-:W-:Y:S02]  /*cdb0*/  LEA.HI.X.SX32 R3, R16, R0, 0x1, P4 ;  /* 0x0000000010037211 */ /* 0x002fe400020f0eff */
[----:B----4-:R-:W-:Y:S01]  /*cdc0*/  IADD3 R4, P6, R10, R2, RZ ;  /* 0x000000020a047210 */ /* 0x010fe20007fde0ff */
[----:B------:R-:W-:Y:S04]  /*cdd0*/  STL [R1+0xf28], R5 ;  /* 0x000f280501007387 */ /* 0x000fe80000100800 */
[----:B------:R1:W-:Y:S04]  /*cde0*/  STL [R1+0xf2c], R4 ;  /* 0x000f2c0401007387 */ /* 0x0003e80000100800 */
[----:B------:R-:W3:Y:S04]  /*cdf0*/  LDL.LU R22, [R1+0x5c] ;  /* 0x00005c0001167983 */ /* 0x000ee80000300800 */
[----:B------:R4:W-:Y:S01]  /*ce00*/  STL [R1+0xf1c], R3 ;  /* 0x000f1c0301007387 */ /* 0x0009e20000100800 */
[----:B-1----:R-:W-:-:S03]  /*ce10*/  LEA.HI.X.SX32 R4, R11, R0, 0x1, P5 ;  /* 0x000000000b047211 */ /* 0x002fc600028f0eff */
[----:B------:R-:W-:Y:S01]  /*ce20*/  STL [R1+0x1668], R8 ;  /* 0x0016680801007387 */ /* 0x000fe20000100800 */
[----:B0-----:R-:W-:Y:S01]  /*ce30*/  IMAD R9, R9, 0x2, R8 ;  /* 0x0000000209097824 */ /* 0x001fe200078e0208 */
[----:B------:R-:W0:Y:S01]  /*ce40*/  LDC R11, c[0x0][0x268] ;  /* 0x00009a00ff0b7b82 */ /* 0x000e220000000800 */
[----:B----4-:R-:W-:Y:S01]  /*ce50*/  LEA.HI.X.SX32 R3, R10, R0, 0x1, P6 ;  /* 0x000000000a037211 */ /* 0x010fe200030f0eff */
[----:B------:R-:W-:Y:S06]  /*ce60*/  STL [R1+0xf18], R4 ;  /* 0x000f180401007387 */ /* 0x000fec0000100800 */
[----:B------:R-:W1:Y:S01]  /*ce70*/  LDC R10, c[0x0][0x268] ;  /* 0x00009a00ff0a7b82 */ /* 0x000e620000000800 */
[----:B------:R-:W4:Y:S04]  /*ce80*/  LDL.LU R17, [R1+0x64] ;  /* 0x0000640001117983 */ /* 0x000f280000300800 */
[----:B------:R5:W-:Y:S04]  /*ce90*/  STL [R1+0xf08], R3 ;  /* 0x000f080301007387 */ /* 0x000be80000100800 */
[----:B------:R-:W4:Y:S04]  /*cea0*/  LDL.LU R16, [R1+0x60] ;  /* 0x0000600001107983 */ /* 0x000f280000300800 */
[----:B------:R-:W-:Y:S01]  /*ceb0*/  STL [R1+0x1650], R9 ;  /* 0x0016500901007387 */ /* 0x000fe20000100800 */
[----:B-1----:R-:W-:Y:S01]  /*cec0*/  IMAD R10, R10, 0x2, R9 ;  /* 0x000000020a0a7824 */ /* 0x002fe200078e0209 */
[----:B-----5:R-:W-:-:S05]  /*ced0*/  IADD3 R3, P4, R18, R2, RZ ;  /* 0x0000000212037210 */ /* 0x020fca0007f9e0ff */
[----:B------:R1:W-:Y:S02]  /*cee0*/  STL [R1+0xf0c], R3 ;  /* 0x000f0c0301007387 */ /* 0x0003e40000100800 */
[----:B-1----:R-:W-:Y:S02]  /*cef0*/  LEA.HI.X.SX32 R3, R18, R0, 0x1, P4 ;  /* 0x0000000012037211 */ /* 0x002fe400020f0eff */
[-C--:B------:R-:W-:Y:S02]  /*cf00*/  IADD3 R5, P5, R13, R2.reuse, RZ ;  /* 0x000000020d057210 */ /* 0x080fe40007fbe0ff */
[----:B------:R-:W-:-:S03]  /*cf10*/  IADD3 R4, P6, R12, R2, RZ ;  /* 0x000000020c047210 */ /* 0x000fc60007fde0ff */
[----:B------:R-:W-:Y:S04]  /*cf20*/  STL [R1+0xf10], R5 ;  /* 0x000f100501007387 */ /* 0x000fe80000100800 */
[----:B------:R1:W-:Y:S04]  /*cf30*/  STL [R1+0xf14], R4 ;  /* 0x000f140401007387 */ /* 0x0003e80000100800 */
[----:B------:R-:W5:Y:S01]  /*cf40*/  LDL.LU R18, [R1+0x68] ;  /* 0x0000680001127983 */ /* 0x000f620000300800 */
[----:B-1----:R-:W-:-:S03]  /*cf50*/  LEA.HI.X.SX32 R4, R13, R0, 0x1, P5 ;  /* 0x000000000d047211 */ /* 0x002fc600028f0eff */
[----:B------:R1:W-:Y:S01]  /*cf60*/  STL [R1+0xf04], R3 ;  /* 0x000f040301007387 */ /* 0x0003e20000100800 */
[----:B0-----:R-:W-:Y:S01]  /*cf70*/  IMAD R11, R11, 0x2, R10 ;  /* 0x000000020b0b7824 */ /* 0x001fe200078e020a */
[----:B------:R-:W0:Y:S02]  /*cf80*/  LDC R13, c[0x0][0x268] ;  /* 0x00009a00ff0d7b82 */ /* 0x000e240000000800 */
[----:B------:R-:W-:Y:S04]  /*cf90*/  STL [R1+0x166c], R10 ;  /* 0x00166c0a01007387 */ /* 0x000fe80000100800 */
[----:B------:R-:W-:Y:S01]  /*cfa0*/  STL [R1+0xf00], R4 ;  /* 0x000f000401007387 */ /* 0x000fe20000100800 */
[----:B-1----:R-:W-:-:S03]  /*cfb0*/  LEA.HI.X.SX32 R3, R12, R0, 0x1, P6 ;  /* 0x000000000c037211 */ /* 0x002fc600030f0eff */
[----:B------:R-:W5:Y:S01]  /*cfc0*/  LDL.LU R26, [R1+0x74] ;  /* 0x00007400011a7983 */ /* 0x000f620000300800 */
[----:B------:R-:W1:Y:S03]  /*cfd0*/  LDC R12, c[0x0][0x268] ;  /* 0x00009a00ff0c7b82 */ /* 0x000e660000000800 */
[----:B------:R2:W-:Y:S04]  /*cfe0*/  STL [R1+0xef0], R3 ;  /* 0x000ef00301007387 */ /* 0x0005e80000100800 */
[----:B------:R-:W5:Y:S04]  /*cff0*/  LDL.LU R19, [R1+0x6c] ;  /* 0x00006c0001137983 */ /* 0x000f680000300800 */
[----:B------:R-:W-:Y:S01]  /*d000*/  STL [R1+0x1670], R11 ;  /* 0x0016700b01007387 */ /* 0x000fe20000100800 */
[----:B-1----:R-:W-:Y:S01]  /*d010*/  IMAD R12, R12, 0x2, R11 ;  /* 0x000000020c0c7824 */ /* 0x002fe200078e020b */
[----:B--2---:R-:W-:-:S05]  /*d020*/  IADD3 R3, P4, R20, R2, RZ ;  /* 0x0000000214037210 */ /* 0x004fca0007f9e0ff */
[----:B------:R1:W-:Y:S02]  /*d030*/  STL [R1+0xef4], R3 ;  /* 0x000ef40301007387 */ /* 0x0003e40000100800 */
[----:B-1----:R-:W-:Y:S02]  /*d040*/  LEA.HI.X.SX32 R3, R20, R0, 0x1, P4 ;  /* 0x0000000014037211 */ /* 0x002fe400020f0eff */
[-C--:B------:R-:W-:Y:S02]  /*d050*/  IADD3 R5, P5, R15, R2.reuse, RZ ;  /* 0x000000020f057210 */ /* 0x080fe40007fbe0ff */
[----:B------:R-:W-:-:S03]  /*d060*/  IADD3 R4, P6, R14, R2, RZ ;  /* 0x000000020e047210 */ /* 0x000fc60007fde0ff */
[----:B------:R-:W-:Y:S04]  /*d070*/  STL [R1+0xef8], R5 ;  /* 0x000ef80501007387 */ /* 0x000fe80000100800 */
[----:B------:R1:W-:Y:S04]  /*d080*/  STL [R1+0xefc], R4 ;  /* 0x000efc0401007387 */ /* 0x0003e80000100800 */
[----:B------:R-:W2:Y:S04]  /*d090*/  LDL.LU R20, [R1+0x78] ;  /* 0x0000780001147983 */ /* 0x000ea80000300800 */
[----:B------:R0:W-:Y:S01]  /*d0a0*/  STL [R1+0xeec], R3 ;  /* 0x000eec0301007387 */ /* 0x0001e20000100800 */
[----:B-1----:R-:W-:-:S03]  /*d0b0*/  LEA.HI.X.SX32 R4, R15, R0, 0x1, P5 ;  /* 0x000000000f047211 */ /* 0x002fc600028f0eff */
[----:B------:R-:W-:Y:S01]  /*d0c0*/  STL [R1+0x1674], R12 ;  /* 0x0016740c01007387 */ /* 0x000fe20000100800 */
[----:B0-----:R-:W-:Y:S01]  /*d0d0*/  IMAD R13, R13, 0x2, R12 ;  /* 0x000000020d0d7824 */ /* 0x001fe200078e020c */
[----:B------:R-:W0:Y:S01]  /*d0e0*/  LDC R15, c[0x0][0x268] ;  /* 0x00009a00ff0f7b82 */ /* 0x000e220000000800 */
[----:B------:R-:W-:Y:S01]  /*d0f0*/  LEA.HI.X.SX32 R3, R14, R0, 0x1, P6 ;  /* 0x000000000e037211 */ /* 0x000fe200030f0eff */
[----:B------:R-:W-:Y:S06]  /*d100*/  STL [R1+0xee8], R4 ;  /* 0x000ee80401007387 */ /* 0x000fec0000100800 */
[----:B------:R-:W1:Y:S01]  /*d110*/  LDC R14, c[0x0][0x268] ;  /* 0x00009a00ff0e7b82 */ /* 0x000e620000000800 */
[----:B------:R-:W2:Y:S04]  /*d120*/  LDL.LU R28, [R1+0x80] ;  /* 0x00008000011c7983 */ /* 0x000ea80000300800 */
[----:B------:R3:W-:Y:S04]  /*d130*/  STL [R1+0xed8], R3 ;  /* 0x000ed80301007387 */ /* 0x0007e80000100800 */
[----:B------:R-:W2:Y:S01]  /*d140*/  LDL.LU R21, [R1+0x7c] ;  /* 0x00007c0001157983 */ /* 0x000ea20000300800 */
[----:B-1----:R-:W-:Y:S01]  /*d150*/  IMAD R14, R14, 0x2, R13 ;  /* 0x000000020e0e7824 */ /* 0x002fe200078e020d */
[----:B---3--:R-:W-:-:S05]  /*d160*/  IADD3 R3, P4, R22, R2, RZ ;  /* 0x0000000216037210 */ /* 0x008fca0007f9e0ff */
[----:B------:R1:W-:Y:S04]  /*d170*/  STL [R1+0xedc], R3 ;  /* 0x000edc0301007387 */ /* 0x0003e80000100800 */
[----:B------:R-:W-:Y:S01]  /*d180*/  STL [R1+0x1678], R13 ;  /* 0x0016780d01007387 */ /* 0x000fe20000100800 */
[----:B-1----:R-:W-:Y:S02]  /*d190*/  LEA.HI.X.SX32 R3, R22, R0, 0x1, P4 ;  /* 0x0000000016037211 */ /* 0x002fe400020f0eff */
[-C--:B----4-:R-:W-:Y:S02]  /*d1a0*/  IADD3 R5, P5, R17, R2.reuse, RZ ;  /* 0x0000000211057210 */ /* 0x090fe40007fbe0ff */
[----:B------:R-:W-:-:S03]  /*d1b0*/  IADD3 R4, P6, R16, R2, RZ ;  /* 0x0000000210047210 */ /* 0x000fc60007fde0ff */
[----:B------:R-:W-:Y:S04]  /*d1c0*/  STL [R1+0xee0], R5 ;  /* 0x000ee00501007387 */ /* 0x000fe80000100800 */
[----:B------:R-:W-:Y:S04]  /*d1d0*/  STL [R1+0xee4], R4 ;  /* 0x000ee40401007387 */ /* 0x000fe80000100800 */
[----:B------:R-:W3:Y:S04]  /*d1e0*/  LDL.LU R22, [R1+0x84] ;  /* 0x0000840001167983 */ /* 0x000ee80000300800 */
[----:B------:R1:W-:Y:S04]  /*d1f0*/  STL [R1+0xed4], R3 ;  /* 0x000ed40301007387 */ /* 0x0003e80000100800 */
[----:B------:R-:W-:Y:S01]  /*d200*/  STL [R1+0x167c], R14 ;  /* 0x00167c0e01007387 */ /* 0x000fe20000100800 */
[----:B-1----:R-:W-:-:S02]  /*d210*/  LEA.HI.X.SX32 R3, R17, R0, 0x1, P5 ;  /* 0x0000000011037211 */ /* 0x002fc400028f0eff */
[----:B------:R-:W-:Y:S01]  /*d220*/  LEA.HI.X.SX32 R4, R16, R0, 0x1, P6 ;  /* 0x0000000010047211 */ /* 0x000fe200030f0eff */
[----:B0-----:R-:W-:Y:S01]  /*d230*/  IMAD R15, R15, 0x2, R14 ;  /* 0x000000020f0f7824 */ /* 0x001fe200078e020e */
[----:B------:R-:W0:Y:S01]  /*d240*/  LDC R16, c[0x0][0x268] ;  /* 0x00009a00ff107b82 */ /* 0x000e220000000800 */
[----:B------:R1:W-:Y:S07]  /*d250*/  STL [R1+0xed0], R3 ;  /* 0x000ed00301007387 */ /* 0x0003ee0000100800 */
[----:B------:R-:W4:Y:S01]  /*d260*/  LDC R17, c[0x0][0x268] ;  /* 0x00009a00ff117b82 */ /* 0x000f220000000800 */
[----:B-1----:R-:W3:Y:S04]  /*d270*/  LDL.LU R3, [R1+0x8c] ;  /* 0x00008c0001037983 */ /* 0x002ee80000300800 */
[----:B------:R5:W-:Y:S04]  /*d280*/  STL [R1+0xec0], R4 ;  /* 0x000ec00401007387 */ /* 0x000be80000100800 */
[----:B------:R-:W3:Y:S04]  /*d290*/  LDL.LU R23, [R1+0x88] ;  /* 0x0000880001177983 */ /* 0x000ee80000300800 */
[----:B------:R-:W-:Y:S01]  /*d2a0*/  STL [R1+0x1680], R15 ;  /* 0x0016800f01007387 */ /* 0x000fe20000100800 */
[----:B-----5:R-:W-:-:S05]  /*d2b0*/  IADD3 R4, P4, R18, R2, RZ ;  /* 0x0000000212047210 */ /* 0x020fca0007f9e0ff */
[----:B------:R1:W-:Y:S02]  /*d2c0*/  STL [R1+0xec4], R4 ;  /* 0x000ec40401007387 */ /* 0x0003e40000100800 */
[----:B-1----:R-:W-:-:S05]  /*d2d0*/  IADD3 R4, P5, R26, R2, RZ ;  /* 0x000000021a047210 */ /* 0x002fca0007fbe0ff */
[----:B------:R1:W-:Y:S01]  /*d2e0*/  STL [R1+0xec8], R4 ;  /* 0x000ec80401007387 */ /* 0x0003e20000100800 */
[----:B------:R-:W-:-:S03]  /*d2f0*/  IADD3 R5, P6, R19, R2, RZ ;  /* 0x0000000213057210 */ /* 0x000fc60007fde0ff */
[----:B------:R-:W5:Y:S01]  /*d300*/  LDL.LU R24, [R1+0x90] ;  /* 0x0000900001187983 */ /* 0x000f620000300800 */
[----:B-1----:R-:W-:-:S03]  /*d310*/  LEA.HI.X.SX32 R4, R18, R0, 0x1, P4 ;  /* 0x0000000012047211 */ /* 0x002fc600020f0eff */
[----:B------:R1:W-:Y:S01]  /*d320*/  STL [R1+0xecc], R5 ;  /* 0x000ecc0501007387 */ /* 0x0003e20000100800 */
[----:B0-----:R-:W-:Y:S01]  /*d330*/  IMAD R16, R16, 0x2, R15 ;  /* 0x0000000210107824 */ /* 0x001fe200078e020f */
[-C--:B------:R-:W-:Y:S01]  /*d340*/  LEA.HI.X.SX32 R7, R26, R0.reuse, 0x1, P5 ;  /* 0x000000001a077211 */ /* 0x080fe200028f0eff */
[----:B------:R-:W0:Y:S01]  /*d350*/  LDC R18, c[0x0][0x268] ;  /* 0x00009a00ff127b82 */ /* 0x000e220000000800 */
[----:B------:R2:W-:Y:S04]  /*d360*/  STL [R1+0xebc], R4 ;  /* 0x000ebc0401007387 */ /* 0x0005e80000100800 */
[----:B-1----:R-:W5:Y:S01]  /*d370*/  LDL.LU R5, [R1+0x98] ;  /* 0x0000980001057983 */ /* 0x002f620000300800 */
[----:B------:R-:W-:Y:S01]  /*d380*/  LEA.HI.X.SX32 R6, R19, R0, 0x1, P6 ;  /* 0x0000000013067211 */ /* 0x000fe200030f0eff */
[----:B----4-:R-:W-:Y:S01]  /*d390*/  IMAD R17, R17, 0x2, R16 ;  /* 0x0000000211117824 */ /* 0x010fe200078e0210 */
[----:B------:R-:W1:Y:S01]  /*d3a0*/  LDC R19, c[0x0][0x268] ;  /* 0x00009a00ff137b82 */ /* 0x000e620000000800 */
[----:B------:R-:W4:Y:S04]  /*d3b0*/  LDL.LU R25, [R1+0x94] ;  /* 0x0000940001197983 */ /* 0x000f280000300800 */
[----:B------:R-:W-:Y:S04]  /*d3c0*/  STL [R1+0x1684], R16 ;  /* 0x0016841001007387 */ /* 0x000fe80000100800 */
[----:B------:R-:W-:Y:S04]  /*d3d0*/  STL [R1+0xeb8], R7 ;  /* 0x000eb80701007387 */ /* 0x000fe80000100800 */
[----:B------:R-:W-:Y:S04]  /*d3e0*/  STL [R1+0xea8], R6 ;  /* 0x000ea80601007387 */ /* 0x000fe80000100800 */
[----:B------:R-:W-:Y:S01]  /*d3f0*/  STL [R1+0x1688], R17 ;  /* 0x0016881101007387 */ /* 0x000fe20000100800 */
[----:B--2---:R-:W-:-:S05]  /*d400*/  IADD3 R4, P4, R20, R2, RZ ;  /* 0x0000000214047210 */ /* 0x004fca0007f9e0ff */
[----:B------:R2:W-:Y:S04]  /*d410*/  STL [R1+0xeac], R4 ;  /* 0x000eac0401007387 */ /* 0x0005e80000100800 */
[----:B------:R-:W4:Y:S01]  /*d420*/  LDL.LU R26, [R1+0x9c] ;  /* 0x00009c00011a7983 */ /* 0x000f220000300800 */
[-C--:B--2---:R-:W-:Y:S02]  /*d430*/  IADD3 R4, P5, R28, R2.reuse, RZ ;  /* 0x000000021c047210 */ /* 0x084fe40007fbe0ff */
[----:B------:R-:W-:-:S03]  /*d440*/  IADD3 R6, P6, R21, R2, RZ ;  /* 0x0000000215067210 */ /* 0x000fc60007fde0ff */
[----:B------:R2:W-:Y:S04]  /*d450*/  STL [R1+0xeb0], R4 ;  /* 0x000eb00401007387 */ /* 0x0005e80000100800 */
[----:B------:R1:W-:Y:S04]  /*d460*/  STL [R1+0xeb4], R6 ;  /* 0x000eb40601007387 */ /* 0x0003e80000100800 */
[----:B------:R-:W4:Y:S04]  /*d470*/  LDL.LU R8, [R1+0xb4] ;  /* 0x0000b40001087983 */ /* 0x000f280000300800 */
[----:B------:R-:W4:Y:S01]  /*d480*/  LDL.LU R27, [R1+0xb0] ;  /* 0x0000b000011b7983 */ /* 0x000f220000300800 */
[-C--:B--2---:R-:W-:Y:S01]  /*d490*/  LEA.HI.X.SX32 R4, R20, R0.reuse, 0x1, P4 ;  /* 0x0000000014047211 */ /* 0x084fe200020f0eff */
[----:B0-----:R-:W-:Y:S01]  /*d4a0*/  IMAD R18, R18, 0x2, R17 ;  /* 0x0000000212127824 */ /* 0x001fe200078e0211 */
[-C--:B------:R-:W-:Y:S01]  /*d4b0*/  LEA.HI.X.SX32 R7, R28, R0.reuse, 0x1, P5 ;  /* 0x000000001c077211 */ /* 0x080fe200028f0eff */
[----:B------:R-:W0:Y:S01]  /*d4c0*/  LDC R20, c[0x0][0x268] ;  /* 0x00009a00ff147b82 */ /* 0x000e220000000800 */
[----:B-1----:R-:W-:Y:S01]  /*d4d0*/  LEA.HI.X.SX32 R6, R21, R0, 0x1, P6 ;  /* 0x0000000015067211 */ /* 0x002fe200030f0eff */
[----:B------:R3:W-:Y:S04]  /*d4e0*/  STL [R1+0xea4], R4 ;  /* 0x000ea40401007387 */ /* 0x0007e80000100800 */
[----:B------:R-:W-:Y:S02]  /*d4f0*/  STL [R1+0x168c], R18 ;  /* 0x00168c1201007387 */ /* 0x000fe40000100800 */
[----:B------:R-:W1:Y:S02]  /*d500*/  LDC R21, c[0x0][0x268] ;  /* 0x00009a00ff157b82 */ /* 0x000e640000000800 */
[----:B------:R-:W-:Y:S04]  /*d510*/  STL [R1+0xea0], R7 ;  /* 0x000ea00701007387 */ /* 0x000fe80000100800 */
[----:B------:R2:W-:Y:S04]  /*d520*/  STL [R1+0xe90], R6 ;  /* 0x000e900601007387 */ /* 0x0005e80000100800 */
[----:B------:R-:W4:Y:S01]  /*d530*/  LDL.LU R28, [R1+0xb8] ;  /* 0x0000b800011c7983 */ /* 0x000f220000300800 */
[----:B---3--:R-:W-:-:S05]  /*d540*/  IADD3 R4, P4, R22, R2, RZ ;  /* 0x0000000216047210 */ /* 0x008fca0007f9e0ff */
[----:B------:R-:W-:Y:S01]  /*d550*/  STL [R1+0xe94], R4 ;  /* 0x000e940401007387 */ /* 0x000fe20000100800 */
[----:B--2---:R-:W-:-:S05]  /*d560*/  IADD3 R6, P5, R3, R2, RZ ;  /* 0x0000000203067210 */ /* 0x004fca0007fbe0ff */
[----:B------:R2:W-:Y:S04]  /*d570*/  STL [R1+0xe98], R6 ;  /* 0x000e980601007387 */ /* 0x0005e80000100800 */
[----:B--2---:R-:W2:Y:S01]  /*d580*/  LDL.LU R6, [R1+0xc8] ;  /* 0x0000c80001067983 */ /* 0x004ea20000300800 */
[----:B------:R-:W-:Y:S02]  /*d590*/  IADD3 R4, P6, R23, R2, RZ ;  /* 0x0000000217047210 */ /* 0x000fe40007fde0ff */
[----:B------:R-:W-:-:S03]  /*d5a0*/  LEA.HI.X.SX32 R7, R3, R0, 0x1, P5 ;  /* 0x0000000003077211 */ /* 0x000fc600028f0eff */
[----:B------:R3:W-:Y:S04]  /*d5b0*/  STL [R1+0xe9c], R4 ;  /* 0x000e9c0401007387 */ /* 0x0007e80000100800 */
[----:B------:R-:W2:Y:S01]  /*d5c0*/  LDL.LU R29, [R1+0xc4] ;  /* 0x0000c400011d7983 */ /* 0x000ea20000300800 */
[-C--:B------:R-:W-:Y:S02]  /*d5d0*/  LEA.HI.X.SX32 R3, R23, R0.reuse, 0x1, P6 ;  /* 0x0000000017037211 */ /* 0x080fe400030f0eff */
[----:B------:R-:W2:Y:S01]  /*d5e0*/  LDC R23, c[0x0][0x268] ;  /* 0x00009a00ff177b82 */ /* 0x000ea20000000800 */
[----:B---3--:R-:W-:-:S05]  /*d5f0*/  LEA.HI.X.SX32 R4, R22, R0, 0x1, P4 ;  /* 0x0000000016047211 */ /* 0x008fca00020f0eff */
[----:B------:R-:W-:Y:S02]  /*d600*/  STL [R1+0xe8c], R4 ;  /* 0x000e8c0401007387 */ /* 0x000fe40000100800 */
[----:B------:R-:W3:Y:S02]  /*d610*/  LDC R22, c[0x0][0x268] ;  /* 0x00009a00ff167b82 */ /* 0x000ee40000000800 */
[----:B------:R-:W-:Y:S04]  /*d620*/  STL [R1+0xe88], R7 ;  /* 0x000e880701007387 */ /* 0x000fe80000100800 */
[----:B------:R0:W-:Y:S04]  /*d630*/  STL [R1+0xe78], R3 ;  /* 0x000e780301007387 */ /* 0x0001e80000100800 */
[----:B0-----:R-:W3:Y:S01]  /*d640*/  LDL.LU R3, [R1+0xd0] ;  /* 0x0000d00001037983 */ /* 0x001ee20000300800 */
[----:B-----5:R-:W-:-:S05]  /*d650*/  IADD3 R4, P4, R24, R2, RZ ;  /* 0x0000000218047210 */ /* 0x020fca0007f9e0ff */
[----:B------:R-:W-:Y:S01]  /*d660*/  STL [R1+0xe7c], R4 ;  /* 0x000e7c0401007387 */ /* 0x000fe20000100800 */
[----:B------:R-:W-:-:S05]  /*d670*/  IADD3 R7, P5, R5, R2, RZ ;  /* 0x0000000205077210 */ /* 0x000fca0007fbe0ff */
[----:B------:R0:W-:Y:S04]  /*d680*/  STL [R1+0xe80], R7 ;  /* 0x000e800701007387 */ /* 0x0001e80000100800 */
[----:B0-----:R-:W5:Y:S01]  /*d690*/  LDL.LU R7, [R1+0xe4] ;  /* 0x0000e40001077983 */ /* 0x001f620000300800 */
[----:B----4-:R-:W-:Y:S02]  /*d6a0*/  IADD3 R4, P6, R25, R2, RZ ;  /* 0x0000000219047210 */ /* 0x010fe40007fde0ff */
[-C--:B------:R-:W-:Y:S02]  /*d6b0*/  LEA.HI.X.SX32 R9, R24, R0.reuse, 0x1, P4 ;  /* 0x0000000018097211 */ /* 0x080fe400020f0eff */
[-C--:B------:R-:W-:Y:S01]  /*d6c0*/  LEA.HI.X.SX32 R10, R5, R0.reuse, 0x1, P5 ;  /* 0x00000000050a7211 */ /* 0x080fe200028f0eff */
[----:B------:R0:W-:Y:S01]  /*d6d0*/  STL [R1+0xe84], R4 ;  /* 0x000e840401007387 */ /* 0x0001e20000100800 */
[----:B------:R-:W4:Y:S03]  /*d6e0*/  LDC R24, c[0x0][0x268] ;  /* 0x00009a00ff187b82 */ /* 0x000f260000000800 */
[----:B0-----:R-:W4:Y:S04]  /*d6f0*/  LDL.LU R4, [R1+0xe0] ;  /* 0x0000e00001047983 */ /* 0x001f280000300800 */
[----:B------:R0:W-:Y:S04]  /*d700*/  STL [R1+0xe74], R9 ;  /* 0x000e740901007387 */ /* 0x0001e80000100800 */
[----:B------:R-:W-:Y:S01]  /*d710*/  STL [R1+0xe70], R10 ;  /* 0x000e700a01007387 */ /* 0x000fe20000100800 */
[----:B0-----:R-:W-:Y:S01]  /*d720*/  LEA.HI.X.SX32 R9, R25, R0, 0x1, P6 ;  /* 0x0000000019097211 */ /* 0x001fe200030f0eff */
[----:B------:R-:W-:Y:S01]  /*d730*/  IMAD R19, R19, 0x2, R18 ;  /* 0x0000000213137824 */ /* 0x000fe200078e0212 */
[----:B------:R-:W0:Y:S03]  /*d740*/  LDC R25, c[0x0][0x268] ;  /* 0x00009a00ff197b82 */ /* 0x000e260000000800 */
[----:B------:R1:W-:Y:S04]  /*d750*/  STL [R1+0xe60], R9 ;  /* 0x000e600901007387 */ /* 0x0003e80000100800 */
[----:B------:R-:W4:Y:S01]  /*d760*/  LDL.LU R13, [R1+0xf0] ;  /* 0x0000f000010d7983 */ /* 0x000f220000300800 */
[----:B------:R-:W-:-:S05]  /*d770*/  IADD3 R5, P4, R26, R2, RZ ;  /* 0x000000021a057210 */ /* 0x000fca0007f9e0ff */
[----:B------:R1:W-:Y:S02]  /*d780*/  STL [R1+0xe64], R5 ;  /* 0x000e640501007387 */ /* 0x0003e40000100800 */
[----:B-1----:R-:W-:-:S05]  /*d790*/  IADD3 R9, P5, R8, R2, RZ ;  /* 0x0000000208097210 */ /* 0x002fca0007fbe0ff */
[----:B------:R-:W-:Y:S04]  /*d7a0*/  STL [R1+0xe68], R9 ;  /* 0x000e680901007387 */ /* 0x000fe80000100800 */
[----:B------:R-:W4:Y:S01]  /*d7b0*/  LDL.LU R12, [R1+0x100] ;  /* 0x00010000010c7983 */ /* 0x000f220000300800 */
[----:B------:R-:W-:-:S05]  /*d7c0*/  IADD3 R5, P6, R27, R2, RZ ;  /* 0x000000021b057210 */ /* 0x000fca0007fde0ff */
[----:B------:R1:W-:Y:S04]  /*d7d0*/  STL [R1+0xe6c], R5 ;  /* 0x000e6c0501007387 */ /* 0x0003e80000100800 */
[----:B-1----:R-:W4:Y:S01]  /*d7e0*/  LDL.LU R5, [R1+0xfc] ;  /* 0x0000fc0001057983 */ /* 0x002f220000300800 */
[-C--:B------:R-:W-:Y:S02]  /*d7f0*/  LEA.HI.X.SX32 R9, R26, R0.reuse, 0x1, P4 ;  /* 0x000000001a097211 */ /* 0x080fe400020f0eff */
[----:B------:R-:W-:Y:S01]  /*d800*/  LEA.HI.X.SX32 R10, R8, R0, 0x1, P5 ;  /* 0x00000000080a7211 */ /* 0x000fe200028f0eff */
[----:B------:R-:W-:Y:S01]  /*d810*/  IMAD R20, R20, 0x2, R19 ;  /* 0x0000000214147824 */ /* 0x000fe200078e0213 */
[----:B------:R-:W1:Y:S01]  /*d820*/  LDC R26, c[0x0][0x268] ;  /* 0x00009a00ff1a7b82 */ /* 0x000e620000000800 */
[----:B------:R0:W-:Y:S01]  /*d830*/  STL [R1+0xe5c], R9 ;  /* 0x000e5c0901007387 */ /* 0x0001e20000100800 */
[----:B------:R-:W-:-:S03]  /*d840*/  IADD3 R8, P4, R28, R2, RZ ;  /* 0x000000021c087210 */ /* 0x000fc60007f9e0ff */
[----:B------:R-:W-:Y:S01]  /*d850*/  STL [R1+0xe58], R10 ;  /* 0x000e580a01007387 */ /* 0x000fe20000100800 */
[----:B0-----:R-:W-:Y:S01]  /*d860*/  LEA.HI.X.SX32 R9, R27, R0, 0x1, P6 ;  /* 0x000000001b097211 */ /* 0x001fe200030f0eff */
[----:B------:R-:W-:Y:S01]  /*d870*/  IMAD R21, R21, 0x2, R20 ;  /* 0x0000000215157824 */ /* 0x000fe200078e0214 */
[----:B------:R-:W0:Y:S03]  /*d880*/  LDC R27, c[0x0][0x268] ;  /* 0x00009a00ff1b7b82 */ /* 0x000e260000000800 */
[----:B------:R-:W-:Y:S04]  /*d890*/  STL [R1+0xe48], R9 ;  /* 0x000e480901007387 */ /* 0x000fe80000100800 */
[----:B------:R-:W4:Y:S04]  /*d8a0*/  LDL.LU R11, [R1+0x108] ;  /* 0x00010800010b7983 */ /* 0x000f280000300800 */
[----:B------:R2:W-:Y:S02]  /*d8b0*/  STL [R1+0xe4c], R8 ;  /* 0x000e4c0801007387 */ /* 0x0005e40000100800 */
[----:B--2---:R-:W-:-:S05]  /*d8c0*/  IADD3 R8, P5, R6, R2, RZ ;  /* 0x0000000206087210 */ /* 0x004fca0007fbe0ff */
[----:B------:R2:W-:Y:S04]  /*d8d0*/  STL [R1+0xe50], R8 ;  /* 0x000e500801007387 */ /* 0x0005e80000100800 */
[----:B------:R-:W4:Y:S01]  /*d8e0*/  LDL.LU R10, [R1+0x114] ;  /* 0x00011400010a7983 */ /* 0x000f220000300800 */
[----:B------:R-:W-:Y:S02]  /*d8f0*/  IADD3 R9, P6, R29, R2, RZ ;  /* 0x000000021d097210 */ /* 0x000fe40007fde0ff */
[----:B--2---:R-:W-:-:S03]  /*d900*/  LEA.HI.X.SX32 R8, R28, R0, 0x1, P4 ;  /* 0x000000001c087211 */ /* 0x004fc600020f0eff */
[----:B------:R2:W-:Y:S01]  /*d910*/  STL [R1+0xe54], R9 ;  /* 0x000e540901007387 */ /* 0x0005e20000100800 */
[-C--:B------:R-:W-:Y:S01]  /*d920*/  LEA.HI.X.SX32 R14, R6, R0.reuse, 0x1, P5 ;  /* 0x00000000060e7211 */ /* 0x080fe200028f0eff */
[----:B---3--:R-:W-:Y:S01]  /*d930*/  IMAD R22, R22, 0x2, R21 ;  /* 0x0000000216167824 */ /* 0x008fe200078e0215 */
[----:B------:R-:W3:Y:S01]  /*d940*/  LDC R28, c[0x0][0x268] ;  /* 0x00009a00ff1c7b82 */ /* 0x000ee20000000800 */
[----:B--2---:R-:W2:Y:S04]  /*d950*/  LDL.LU R9, [R1+0x110] ;  /* 0x0001100001097983 */ /* 0x004ea80000300800 */
[----:B------:R1:W-:Y:S04]  /*d960*/  STL [R1+0xe44], R8 ;  /* 0x000e440801007387 */ /* 0x0003e80000100800 */
[----:B------:R-:W-:Y:S01]  /*d970*/  STL [R1+0xe40], R14 ;  /* 0x000e400e01007387 */ /* 0x000fe20000100800 */
[----:B-1----:R-:W-:-:S02]  /*d980*/  LEA.HI.X.SX32 R8, R29, R0, 0x1, P6 ;  /* 0x000000001d087211 */ /* 0x002fc400030f0eff */
[-C--:B------:R-:W-:Y:S01]  /*d990*/  IADD3 R6, P4, R3, R2.reuse, RZ ;  /* 0x0000000203067210 */ /* 0x080fe20007f9e0ff */
[----:B------:R-:W-:Y:S01]  /*d9a0*/  IMAD R23, R23, 0x2, R22 ;  /* 0x0000000217177824 */ /* 0x000fe200078e0216 */
[----:B------:R-:W1:Y:S01]  /*d9b0*/  LDC R29, c[0x0][0x268] ;  /* 0x00009a00ff1d7b82 */ /* 0x000e620000000800 */
[----:B------:R5:W-:Y:S04]  /*d9c0*/  STL [R1+0xe30], R8 ;  /* 0x000e300801007387 */ /* 0x000be80000100800 */
[----:B------:R-:W2:Y:S04]  /*d9d0*/  LDL.LU R16, [R1+0x120] ;  /* 0x0001200001107983 */ /* 0x000ea80000300800 */
[----:B------:R-:W-:Y:S01]  /*d9e0*/  STL [R1+0xe34], R6 ;  /* 0x000e340601007387 */ /* 0x000fe20000100800 */
[----:B-----5:R-:W-:-:S05]  /*d9f0*/  IADD3 R8, P5, R7, R2, RZ ;  /* 0x0000000207087210 */ /* 0x020fca0007fbe0ff */
[----:B------:R5:W-:Y:S04]  /*da00*/  STL [R1+0xe38], R8 ;  /* 0x000e380801007387 */ /* 0x000be80000100800 */
[----:B-----5:R-:W5:Y:S01]  /*da10*/  LDL.LU R8, [R1+0x130] ;  /* 0x0001300001087983 */ /* 0x020f620000300800 */
[----:B----4-:R-:W-:Y:S02]  /*da20*/  IADD3 R6, P6, R4, R2, RZ ;  /* 0x0000000204067210 */ /* 0x010fe40007fde0ff */
[----:B------:R-:W-:-:S03]  /*da30*/  LEA.HI.X.SX32 R3, R3, R0, 0x1, P4 ;  /* 0x0000000003037211 */ /* 0x000fc600020f0eff */
[----:B------:R4:W-:Y:S01]  /*da40*/  STL [R1+0xe3c], R6 ;  /* 0x000e3c0601007387 */ /* 0x0009e20000100800 */
[-C--:B------:R-:W-:Y:S02]  /*da50*/  LEA.HI.X.SX32 R15, R7, R0.reuse, 0x1, P5 ;  /* 0x00000000070f7211 */ /* 0x080fe400028f0eff */
[----:B------:R-:W-:Y:S01]  /*da60*/  LEA.HI.X.SX32 R7, R4, R0, 0x1, P6 ;  /* 0x0000000004077211 */ /* 0x000fe200030f0eff */
[----:B----4-:R-:W4:Y:S04]  /*da70*/  LDL.LU R6, [R1+0x12c] ;  /* 0x00012c0001067983 */ /* 0x010f280000300800 */
[----:B------:R0:W-:Y:S01]  /*da80*/  STL [R1+0xe2c], R3 ;  /* 0x000e2c0301007387 */ /* 0x0001e20000100800 */
[----:B------:R-:W-:-:S03]  /*da90*/  IMAD R24, R24, 0x2, R23 ;  /* 0x0000000218187824 */ /* 0x000fc600078e0217 */
[----:B------:R-:W-:Y:S01]  /*daa0*/  STL [R1+0xe28], R15 ;  /* 0x000e280f01007387 */ /* 0x000fe20000100800 */
[----:B------:R-:W-:-:S03]  /*dab0*/  IADD3 R14, P4, R13, R2, RZ ;  /* 0x000000020d0e7210 */ /* 0x000fc60007f9e0ff */
[----:B------:R3:W-:Y:S01]  /*dac0*/  STL [R1+0xe18], R7 ;  /* 0x000e180701007387 */ /* 0x0007e20000100800 */
[----:B0-----:R-:W0:Y:S01]  /*dad0*/  LDC R3, c[0x0][0x268] ;  /* 0x00009a00ff037b82 */ /* 0x001e220000000800 */
[----:B------:R-:W-:Y:S02]  /*dae0*/  IMAD R25, R25, 0x2, R24 ;  /* 0x0000000219197824 */ /* 0x000fe400078e0218 */
[----:B---3--:R-:W3:Y:S04]  /*daf0*/  LDL.LU R7, [R1+0x138] ;  /* 0x0001380001077983 */ /* 0x008ee80000300800 */
[----:B------:R-:W-:Y:S01]  /*db00*/  STL [R1+0xe1c], R14 ;  /* 0x000e1c0e01007387 */ /* 0x000fe20000100800 */
[----:B------:R-:W-:-:S04]  /*db10*/  IMAD R26, R26, 0x2, R25 ;  /* 0x000000021a1a7824 */ /* 0x000fc800078e0219 */
[----:B------:R-:W-:-:S04]  /*db20*/  IMAD R27, R27, 0x2, R26 ;  /* 0x000000021b1b7824 */ /* 0x000fc800078e021a */
[----:B------:R-:W-:Y:S01]  /*db30*/  IMAD R28, R28, 0x2, R27 ;  /* 0x000000021c1c7824 */ /* 0x000fe200078e021b */
[----:B------:R-:W-:-:S05]  /*db40*/  IADD3 R15, P5, R12, R2, RZ ;  /* 0x000000020c0f7210 */ /* 0x000fca0007fbe0ff */
[----:B------:R1:W-:Y:S04]  /*db50*/  STL [R1+0xe20], R15 ;  /* 0x000e200f01007387 */ /* 0x0003e80000100800 */
[----:B-1----:R-:W3:Y:S01]  /*db60*/  LDL.LU R15, [R1+0x140] ;  /* 0x00014000010f7983 */ /* 0x002ee20000300800 */
[----:B------:R-:W-:-:S04]  /*db70*/  IMAD R29, R29, 0x2, R28 ;  /* 0x000000021d1d7824 */ /* 0x000fc800078e021c */
[----:B0-----:R-:W-:Y:S02]  /*db80*/  IMAD R4, R3, 0x2, R29 ;  /* 0x0000000203047824 */ /* 0x001fe400078e021d */
[----:B------:R-:W0:Y:S01]  /*db90*/  LDC R3, c[0x0][0x268] ;  /* 0x00009a00ff037b82 */ /* 0x000e220000000800 */
[----:B------:R-:W-:-:S05]  /*dba0*/  IADD3 R14, P6, R5, R2, RZ ;  /* 0x00000002050e7210 */ /* 0x000fca0007fde0ff */
[----:B------:R1:W-:Y:S04]  /*dbb0*/  STL [R1+0xe24], R14 ;  /* 0x000e240e01007387 */ /* 0x0003e80000100800 */
[----:B-1----:R-:W3:Y:S01]  /*dbc0*/  LDL.LU R14, [R1+0x13c] ;  /* 0x00013c00010e7983 */ /* 0x002ee20000300800 */
[----:B0-----:R-:W-:Y:S02]  /*dbd0*/  IMAD R4, R3, 0x2, R4 ;  /* 0x0000000203047824 */ /* 0x001fe400078e0204 */
[----:B------:R-:W0:Y:S01]  /*dbe0*/  LDC R3, c[0x0][0x268] ;  /* 0x00009a00ff037b82 */ /* 0x000e220000000800 */
[-C--:B------:R-:W-:Y:S02]  /*dbf0*/  LEA.HI.X.SX32 R13, R13, R0.reuse, 0x1, P4 ;  /* 0x000000000d0d7211 */ /* 0x080fe400020f0eff */
[----:B------:R-:W-:-:S02]  /*dc00*/  LEA.HI.X.SX32 R12, R12, R0, 0x1, P5 ;  /* 0x000000000c0c7211 */ /* 0x000fc400028f0eff */
[----:B------:R-:W-:Y:S01]  /*dc10*/  LEA.HI.X.SX32 R5, R5, R0, 0x1, P6 ;  /* 0x0000000005057211 */ /* 0x000fe200030f0eff */
[----:B------:R-:W-:Y:S04]  /*dc20*/  STL [R1+0xe14], R13 ;  /* 0x000e140d01007387 */ /* 0x000fe80000100800 */
[----:B------:R-:W-:Y:S04]  /*dc30*/  STL [R1+0xc], R4 ;  /* 0x00000c0401007387 */ /* 0x000fe80000100800 */
[----:B------:R1:W-:Y:S04]  /*dc40*/  STL [R1+0xe10], R12 ;  /* 0x000e100c01007387 */ /* 0x0003e80000100800 */
[----:B------:R0:W-:Y:S01]  /*dc50*/  STL [R1+0xe00], R5 ;  /* 0x000e000501007387 */ /* 0x0001e20000100800 */
[----:B-1----:R-:W-:Y:S01]  /*dc60*/  IADD3 R12, P4, R11, R2, RZ ;  /* 0x000000020b0c7210 */ /* 0x002fe20007f9e0ff */
[----:B0-----:R-:W-:-:S02]  /*dc70*/  IMAD R5, R3, 0x2, R4 ;  /* 0x0000000203057824 */ /* 0x001fc400078e0204 */
[----:B------:R-:W3:Y:S04]  /*dc80*/  LDL.LU R3, [R1+0x148] ;  /* 0x0001480001037983 */ /* 0x000ee80000300800 */
[----:B------:R0:W-:Y:S04]  /*dc90*/  STL [R1+0xe04], R12 ;  /* 0x000e040c01007387 */ /* 0x0001e80000100800 */
[----:B------:R-:W3:Y:S04]  /*dca0*/  LDL.LU R13, [R1+0x144] ;  /* 0x00014400010d7983 */ /* 0x000ee80000300800 */
[----:B------:R-:W-:Y:S01]  /*dcb0*/  STL [R1+0x8], R5 ;  /* 0x0000080501007387 */ /* 0x000fe20000100800 */
[----:B------:R-:W-:-:S05]  /*dcc0*/  IADD3 R4, P5, R10, R2, RZ ;  /* 0x000000020a047210 */ /* 0x000fca0007fbe0ff */
[----:B------:R1:W-:Y:S04]  /*dcd0*/  STL [R1+0xe08], R4 ;  /* 0x000e080401007387 */ /* 0x0003e80000100800 */
[----:B0-----:R-:W3:Y:S01]  /*dce0*/  LDL.LU R12, [R1+0x134] ;  /* 0x00013400010c7983 */ /* 0x001ee20000300800 */
[----:B-1----:R-:W0:Y:S01]  /*dcf0*/  LDC R4, c[0x0][0x268] ;  /* 0x00009a00ff047b82 */ /* 0x002e220000000800 */
[----:B------:R-:W-:Y:S02]  /*dd00*/  LEA.HI.X.SX32 R11, R11, R0, 0x1, P4 ;  /* 0x000000000b0b7211 */ /* 0x000fe400020f0eff */
[----:B--2---:R-:W-:Y:S01]  /*dd10*/  IADD3 R17, P6, R9, R2, RZ ;  /* 0x0000000209117210 */ /* 0x004fe20007fde0ff */
[----:B0-----:R-:W-:-:S04]  /*dd20*/  IMAD R5, R4, 0x2, R5 ;  /* 0x0000000204057824 */ /* 0x001fc800078e0205 */
[----:B------:R-:W0:Y:S01]  /*dd30*/  LDC R4, c[0x0][0x268] ;  /* 0x00009a00ff047b82 */ /* 0x000e220000000800 */
[----:B------:R-:W-:Y:S04]  /*dd40*/  STL [R1+0xe0c], R17 ;  /* 0x000e0c1101007387 */ /* 0x000fe80000100800 */
[----:B------:R1:W-:Y:S04]  /*dd50*/  STL [R1+0xdfc], R11 ;  /* 0x000dfc0b01007387 */ /* 0x0003e80000100800 */
[----:B------:R0:W-:Y:S01]  /*dd60*/  STL [R1+0x14], R5 ;  /* 0x0000140501007387 */ /* 0x0001e20000100800 */
[----:B-1----:R-:W-:-:S02]  /*dd70*/  LEA.HI.X.SX32 R11, R10, R0, 0x1, P5 ;  /* 0x000000000a0b7211 */ /* 0x002fc400028f0eff */
[----:B------:R-:W-:Y:S02]  /*dd80*/  LEA.HI.X.SX32 R10, R9, R0, 0x1, P6 ;  /* 0x00000000090a7211 */ /* 0x000fe400030f0eff */
[----:B------:R-:W-:Y:S01]  /*dd90*/  IADD3 R9, P4, R16, R2, RZ ;  /* 0x0000000210097210 */ /* 0x000fe20007f9e0ff */
[----:B------:R1:W-:Y:S04]  /*dda0*/  STL [R1+0xdf8], R11 ;  /* 0x000df80b01007387 */ /* 0x0003e80000100800 */
[----:B------:R2:W-:Y:S01]  /*ddb0*/  STL [R1+0xde8], R10 ;  /* 0x000de80a01007387 */ /* 0x0005e20000100800 */
[----:B0-----:R-:W-:-:S03]  /*ddc0*/  IMAD R5, R4, 0x2, R5 ;  /* 0x0000000204057824 */ /* 0x001fc600078e0205 */
[----:B-1----:R-:W3:Y:S04]  /*ddd0*/  LDL.LU R11, [R1+0x128] ;  /* 0x00012800010b7983 */ /* 0x002ee80000300800 */
[----:B------:R0:W-:Y:S04]  /*dde0*/  STL [R1+0xdec], R9 ;  /* 0x000dec0901007387 */ /* 0x0001e80000100800 */
[----:B--2---:R-:W2:Y:S04]  /*ddf0*/  LDL.LU R10, [R1+0x124] ;  /* 0x00012400010a7983 */ /* 0x004ea80000300800 */
[----:B------:R-:W-:Y:S01]  /*de00*/  STL [R1+0x24], R5 ;  /* 0x0000240501007387 */ /* 0x000fe20000100800 */
[----:B-----5:R-:W-:-:S05]  /*de10*/  IADD3 R4, P5, R8, R2, RZ ;  /* 0x0000000208047210 */ /* 0x020fca0007fbe0ff */
[----:B------:R1:W-:Y:S04]  /*de20*/  STL [R1+0xdf0], R4 ;  /* 0x000df00401007387 */ /* 0x0003e80000100800 */
[----:B0-----:R-:W5:Y:S01]  /*de30*/  LDL.LU R9, [R1+0x11c] ;  /* 0x00011c0001097983 */ /* 0x001f620000300800 */
[----:B-1----:R-:W0:Y:S01]  /*de40*/  LDC R4, c[0x0][0x268] ;  /* 0x00009a00ff047b82 */ /* 0x002e220000000800 */
[----:B----4-:R-:W-:Y:S02]  /*de50*/  IADD3 R17, P6, R6, R2, RZ ;  /* 0x0000000206117210 */ /* 0x010fe40007fde0ff */
[----:B------:R-:W-:-:S03]  /*de60*/  LEA.HI.X.SX32 R16, R16, R0, 0x1, P4 ;  /* 0x0000000010107211 */ /* 0x000fc600020f0eff */
[----:B------:R-:W-:Y:S01]  /*de70*/  STL [R1+0xdf4], R17 ;  /* 0x000df41101007387 */ /* 0x000fe20000100800 */
[----:B0-----:R-:W-:Y:S02]  /*de80*/  IMAD R5, R4, 0x2, R5 ;  /* 0x0000000204057824 */ /* 0x001fe400078e0205 */
[----:B------:R-:W0:Y:S01]  /*de90*/  LDC R4, c[0x0][0x268] ;  /* 0x00009a00ff047b82 */ /* 0x000e220000000800 */
[----:B------:R1:W-:Y:S04]  /*dea0*/  STL [R1+0xde4], R16 ;  /* 0x000de41001007387 */ /* 0x0003e80000100800 */
[----:B------:R0:W-:Y:S01]  /*deb0*/  STL [R1+0x20], R5 ;  /* 0x0000200501007387 */ /* 0x0001e20000100800 */
[-C--:B-1----:R-:W-:Y:S02]  /*dec0*/  LEA.HI.X.SX32 R16, R8, R0.reuse, 0x1, P5 ;  /* 0x0000000008107211 */ /* 0x082fe400028f0eff */
[----:B------:R-:W-:-:S02]  /*ded0*/  LEA.HI.X.SX32 R8, R6, R0, 0x1, P6 ;  /* 0x0000000006087211 */ /* 0x000fc400030f0eff */
[-C--:B---3--:R-:W-:Y:S01]  /*dee0*/  IADD3 R6, P4, R7, R2.reuse, RZ ;  /* 0x0000000207067210 */ /* 0x088fe20007f9e0ff */
[----:B------:R-:W-:Y:S04]  /*def0*/  STL [R1+0xde0], R16 ;  /* 0x000de01001007387 */ /* 0x000fe80000100800 */
[----:B------:R1:W-:Y:S01]  /*df00*/  STL [R1+0xdd0], R8 ;  /* 0x000dd00801007387 */ /* 0x0003e20000100800 */
[----:B0-----:R-:W-:Y:S02]  /*df10*/  IMAD R5, R4, 0x2, R5 ;  /* 0x0000000204057824 */ /* 0x001fe400078e0205 */
[----:B------:R-:W0:Y:S01]  /*df20*/  LDC R4, c[0x0][0x268] ;  /* 0x00009a00ff047b82 */ /* 0x000e220000000800 */
[----:B-1----:R-:W3:Y:S04]  /*df30*/  LDL.LU R8, [R1+0x118] ;  /* 0x0001180001087983 */ /* 0x002ee80000300800 */
[----:B------:R1:W-:Y:S04]  /*df40*/  STL [R1+0xdd4], R6 ;  /* 0x000dd40601007387 */ /* 0x0003e80000100800 */
[----:B------:R-:W-:Y:S01]  /*df50*/  STL [R1+0x30], R5 ;  /* 0x0000300501007387 */ /* 0x000fe20000100800 */
[----:B-1----:R-:W-:-:S05]  /*df60*/  IADD3 R6, P5, R15, R2, RZ ;  /* 0x000000020f067210 */ /* 0x002fca0007fbe0ff */
[----:B------:R1:W-:Y:S04]  /*df70*/  STL [R1+0xdd8], R6 ;  /* 0x000dd80601007387 */ /* 0x0003e80000100800 */
[----:B-1----:R-:W4:Y:S01]  /*df80*/  LDL.LU R6, [R1+0x10c] ;  /* 0x00010c0001067983 */ /* 0x002f220000300800 */
[----:B------:R-:W-:Y:S02]  /*df90*/  LEA.HI.X.SX32 R16, R7, R0, 0x1, P4 ;  /* 0x0000000007107211 */ /* 0x000fe400020f0eff */
[----:B------:R-:W-:Y:S01]  /*dfa0*/  IADD3 R17, P6, R14, R2, RZ ;  /* 0x000000020e117210 */ /* 0x000fe20007fde0ff */
[----:B0-----:R-:W-:Y:S02]  /*dfb0*/  IMAD R7, R4, 0x2, R5 ;  /* 0x0000000204077824 */ /* 0x001fe400078e0205 */
[----:B------:R-:W0:Y:S02]  /*dfc0*/  LDC R5, c[0x0][0x268] ;  /* 0x00009a00ff057b82 */ /* 0x000e240000000800 */
[----:B------:R-:W-:Y:S04]  /*dfd0*/  STL [R1+0xddc], R17 ;  /* 0x000ddc1101007387 */ /* 0x000fe80000100800 */
[----:B------:R-:W4:Y:S01]  /*dfe0*/  LDL.LU R4, [R1+0x104] ;  /* 0x0001040001047983 */ /* 0x000f220000300800 */
[----:B------:R-:W-:-:S02]  /*dff0*/  LEA.HI.X.SX32 R15, R15, R0, 0x1, P5 ;  /* 0x000000000f0f7211 */ /* 0x000fc400028f0eff */
[----:B------:R-:W-:Y:S01]  /*e000*/  LEA.HI.X.SX32 R14, R14, R0, 0x1, P6 ;  /* 0x000000000e0e7211 */ /* 0x000fe200030f0eff */
[----:B------:R-:W-:Y:S04]  /*e010*/  STL [R1+0xdcc], R16 ;  /* 0x000dcc1001007387 */ /* 0x000fe80000100800 */
[----:B------:R0:W-:Y:S04]  /*e020*/  STL [R1+0x3c], R7 ;  /* 0x00003c0701007387 */ /* 0x0001e80000100800 */
[----:B------:R1:W-:Y:S04]  /*e030*/  STL [R1+0xdc8], R15 ;  /* 0x000dc80f01007387 */ /* 0x0003e80000100800 */
[----:B------:R1:W-:Y:S01]  /*e040*/  STL [R1+0xdb8], R14 ;  /* 0x000db80e01007387 */ /* 0x0003e20000100800 */
[----:B0-----:R-:W-:-:S02]  /*e050*/  IMAD R7, R5, 0x2, R7 ;  /* 0x0000000205077824 */ /* 0x001fc400078e0207 */
[----:B------:R-:W0:Y:S01]  /*e060*/  LDC R5, c[0x0][0x268] ;  /* 0x00009a00ff057b82 */ /* 0x000e220000000800 */
[----:B-1----:R-:W-:-:S05]  /*e070*/  IADD3 R15, P4, R3, R2, RZ ;  /* 0x00000002030f7210 */ /* 0x002fca0007f9e0ff */
[----:B------:R-:W-:Y:S01]  /*e080*/  STL [R1+0xdbc], R15 ;  /* 0x000dbc0f01007387 */ /* 0x000fe20000100800 */
[----:B------:R-:W-:-:S05]  /*e090*/  IADD3 R14, P5, R13, R2, RZ ;  /* 0x000000020d0e7210 */ /* 0x000fca0007fbe0ff */
[----:B------:R1:W-:Y:S04]  /*e0a0*/  STL [R1+0xdc0], R14 ;  /* 0x000dc00e01007387 */ /* 0x0003e80000100800 */
[----:B------:R0:W-:Y:S01]  /*e0b0*/  STL [R1+0x38], R7 ;  /* 0x0000380701007387 */ /* 0x0001e20000100800 */
[----:B-1----:R-:W-:Y:S02]  /*e0c0*/  LEA.HI.X.SX32 R14, R3, R0, 0x1, P4 ;  /* 0x00000000030e7211 */ /* 0x002fe400020f0eff */
[----:B------:R-:W-:-:S05]  /*e0d0*/  IADD3 R15, P6, R12, R2, RZ ;  /* 0x000000020c0f7210 */ /* 0x000fca0007fde0ff */
[----:B------:R-:W-:Y:S04]  /*e0e0*/  STL [R1+0xdc4], R15 ;  /* 0x000dc40f01007387 */ /* 0x000fe80000100800 */
[----:B------:R-:W4:Y:S04]  /*e0f0*/  LDL.LU R3, [R1+0xf8] ;  /* 0x0000f80001037983 */ /* 0x000f280000300800 */
[----:B------:R1:W-:Y:S04]  /*e100*/  STL [R1+0xdb4], R14 ;  /* 0x000db40e01007387 */ /* 0x0003e80000100800 */
[----:B------:R-:W4:Y:S04]  /*e110*/  LDL.LU R18, [R1+0xf4] ;  /* 0x0000f40001127983 */ /* 0x000f280000300800 */
[----:B------:R-:W4:Y:S01]  /*e120*/  LDL.LU R17, [R1+0xdc] ;  /* 0x0000dc0001117983 */ /* 0x000f220000300800 */
[----:B0-----:R-:W-:-:S02]  /*e130*/  IMAD R7, R5, 0x2, R7 ;  /* 0x0000000205077824 */ /* 0x001fc400078e0207 */
[----:B------:R-:W0:Y:S01]  /*e140*/  LDC R5, c[0x0][0x268] ;  /* 0x00009a00ff057b82 */ /* 0x000e220000000800 */
[-C--:B-1----:R-:W-:Y:S02]  /*e150*/  LEA.HI.X.SX32 R14, R13, R0.reuse, 0x1, P5 ;  /* 0x000000000d0e7211 */ /* 0x082fe400028f0eff */
[----:B------:R-:W-:Y:S01]  /*e160*/  LEA.HI.X.SX32 R13, R12, R0, 0x1, P6 ;  /* 0x000000000c0d7211 */ /* 0x000fe200030f0eff */
[----:B------:R0:W-:Y:S04]  /*e170*/  STL [R1+0x44], R7 ;  /* 0x0000440701007387 */ /* 0x0001e80000100800 */
[----:B------:R-:W-:Y:S04]  /*e180*/  STL [R1+0xdb0], R14 ;  /* 0x000db00e01007387 */ /* 0x000fe80000100800 */
[----:B------:R2:W-:Y:S01]  /*e190*/  STL [R1+0xda0], R13 ;  /* 0x000da00d01007387 */ /* 0x0005e20000100800 */
[----:B0-----:R-:W-:-:S02]  /*e1a0*/  IMAD R7, R5, 0x2, R7 ;  /* 0x0000000205077824 */ /* 0x001fc400078e0207 */
[----:B------:R-:W0:Y:S01]  /*e1b0*/  LDC R5, c[0x0][0x268] ;  /* 0x00009a00ff057b82 */ /* 0x000e220000000800 */
[----:B------:R-:W-:-:S05]  /*e1c0*/  IADD3 R12, P4, R11, R2, RZ ;  /* 0x000000020b0c7210 */ /* 0x000fca0007f9e0ff */
[----:B------:R5:W-:Y:S01]  /*e1d0*/  STL [R1+0xda4], R12 ;  /* 0x000da40c01007387 */ /* 0x000be20000100800 */
[----:B--2---:R-:W-:Y:S02]  /*e1e0*/  IADD3 R13, P5, R10, R2, RZ ;  /* 0x000000020a0d7210 */ /* 0x004fe40007fbe0ff */
[----:B------:R-:W-:-:S03]  /*e1f0*/  LEA.HI.X.SX32 R11, R11, R0, 0x1, P4 ;  /* 0x000000000b0b7211 */ /* 0x000fc600020f0eff */
[----:B------:R-:W-:Y:S04]  /*e200*/  STL [R1+0xda8], R13 ;  /* 0x000da80d01007387 */ /* 0x000fe80000100800 */
[----:B------:R0:W-:Y:S01]  /*e210*/  STL [R1+0x50], R7 ;  /* 0x0000500701007387 */ /* 0x0001e20000100800 */
[----:B-----5:R-:W-:-:S05]  /*e220*/  IADD3 R12, P6, R9, R2, RZ ;  /* 0x00000002090c7210 */ /* 0x020fca0007fde0ff */
[----:B------:R-:W-:Y:S04]  /*e230*/  STL [R1+0xdac], R12 ;  /* 0x000dac0c01007387 */ /* 0x000fe80000100800 */
[----:B------:R-:W2:Y:S04]  /*e240*/  LDL.LU R16, [R1+0xd8] ;  /* 0x0000d80001107983 */ /* 0x000ea80000300800 */
[----:B------:R1:W-:Y:S04]  /*e250*/  STL [R1+0xd9c], R11 ;  /* 0x000d9c0b01007387 */ /* 0x0003e80000100800 */
[----:B------:R-:W5:Y:S04]  /*e260*/  LDL.LU R15, [R1+0xd4] ;  /* 0x0000d400010f7983 */ /* 0x000f680000300800 */
[----:B------:R-:W5:Y:S01]  /*e270*/  LDL.LU R14, [R1+0xcc] ;  /* 0x0000cc00010e7983 */ /* 0x000f620000300800 */
[----:B0-----:R-:W-:-:S02]  /*e280*/  IMAD R7, R5, 0x2, R7 ;  /* 0x0000000205077824 */ /* 0x001fc400078e0207 */
[----:B------:R-:W0:Y:S01]  /*e290*/  LDC R5, c[0x0][0x268] ;  /* 0x00009a00ff057b82 */ /* 0x000e220000000800 */
[-C--:B-1----:R-:W-:Y:S02]  /*e2a0*/  LEA.HI.X.SX32 R11, R10, R0.reuse, 0x1, P5 ;  /* 0x000000000a0b7211 */ /* 0x082fe400028f0eff */
[----:B------:R-:W-:Y:S01]  /*e2b0*/  LEA.HI.X.SX32 R10, R9, R0, 0x1, P6 ;  /* 0x00000000090a7211 */ /* 0x000fe200030f0eff */
[----:B------:R0:W-:Y:S04]  /*e2c0*/  STL [R1+0x4c], R7 ;  /* 0x00004c0701007387 */ /* 0x0001e80000100800 */
[----:B------:R1:W-:Y:S04]  /*e2d0*/  STL [R1+0xd98], R11 ;  /* 0x000d980b01007387 */ /* 0x0003e80000100800 */
[----:B------:R-:W-:Y:S04]  /*e2e0*/  STL [R1+0xd88], R10 ;  /* 0x000d880a01007387 */ /* 0x000fe80000100800 */
[----:B------:R-:W5:Y:S01]  /*e2f0*/  LDL.LU R13, [R1+0xc0] ;  /* 0x0000c000010d7983 */ /* 0x000f620000300800 */
[----:B0-----:R-:W-:Y:S01]  /*e300*/  IMAD R7, R5, 0x2, R7 ;  /* 0x0000000205077824 */ /* 0x001fe200078e0207 */
[----:B---3--:R-:W-:-:S05]  /*e310*/  IADD3 R9, P4, R8, R2, RZ ;  /* 0x0000000208097210 */ /* 0x008fca0007f9e0ff */
[----:B------:R-:W-:Y:S04]  /*e320*/  STL [R1+0xd8c], R9 ;  /* 0x000d8c0901007387 */ /* 0x000fe80000100800 */
[----:B------:R-:W3:Y:S04]  /*e330*/  LDL.LU R12, [R1+0xbc] ;  /* 0x0000bc00010c7983 */ /* 0x000ee80000300800 */
[----:B------:R-:W-:Y:S01]  /*e340*/  STL [R1+0x54], R7 ;  /* 0x0000540701007387 */ /* 0x000fe20000100800 */
[----:B----4-:R-:W-:-:S05]  /*e350*/  IADD3 R5, P5, R6, R2, RZ ;  /* 0x0000000206057210 */ /* 0x010fca0007fbe0ff */
[----:B------:R0:W-:Y:S04]  /*e360*/  STL [R1+0xd90], R5 ;  /* 0x000d900501007387 */ /* 0x0001e80000100800 */
[----:B-1----:R-:W4:Y:S01]  /*e370*/  LDL.LU R11, [R1+0xac] ;  /* 0x0000ac00010b7983 */ /* 0x002f220000300800 */
[----:B0-----:R-:W0:Y:S01]  /*e380*/  LDC R5, c[0x0][0x268] ;  /* 0x00009a00ff057b82 */ /* 0x001e220000000800 */
[----:B------:R-:W-:Y:S02]  /*e390*/  IADD3 R9, P6, R4, R2, RZ ;  /* 0x0000000204097210 */ /* 0x000fe40007fde0ff */
[----:B------:R-:W-:-:S03]  /*e3a0*/  LEA.HI.X.SX32 R8, R8, R0, 0x1, P4 ;  /* 0x0000000008087211 */ /* 0x000fc600020f0eff */
[----:B------:R-:W-:Y:S04]  /*e3b0*/  STL [R1+0xd94], R9 ;  /* 0x000d940901007387 */ /* 0x000fe80000100800 */
[----:B------:R1:W-:Y:S04]  /*e3c0*/  STL [R1+0xd84], R8 ;  /* 0x000d840801007387 */ /* 0x0003e80000100800 */
[----:B------:R-:W4:Y:S01]  /*e3d0*/  LDL.LU R10, [R1+0xa8] ;  /* 0x0000a800010a7983 */ /* 0x000f220000300800 */
[----:B0-----:R-:W-:Y:S01]  /*e3e0*/  IMAD R5, R5, 0x2, R7 ;  /* 0x0000000205057824 */ /* 0x001fe200078e0207 */
[----:B------:R-:W-:-:S02]  /*e3f0*/  LEA.HI.X.SX32 R7, R6, R0, 0x1, P5 ;  /* 0x0000000006077211 */ /* 0x000fc400028f0eff */
[----:B------:R-:W-:Y:S02]  /*e400*/  LEA.HI.X.SX32 R6, R4, R0, 0x1, P6 ;  /* 0x0000000004067211 */ /* 0x000fe400030f0eff */
[----:B------:R-:W0:Y:S01]  /*e410*/  LDC R4, c[0x0][0x268] ;  /* 0x00009a00ff047b82 */ /* 0x000e220000000800 */
[----:B------:R1:W-:Y:S04]  /*e420*/  STL [R1+0xd80], R7 ;  /* 0x000d800701007387 */ /* 0x0003e80000100800 */
[----:B------:R-:W-:Y:S04]  /*e430*/  STL [R1+0x64], R5 ;  /* 0x0000640501007387 */ /* 0x000fe80000100800 */
[----:B------:R0:W-:Y:S04]  /*e440*/  STL [R1+0xd70], R6 ;  /* 0x000d700601007387 */ /* 0x0001e80000100800 */
[----:B-1----:R-:W4:Y:S04]  /*e450*/  LDL.LU R8, [R1+0xa4] ;  /* 0x0000a40001087983 */ /* 0x002f280000300800 */
[----:B------:R-:W4:Y:S01]  /*e460*/  LDL.LU R7, [R1+0xa0] ;  /* 0x0000a00001077983 */ /* 0x000f220000300800 */
[----:B0-----:R-:W-:Y:S01]  /*e470*/  IMAD R6, R4, 0x2, R5 ;  /* 0x0000000204067824 */ /* 0x001fe200078e0205 */
[----:B------:R-:W-:-:S05]  /*e480*/  IADD3 R9, P4, R3, R2, RZ ;  /* 0x0000000203097210 */ /* 0x000fca0007f9e0ff */
[----:B------:R0:W-:Y:S04]  /*e490*/  STL [R1+0xd74], R9 ;  /* 0x000d740901007387 */ /* 0x0001e80000100800 */
[----:B------:R-:W4:Y:S01]  /*e4a0*/  LDL.LU R4, [R1+0x70] ;  /* 0x0000700001047983 */ /* 0x000f220000300800 */
[-C--:B------:R-:W-:Y:S02]  /*e4b0*/  IADD3 R5, P6, R17, R2.reuse, RZ ;  /* 0x0000000211057210 */ /* 0x080fe40007fde0ff */
[----:B0-----:R-:W-:-:S05]  /*e4c0*/  IADD3 R9, P5, R18, R2, RZ ;  /* 0x0000000212097210 */ /* 0x001fca0007fbe0ff */
[----:B------:R0:W-:Y:S04]  /*e4d0*/  STL [R1+0xd78], R9 ;  /* 0x000d780901007387 */ /* 0x0001e80000100800 */
[----:B------:R-:W-:Y:S04]  /*e4e0*/  STL [R1+0x60], R6 ;  /* 0x0000600601007387 */ /* 0x000fe80000100800 */
[----:B------:R1:W-:Y:S01]  /*e4f0*/  STL [R1+0xd7c], R5 ;  /* 0x000d7c0501007387 */ /* 0x0003e20000100800 */
[----:B0-----:R-:W-:-:S03]  /*e500*/  LEA.HI.X.SX32 R9, R3, R0, 0x1, P4 ;  /* 0x0000000003097211 */ /* 0x001fc600020f0eff */
[----:B------:R-:W4:Y:S04]  /*e510*/  LDL.LU R3, [R1+0x28] ;  /* 0x0000280001037983 */ /* 0x000f280000300800 */
[----:B------:R0:W-:Y:S01]  /*e520*/  STL [R1+0xd6c], R9 ;  /* 0x000d6c0901007387 */ /* 0x0001e20000100800 */
[----:B-1----:R-:W1:Y:S03]  /*e530*/  LDC R5, c[0x0][0x268] ;  /* 0x00009a00ff057b82 */ /* 0x002e660000000800 */
[----:B0-----:R-:W4:Y:S01]  /*e540*/  LDL.LU R9, [R1] ;  /* 0x0000000001097983 */ /* 0x001f220000300800 */
[----:B-1----:R-:W-:-:S04]  /*e550*/  IMAD R6, R5, 0x2, R6 ;  /* 0x0000000205067824 */ /* 0x002fc800078e0206 */
[----:B------:R-:W0:Y:S01]  /*e560*/  LDC R5, c[0x0][0x268] ;  /* 0x00009a00ff057b82 */ /* 0x000e220000000800 */
[-C--:B------:R-:W-:Y:S02]  /*e570*/  LEA.HI.X.SX32 R18, R18, R0.reuse, 0x1, P5 ;  /* 0x0000000012127211 */ /* 0x080fe400028f0eff */
[----:B------:R-:W-:-:S03]  /*e580*/  LEA.HI.X.SX32 R17, R17, R0, 0x1, P6 ;  /* 0x0000000011117211 */ /* 0x000fc600030f0eff */
[----:B------:R1:W-:Y:S04]  /*e590*/  STL [R1+0xd68], R18 ;  /* 0x000d681201007387 */ /* 0x0003e80000100800 */
[----:B-1----:R-:W4:Y:S04]  /*e5a0*/  LDL.LU R18, [R1+0x168c] ;  /* 0x00168c0001127983 */ /* 0x002f280000300800 */
[----:B------:R0:W-:Y:S04]  /*e5b0*/  STL [R1+0x6c], R6 ;  /* 0x00006c0601007387 */ /* 0x0001e80000100800 */
[----:B------:R2:W-:Y:S01]  /*e5c0*/  STL [R1+0xd58], R17 ;  /* 0x000d581101007387 */ /* 0x0005e20000100800 */
[----:B0-----:R-:W-:-:S02]  /*e5d0*/  IMAD R6, R5, 0x2, R6 ;  /* 0x0000000205067824 */ /* 0x001fc400078e0206 */
[----:B------:R-:W0:Y:S01]  /*e5e0*/  LDC R5, c[0x0][0x268] ;  /* 0x00009a00ff057b82 */ /* 0x000e220000000800 */
[----:B--2---:R-:W-:-:S05]  /*e5f0*/  IADD3 R17, P4, R16, R2, RZ ;  /* 0x0000000210117210 */ /* 0x004fca0007f9e0ff */
[----:B------:R5:W-:Y:S02]  /*e600*/  STL [R1+0xd5c], R17 ;  /* 0x000d5c1101007387 */ /* 0x000be40000100800 */
[----:B-----5:R-:W-:-:S05]  /*e610*/  IADD3 R17, P5, R15, R2, RZ ;  /* 0x000000020f117210 */ /* 0x020fca0007fbe0ff */
[----:B------:R1:W-:Y:S02]  /*e620*/  STL [R1+0xd60], R17 ;  /* 0x000d601101007387 */ /* 0x0003e40000100800 */
[----:B-1----:R-:W-:-:S05]  /*e630*/  IADD3 R17, P6, R14, R2, RZ ;  /* 0x000000020e117210 */ /* 0x002fca0007fde0ff */
[----:B------:R1:W-:Y:S04]  /*e640*/  STL [R1+0xd64], R17 ;  /* 0x000d641101007387 */ /* 0x0003e80000100800 */
[----:B-1----:R-:W2:Y:S04]  /*e650*/  LDL.LU R17, [R1+0x1688] ;  /* 0x0016880001117983 */ /* 0x002ea80000300800 */
[----:B------:R0:W-:Y:S02]  /*e660*/  STL [R1+0x80], R6 ;  /* 0x0000800601007387 */ /* 0x0001e40000100800 */
[----:B0-----:R-:W-:-:S02]  /*e670*/  IMAD R6, R5, 0x2, R6 ;  /* 0x0000000205067824 */ /* 0x001fc400078e0206 */
[----:B------:R-:W0:Y:S01]  /*e680*/  LDC R5, c[0x0][0x268] ;  /* 0x00009a00ff057b82 */ /* 0x000e220000000800 */
[-C--:B------:R-:W-:Y:S02]  /*e690*/  LEA.HI.X.SX32 R16, R16, R0.reuse, 0x1, P4 ;  /* 0x0000000010107211 */ /* 0x080fe400020f0eff */
[----:B------:R-:W-:-:S03]  /*e6a0*/  LEA.HI.X.SX32 R15, R15, R0, 0x1, P5 ;  /* 0x000000000f0f7211 */ /* 0x000fc600028f0eff */
[----:B------:R1:W-:Y:S01]  /*e6b0*/  STL [R1+0xd54], R16 ;  /* 0x000d541001007387 */ /* 0x0003e20000100800 */
[----:B------:R-:W-:-:S03]  /*e6c0*/  LEA.HI.X.SX32 R14, R14, R0, 0x1, P6 ;  /* 0x000000000e0e7211 */ /* 0x000fc600030f0eff */
[----:B-1----:R-:W5:Y:S04]  /*e6d0*/  LDL.LU R16, [R1+0x1684] ;  /* 0x0016840001107983 */ /* 0x002f680000300800 */
[----:B------:R1:W-:Y:S04]  /*e6e0*/  STL [R1+0xd50], R15 ;  /* 0x000d500f01007387 */ /* 0x0003e80000100800 */
[----:B-1----:R-:W2:Y:S04]  /*e6f0*/  LDL.LU R15, [R1+0x1680] ;  /* 0x00168000010f7983 */ /* 0x002ea80000300800 */
[----:B------:R0:W-:Y:S04]  /*e700*/  STL [R1+0x7c], R6 ;  /* 0x00007c0601007387 */ /* 0x0001e80000100800 */
[----:B------:R1:W-:Y:S01]  /*e710*/  STL [R1+0xd40], R14 ;  /* 0x000d400e01007387 */ /* 0x0003e20000100800 */
[----:B0-----:R-:W-:-:S02]  /*e720*/  IMAD R6, R5, 0x2, R6 ;  /* 0x0000000205067824 */ /* 0x001fc400078e0206 */
[----:B------:R-:W0:Y:S01]  /*e730*/  LDC R5, c[0x0][0x268] ;  /* 0x00009a00ff057b82 */ /* 0x000e220000000800 */
[----:B-1----:R-:W-:-:S05]  /*e740*/  IADD3 R14, P4, R13, R2, RZ ;  /* 0x000000020d0e7210 */ /* 0x002fca0007f9e0ff */
[----:B------:R3:W-:Y:S02]  /*e750*/  STL [R1+0xd44], R14 ;  /* 0x000d440e01007387 */ /* 0x0007e40000100800 */
[----:B---3--:R-:W-:-:S05]  /*e760*/  IADD3 R14, P5, R12, R2, RZ ;  /* 0x000000020c0e7210 */ /* 0x008fca0007fbe0ff */
[----:B------:R4:W-:Y:S02]  /*e770*/  STL [R1+0xd48], R14 ;  /* 0x000d480e01007387 */ /* 0x0009e40000100800 */
[----:B----4-:R-:W-:-:S05]  /*e780*/  IADD3 R14, P6, R11, R2, RZ ;  /* 0x000000020b0e7210 */ /* 0x010fca0007fde0ff */
[----:B------:R1:W-:Y:S04]  /*e790*/  STL [R1+0xd4c], R14 ;  /* 0x000d4c0e01007387 */ /* 0x0003e80000100800 */
[----:B-1----:R-:W3:Y:S04]  /*e7a0*/  LDL.LU R14, [R1+0x167c] ;  /* 0x00167c00010e7983 */ /* 0x002ee80000300800 */
[----:B------:R0:W-:Y:S02]  /*e7b0*/  STL [R1+0x84], R6 ;  /* 0x0000840601007387 */ /* 0x0001e40000100800 */
[----:B0-----:R-:W-:-:S02]  /*e7c0*/  IMAD R6, R5, 0x2, R6 ;  /* 0x0000000205067824 */ /* 0x001fc400078e0206 */
[----:B------:R-:W0:Y:S01]  /*e7d0*/  LDC R5, c[0x0][0x268] ;  /* 0x00009a00ff057b82 */ /* 0x000e220000000800 */
[-C--:B------:R-:W-:Y:S02]  /*e7e0*/  LEA.HI.X.SX32 R13, R13, R0.reuse, 0x1, P4 ;  /* 0x000000000d0d7211 */ /* 0x080fe400020f0eff */
[----:B------:R-:W-:-:S03]  /*e7f0*/  LEA.HI.X.SX32 R12, R12, R0, 0x1, P5 ;  /* 0x000000000c0c7211 */ /* 0x000fc600028f0eff */
[----:B------:R1:W-:Y:S01]  /*e800*/  STL [R1+0xd3c], R13 ;  /* 0x000d3c0d01007387 */ /* 0x0003e20000100800 */
[----:B------:R-:W-:-:S03]  /*e810*/  LEA.HI.X.SX32 R11, R11, R0, 0x1, P6 ;  /* 0x000000000b0b7211 */ /* 0x000fc600030f0eff */
[----:B-1----:R-:W4:Y:S04]  /*e820*/  LDL.LU R13, [R1+0x1678] ;  /* 0x00167800010d7983 */ /* 0x002f280000300800 */
[----:B------:R1:W-:Y:S04]  /*e830*/  STL [R1+0xd38], R12 ;  /* 0x000d380c01007387 */ /* 0x0003e80000100800 */
[----:B-1----:R-:W5:Y:S04]  /*e840*/  LDL.LU R12, [R1+0x1674] ;  /* 0x00167400010c7983 */ /* 0x002f680000300800 */
[----:B------:R0:W-:Y:S04]  /*e850*/  STL [R1+0x94], R6 ;  /* 0x0000940601007387 */ /* 0x0001e80000100800 */
[----:B------:R1:W-:Y:S01]  /*e860*/  STL [R1+0xd28], R11 ;  /* 0x000d280b01007387 */ /* 0x0003e20000100800 */
[----:B0-----:R-:W-:-:S02]  /*e870*/  IMAD R6, R5, 0x2, R6 ;  /* 0x0000000205067824 */ /* 0x001fc400078e0206 */
[----:B------:R-:W0:Y:S01]  /*e880*/  LDC R5, c[0x0][0x268] ;  /* 0x00009a00ff057b82 */ /* 0x000e220000000800 */
[----:B-1----:R-:W-:-:S05]  /*e890*/  IADD3 R11, P4, R10, R2, RZ ;  /* 0x000000020a0b7210 */ /* 0x002fca0007f9e0ff */
[----:B------:R1:W-:Y:S02]  /*e8a0*/  STL [R1+0xd2c], R11 ;  /* 0x000d2c0b01007387 */ /* 0x0003e40000100800 */
[----:B-1----:R-:W-:-:S05]  /*e8b0*/  IADD3 R11, P5, R8, R2, RZ ;  /* 0x00000002080b7210 */ /* 0x002fca0007fbe0ff */
[----:B------:R1:W-:Y:S02]  /*e8c0*/  STL [R1+0xd30], R11 ;  /* 0x000d300b01007387 */ /* 0x0003e40000100800 */
[----:B-1----:R-:W-:-:S05]  /*e8d0*/  IADD3 R11, P6, R7, R2, RZ ;  /* 0x00000002070b7210 */ /* 0x002fca0007fde0ff */
[----:B------:R1:W-:Y:S04]  /*e8e0*/  STL [R1+0xd34], R11 ;  /* 0x000d340b01007387 */ /* 0x0003e80000100800 */
[----:B-1----:R-:W2:Y:S04]  /*e8f0*/  LDL.LU R11, [R1+0x1670] ;  /* 0x00167000010b7983 */ /* 0x002ea80000300800 */
[----:B------:R0:W-:Y:S01]  /*e900*/  STL [R1+0x90], R6 ;  /* 0x0000900601007387 */ /* 0x0001e20000100800 */
[----:B------:R-:W-:Y:S01]  /*e910*/  LEA.HI.X.SX32 R10, R10, R0, 0x1, P4 ;  /* 0x000000000a0a7211 */ /* 0x000fe200020f0eff */
[----:B0-----:R-:W-:-:S02]  /*e920*/  IMAD R6, R5, 0x2, R6 ;  /* 0x0000000205067824 */ /* 0x001fc400078e0206 */
[----:B------:R-:W0:Y:S01]  /*e930*/  LDC R5, c[0x0][0x268] ;  /* 0x00009a00ff057b82 */ /* 0x000e220000000800 */
[-C--:B------:R-:W-:Y:S01]  /*e940*/  LEA.HI.X.SX32 R8, R8, R0.reuse, 0x1, P5 ;  /* 0x0000000008087211 */ /* 0x080fe200028f0eff */
[----:B------:R1:W-:Y:S01]  /*e950*/  STL [R1+0xd24], R10 ;  /* 0x000d240a01007387 */ /* 0x0003e20000100800 */
[----:B------:R-:W-:-:S03]  /*e960*/  LEA.HI.X.SX32 R7, R7, R0, 0x1, P6 ;  /* 0x0000000007077211 */ /* 0x000fc600030f0eff */
[----:B-1----:R-:W3:Y:S04]  /*e970*/  LDL.LU R10, [R1+0x166c] ;  /* 0x00166c00010a7983 */ /* 0x002ee80000300800 */
[----:B------:R1:W-:Y:S04]  /*e980*/  STL [R1+0xd20], R8 ;  /* 0x000d200801007387 */ /* 0x0003e80000100800 */
[----:B-1----:R-:W4:Y:S04]  /*e990*/  LDL.LU R8, [R1+0x1668] ;  /* 0x0016680001087983 */ /* 0x002f280000300800 */
[----:B------:R-:W-:Y:S04]  /*e9a0*/  STL [R1+0x9c], R6 ;  /* 0x00009c0601007387 */ /* 0x000fe80000100800 */
[----:B------:R1:W-:Y:S02]  /*e9b0*/  STL [R1+0xd10], R7 ;  /* 0x000d100701007387 */ /* 0x0003e40000100800 */
[----:B-1----:R-:W-:-:S05]  /*e9c0*/  IADD3 R7, P4, R4, R2, RZ ;  /* 0x0000000204077210 */ /* 0x002fca0007f9e0ff */
[----:B------:R0:W-:Y:S02]  /*e9d0*/  STL [R1+0xd14], R7 ;  /* 0x000d140701007387 */ /* 0x0001e40000100800 */
[----:B0-----:R-:W-:Y:S01]  /*e9e0*/  IMAD R7, R5, 0x2, R6 ;  /* 0x0000000205077824 */ /* 0x001fe200078e0206 */
[C---:B------:R-:W-:Y:S01]  /*e9f0*/  IADD3 R5, P5, R3.reuse, R2, RZ ;  /* 0x0000000203057210 */ /* 0x040fe20007fbe0ff */
[----:B------:R-:W0:Y:S04]  /*ea00*/  LDC R6, c[0x0][0x268] ;  /* 0x00009a00ff067b82 */ /* 0x000e280000000800 */
[----:B------:R1:W-:Y:S01]  /*ea10*/  STL [R1+0xd18], R5 ;  /* 0x000d180501007387 */ /* 0x0003e20000100800 */
[-C--:B------:R-:W-:Y:S02]  /*ea20*/  LEA.HI.X.SX32 R4, R4, R0.reuse, 0x1, P4 ;  /* 0x0000000004047211 */ /* 0x080fe400020f0eff */
[----:B------:R-:W-:-:S02]  /*ea30*/  LEA.HI.X.SX32 R3, R3, R0, 0x1, P5 ;  /* 0x0000000003037211 */ /* 0x000fc400028f0eff */
[----:B-1----:R-:W-:-:S05]  /*ea40*/  IADD3 R5, P6, R9, R2, RZ ;  /* 0x0000000209057210 */ /* 0x002fca0007fde0ff */
[----:B------:R1:W-:Y:S04]  /*ea50*/  STL [R1+0xd1c], R5 ;  /* 0x000d1c0501007387 */ /* 0x0003e80000100800 */
[----:B-1----:R-:W5:Y:S04]  /*ea60*/  LDL.LU R5, [R1+0x1664] ;  /* 0x0016640001057983 */ /* 0x002f680000300800 */
[----:B------:R-:W-:Y:S04]  /*ea70*/  STL [R1+0xa0], R7 ;  /* 0x0000a00701007387 */ /* 0x000fe80000100800 */
[----:B------:R1:W-:Y:S04]  /*ea80*/  STL [R1+0xd0c], R4 ;  /* 0x000d0c0401007387 */ /* 0x0003e80000100800 */
[----:B-1----:R-:W2:Y:S04]  /*ea90*/  LDL.LU R4, [R1+0x1660] ;  /* 0x0016600001047983 */ /* 0x002ea80000300800 */
[----:B------:R1:W-:Y:S04]  /*eaa0*/  STL [R1+0xd08], R3 ;  /* 0x000d080301007387 */ /* 0x0003e80000100800 */
[----:B-1----:R-:W3:Y:S01]  /*eab0*/  LDL.LU R3, [R1+0x165c] ;  /* 0x00165c0001037983 */ /* 0x002ee20000300800 */
[----:B0-----:R-:W-:-:S02]  /*eac0*/  IMAD R7, R6, 0x2, R7 ;  /* 0x0000000206077824 */ /* 0x001fc400078e0207 */
[----:B------:R-:W0:Y:S01]  /*ead0*/  LDC R6, c[0x0][0x268] ;  /* 0x00009a00ff067b82 */ /* 0x000e220000000800 */
[----:B------:R-:W-:Y:S02]  /*eae0*/  LEA.HI.X.SX32 R9, R9, R0, 0x1, P6 ;  /* 0x0000000009097211 */ /* 0x000fe400030f0eff */
[----:B------:R0:W-:Y:S04]  /*eaf0*/  STL [R1+0x98], R7 ;  /* 0x0000980701007387 */ /* 0x0001e80000100800 */
[----:B------:R3:W-:Y:S01]  /*eb00*/  STL [R1+0xcf8], R9 ;  /* 0x000cf80901007387 */ /* 0x0007e20000100800 */
[----:B0-----:R-:W-:Y:S01]  /*eb10*/  IMAD R7, R6, 0x2, R7 ;  /* 0x0000000206077824 */ /* 0x001fe200078e0207 */
[-C--:B--2---:R-:W-:Y:S02]  /*eb20*/  IADD3 R6, P5, R4, R2.reuse, RZ ;  /* 0x0000000204067210 */ /* 0x084fe40007fbe0ff */
[----:B---3--:R-:W-:-:S05]  /*eb30*/  IADD3 R9, P4, R3, R2, RZ ;  /* 0x0000000203097210 */ /* 0x008fca0007f9e0ff */
[----:B------:R0:W-:Y:S02]  /*eb40*/  STL [R1+0xcfc], R9 ;  /* 0x000cfc0901007387 */ /* 0x0001e40000100800 */
[----:B0-----:R-:W0:Y:S02]  /*eb50*/  LDC R9, c[0x0][0x268] ;  /* 0x00009a00ff097b82 */ /* 0x001e240000000800 */
[----:B------:R5:W-:Y:S02]  /*eb60*/  STL [R1+0xd00], R6 ;  /* 0x000d000601007387 */ /* 0x000be40000100800 */
[----:B-----5:R-:W-:-:S05]  /*eb70*/  IADD3 R6, P6, R5, R2, RZ ;  /* 0x0000000205067210 */ /* 0x020fca0007fde0ff */
[----:B------:R1:W-:Y:S04]  /*eb80*/  STL [R1+0xd04], R6 ;  /* 0x000d040601007387 */ /* 0x0003e80000100800 */
[----:B-1----:R-:W2:Y:S01]  /*eb90*/  LDL.LU R6, [R1+0x1658] ;  /* 0x0016580001067983 */ /* 0x002ea20000300800 */
[----:B0-----:R-:W-:-:S03]  /*eba0*/  IMAD R9, R9, 0x2, R7 ;  /* 0x0000000209097824 */ /* 0x001fc600078e0207 */
[----:B------:R0:W-:Y:S04]  /*ebb0*/  STL [R1+0x8c], R7 ;  /* 0x00008c0701007387 */ /* 0x0001e80000100800 */
[----:B0-----:R-:W3:Y:S01]  /*ebc0*/  LDL.LU R7, [R1+0x1654] ;  /* 0x0016540001077983 */ /* 0x001ee20000300800 */
[----:B------:R-:W-:-:S05]  /*ebd0*/  LEA.HI.X.SX32 R3, R3, R0, 0x1, P4 ;  /* 0x0000000003037211 */ /* 0x000fca00020f0eff */
[----:B------:R0:W-:Y:S02]  /*ebe0*/  STL [R1+0xcf4], R3 ;  /* 0x000cf40301007387 */ /* 0x0001e40000100800 */
[----:B0-----:R-:W0:Y:S01]  /*ebf0*/  LDC R3, c[0x0][0x268] ;  /* 0x00009a00ff037b82 */ /* 0x001e220000000800 */
[----:B------:R-:W-:-:S05]  /*ec00*/  LEA.HI.X.SX32 R4, R4, R0, 0x1, P5 ;  /* 0x0000000004047211 */ /* 0x000fca00028f0eff */
[----:B------:R1:W-:Y:S04]  /*ec10*/  STL [R1+0xcf0], R4 ;  /* 0x000cf00401007387 */ /* 0x0003e80000100800 */
[----:B------:R-:W-:Y:S01]  /*ec20*/  STL [R1+0x88], R9 ;  /* 0x0000880901007387 */ /* 0x000fe20000100800 */
[----:B-1----:R-:W-:-:S05]  /*ec30*/  LEA.HI.X.SX32 R4, R5, R0, 0x1, P6 ;  /* 0x0000000005047211 */ /* 0x002fca00030f0eff */
[----:B------:R0:W-:Y:S02]  /*ec40*/  STL [R1+0xce0], R4 ;  /* 0x000ce00401007387 */ /* 0x0001e40000100800 */
[----:B0-----:R-:W-:Y:S02]  /*ec50*/  IMAD R4, R3, 0x2, R9 ;  /* 0x0000000203047824 */ /* 0x001fe400078e0209 */
[----:B------:R-:W5:Y:S01]  /*ec60*/  LDL.LU R9, [R1+0x1650] ;  /* 0x0016500001097983 */ /* 0x000f620000300800 */
[----:B------:R-:W0:Y:S01]  /*ec70*/  LDC R3, c[0x0][0x268] ;  /* 0x00009a00ff037b82 */ /* 0x000e220000000800 */
[----:B--2---:R-:W-:-:S05]  /*ec80*/  IADD3 R5, P4, R6, R2, RZ ;  /* 0x0000000206057210 */ /* 0x004fca0007f9e0ff */
[----:B------:R3:W-:Y:S02]  /*ec90*/  STL [R1+0xce4], R5 ;  /* 0x000ce40501007387 */ /* 0x0007e40000100800 */
[----:B---3--:R-:W-:-:S05]  /*eca0*/  IADD3 R5, P5, R7, R2, RZ ;  /* 0x0000000207057210 */ /* 0x008fca0007fbe0ff */
[----:B------:R-:W-:Y:S04]  /*ecb0*/  STL [R1+0xce8], R5 ;  /* 0x000ce80501007387 */ /* 0x000fe80000100800 */
[----:B------:R0:W-:Y:S02]  /*ecc0*/  STL [R1+0x78], R4 ;  /* 0x0000780401007387 */ /* 0x0001e40000100800 */
[----:B0-----:R-:W-:Y:S02]  /*ecd0*/  IMAD R4, R3, 0x2, R4 ;  /* 0x0000000203047824 */ /* 0x001fe400078e0204 */
[----:B------:R-:W0:Y:S01]  /*ece0*/  LDC R3, c[0x0][0x268] ;  /* 0x00009a00ff037b82 */ /* 0x000e220000000800 */
[----:B----4-:R-:W-:-:S05]  /*ecf0*/  IADD3 R5, P6, R8, R2, RZ ;  /* 0x0000000208057210 */ /* 0x010fca0007fde0ff */
        /* <DEDUP_REMOVED lines=37> */
[----:B-1----:R-:W-:-:S05]  /*ef50*/  LEA.HI.X.SX32 R5, R12, R0, 0x1, P4 ;  /* 0x000000000c057211 */ /* 0x002fca00020f0eff */
[----:B------:R1:W-:Y:S01]  /*ef60*/  STL [R1+0xcac], R5 ;  /* 0x000cac0501007387 */ /* 0x0003e20000100800 */
[----:B--2---:R-:W-:-:S03]  /*ef70*/  LEA.HI.X.SX32 R6, R14, R0, 0x1, P6 ;  /* 0x000000000e067211 */ /* 0x004fc600030f0eff */
[----:B------:R-:W-:Y:S01]  /*ef80*/  STL [R1+0x58], R4 ;  /* 0x0000580401007387 */ /* 0x000fe20000100800 */
[----:B-1----:R-:W-:-:S05]  /*ef90*/  LEA.HI.X.SX32 R5, R13, R0, 0x1, P5 ;  /* 0x000000000d057211 */ /* 0x002fca00028f0eff */
[----:B------:R-:W-:Y:S04]  /*efa0*/  STL [R1+0xca8], R5 ;  /* 0x000ca80501007387 */ /* 0x000fe80000100800 */
[----:B------:R0:W-:Y:S02]  /*efb0*/  STL [R1+0xc98], R6 ;  /* 0x000c980601007387 */ /* 0x0001e40000100800 */
[----:B0-----:R-:W-:Y:S02]  /*efc0*/  IMAD R6, R3, 0x2, R4 ;  /* 0x0000000203067824 */ /* 0x001fe400078e0204 */
[----:B------:R-:W0:Y:S01]  /*efd0*/  LDC R3, c[0x0][0x268] ;  /* 0x00009a00ff037b82 */ /* 0x000e220000000800 */
[-C--:B------:R-:W-:Y:S02]  /*efe0*/  IADD3 R5, P4, R15, R2.reuse, RZ ;  /* 0x000000020f057210 */ /* 0x080fe40007f9e0ff */
[----:B------:R-:W-:-:S03]  /*eff0*/  IADD3 R4, P5, R16, R2, RZ ;  /* 0x0000000210047210 */ /* 0x000fc60007fbe0ff */
[----:B------:R-:W-:Y:S04]  /*f000*/  STL [R1+0xc9c], R5 ;  /* 0x000c9c0501007387 */ /* 0x000fe80000100800 */
[----:B------:R0:W-:Y:S02]  /*f010*/  STL [R1+0xca0], R4 ;  /* 0x000ca00401007387 */ /* 0x0001e40000100800 */
[----:B0-----:R-:W-:Y:S02]  /*f020*/  IMAD R4, R3, 0x2, R6 ;  /* 0x0000000203047824 */ /* 0x001fe400078e0206 */
[----:B------:R-:W0:Y:S01]  /*f030*/  LDC R3, c[0x0][0x268] ;  /* 0x00009a00ff037b82 */ /* 0x000e220000000800 */
[----:B------:R-:W-:Y:S02]  /*f040*/  IADD3 R7, P6, R17, R2, RZ ;  /* 0x0000000211077210 */ /* 0x000fe40007fde0ff */
[----:B------:R-:W-:Y:S01]  /*f050*/  LEA.HI.X.SX32 R5, R15, R0, 0x1, P4 ;  /* 0x000000000f057211 */ /* 0x000fe200020f0eff */
[----:B0-----:R-:W-:-:S04]  /*f060*/  IMAD R4, R3, 0x2, R4 ;  /* 0x0000000203047824 */ /* 0x001fc800078e0204 */
[----:B------:R-:W0:Y:S01]  /*f070*/  LDC R3, c[0x0][0x268] ;  /* 0x00009a00ff037b82 */ /* 0x000e220000000800 */
[----:B------:R1:W-:Y:S01]  /*f080*/  STL [R1+0xca4], R7 ;  /* 0x000ca40701007387 */ /* 0x0003e20000100800 */
[----:B------:R-:W-:-:S03]  /*f090*/  LEA.HI.X.SX32 R8, R16, R0, 0x1, P5 ;  /* 0x0000000010087211 */ /* 0x000fc600028f0eff */
[----:B------:R2:W-:Y:S01]  /*f0a0*/  STL [R1+0xc94], R5 ;  /* 0x000c940501007387 */ /* 0x0005e20000100800 */
[----:B-1----:R-:W-:-:S03]  /*f0b0*/  LEA.HI.X.SX32 R7, R17, R0, 0x1, P6 ;  /* 0x0000000011077211 */ /* 0x002fc600030f0eff */
[----:B------:R1:W-:Y:S01]  /*f0c0*/  STL [R1+0xc90], R8 ;  /* 0x000c900801007387 */ /* 0x0003e20000100800 */
[----:B--2---:R-:W-:-:S03]  /*f0d0*/  IADD3 R5, P4, R18, R2, RZ ;  /* 0x0000000212057210 */ /* 0x004fc60007f9e0ff */
[----:B------:R2:W-:Y:S01]  /*f0e0*/  STL [R1+0xc80], R7 ;  /* 0x000c800701007387 */ /* 0x0005e20000100800 */
[----:B0-----:R-:W-:Y:S02]  /*f0f0*/  IMAD R4, R3, 0x2, R4 ;  /* 0x0000000203047824 */ /* 0x001fe400078e0204 */
[----:B------:R-:W0:Y:S01]  /*f100*/  LDC R3, c[0x0][0x268] ;  /* 0x00009a00ff037b82 */ /* 0x000e220000000800 */
[-C--:B-1----:R-:W-:Y:S01]  /*f110*/  IADD3 R8, P5, R19, R2.reuse, RZ ;  /* 0x0000000213087210 */ /* 0x082fe20007fbe0ff */
[----:B------:R1:W-:Y:S01]  /*f120*/  STL [R1+0xc84], R5 ;  /* 0x000c840501007387 */ /* 0x0003e20000100800 */
[----:B--2---:R-:W-:-:S03]  /*f130*/  IADD3 R7, P6, R20, R2, RZ ;  /* 0x0000000214077210 */ /* 0x004fc60007fde0ff */
[----:B------:R-:W-:Y:S01]  /*f140*/  STL [R1+0xc88], R8 ;  /* 0x000c880801007387 */ /* 0x000fe20000100800 */
[----:B-1----:R-:W-:-:S03]  /*f150*/  LEA.HI.X.SX32 R5, R18, R0, 0x1, P4 ;  /* 0x0000000012057211 */ /* 0x002fc600020f0eff */
[----:B------:R1:W-:Y:S04]  /*f160*/  STL [R1+0xc8c], R7 ;  /* 0x000c8c0701007387 */ /* 0x0003e80000100800 */
[----:B------:R2:W-:Y:S04]  /*f170*/  STL [R1+0xc7c], R5 ;  /* 0x000c7c0501007387 */ /* 0x0005e80000100800 */
[----:B------:R0:W-:Y:S01]  /*f180*/  STL [R1+0x34], R4 ;  /* 0x0000340401007387 */ /* 0x0001e20000100800 */
[-C--:B-1----:R-:W-:Y:S02]  /*f190*/  LEA.HI.X.SX32 R7, R20, R0.reuse, 0x1, P6 ;  /* 0x0000000014077211 */ /* 0x082fe400030f0eff */
[----:B--2---:R-:W-:-:S05]  /*f1a0*/  LEA.HI.X.SX32 R5, R19, R0, 0x1, P5 ;  /* 0x0000000013057211 */ /* 0x004fca00028f0eff */
[----:B------:R1:W-:Y:S01]  /*f1b0*/  STL [R1+0xc78], R5 ;  /* 0x000c780501007387 */ /* 0x0003e20000100800 */
[----:B0-----:R-:W-:Y:S02]  /*f1c0*/  IMAD R4, R3, 0x2, R4 ;  /* 0x0000000203047824 */ /* 0x001fe400078e0204 */
[----:B------:R-:W0:Y:S01]  /*f1d0*/  LDC R3, c[0x0][0x268] ;  /* 0x00009a00ff037b82 */ /* 0x000e220000000800 */
[----:B------:R2:W-:Y:S01]  /*f1e0*/  STL [R1+0xc68], R7 ;  /* 0x000c680701007387 */ /* 0x0005e20000100800 */
[-C--:B-1----:R-:W-:Y:S02]  /*f1f0*/  IADD3 R5, P4, R21, R2.reuse, RZ ;  /* 0x0000000215057210 */ /* 0x082fe40007f9e0ff */
[----:B--2---:R-:W-:-:S03]  /*f200*/  IADD3 R7, P5, R22, R2, RZ ;  /* 0x0000000216077210 */ /* 0x004fc60007fbe0ff */
[----:B------:R1:W-:Y:S04]  /*f210*/  STL [R1+0xc6c], R5 ;  /* 0x000c6c0501007387 */ /* 0x0003e80000100800 */
[----:B------:R2:W-:Y:S01]  /*f220*/  STL [R1+0xc70], R7 ;  /* 0x000c700701007387 */ /* 0x0005e20000100800 */
[----:B-1----:R-:W-:-:S03]  /*f230*/  IADD3 R5, P6, R23, R2, RZ ;  /* 0x0000000217057210 */ /* 0x002fc60007fde0ff */
[----:B------:R0:W-:Y:S04]  /*f240*/  STL [R1+0x2c], R4 ;  /* 0x00002c0401007387 */ /* 0x0001e80000100800 */
[----:B------:R1:W-:Y:S04]  /*f250*/  STL [R1+0xc74], R5 ;  /* 0x000c740501007387 */ /* 0x0003e80000100800 */
[----:B--2---:R-:W2:Y:S01]  /*f260*/  LDL.LU R7, [R1+0xc] ;  /* 0x00000c0001077983 */ /* 0x004ea20000300800 */
[----:B0-----:R-:W-:Y:S02]  /*f270*/  IMAD R4, R3, 0x2, R4 ;  /* 0x0000000203047824 */ /* 0x001fe400078e0204 */
[----:B------:R-:W0:Y:S01]  /*f280*/  LDC R3, c[0x0][0x268] ;  /* 0x00009a00ff037b82 */ /* 0x000e220000000800 */
[----:B-1----:R-:W3:Y:S01]  /*f290*/  LDL.LU R5, [R1+0x8] ;  /* 0x0000080001057983 */ /* 0x002ee20000300800 */
[----:B------:R-:W-:-:S05]  /*f2a0*/  LEA.HI.X.SX32 R8, R21, R0, 0x1, P4 ;  /* 0x0000000015087211 */ /* 0x000fca00020f0eff */
[----:B------:R1:W-:Y:S01]  /*f2b0*/  STL [R1+0xc64], R8 ;  /* 0x000c640801007387 */ /* 0x0003e20000100800 */
[----:B------:R-:W-:-:S03]  /*f2c0*/  LEA.HI.X.SX32 R9, R23, R0, 0x1, P6 ;  /* 0x0000000017097211 */ /* 0x000fc600030f0eff */
[----:B------:R0:W-:Y:S01]  /*f2d0*/  STL [R1+0x28], R4 ;  /* 0x0000280401007387 */ /* 0x0001e20000100800 */
[----:B-1----:R-:W-:-:S05]  /*f2e0*/  LEA.HI.X.SX32 R8, R22, R0, 0x1, P5 ;  /* 0x0000000016087211 */ /* 0x002fca00028f0eff */
[----:B------:R1:W-:Y:S01]  /*f2f0*/  STL [R1+0xc60], R8 ;  /* 0x000c600801007387 */ /* 0x0003e20000100800 */
[----:B0-----:R-:W-:Y:S02]  /*f300*/  IMAD R4, R3, 0x2, R4 ;  /* 0x0000000203047824 */ /* 0x001fe400078e0204 */
[----:B------:R-:W0:Y:S01]  /*f310*/  LDC R3, c[0x0][0x268] ;  /* 0x00009a00ff037b82 */ /* 0x000e220000000800 */
[----:B------:R4:W-:Y:S01]  /*f320*/  STL [R1+0xc50], R9 ;  /* 0x000c500901007387 */ /* 0x0009e20000100800 */
[-C--:B-1----:R-:W-:Y:S02]  /*f330*/  IADD3 R8, P4, R24, R2.reuse, RZ ;  /* 0x0000000218087210 */ /* 0x082fe40007f9e0ff */
[----:B----4-:R-:W-:-:S03]  /*f340*/  IADD3 R9, P5, R25, R2, RZ ;  /* 0x0000000219097210 */ /* 0x010fc60007fbe0ff */
[----:B------:R1:W-:Y:S04]  /*f350*/  STL [R1+0xc54], R8 ;  /* 0x000c540801007387 */ /* 0x0003e80000100800 */
[----:B------:R4:W-:Y:S01]  /*f360*/  STL [R1+0xc58], R9 ;  /* 0x000c580901007387 */ /* 0x0009e20000100800 */
[----:B-1----:R-:W-:-:S03]  /*f370*/  IADD3 R8, P6, R26, R2, RZ ;  /* 0x000000021a087210 */ /* 0x002fc60007fde0ff */
[----:B------:R0:W-:Y:S04]  /*f380*/  STL [R1+0x1c], R4 ;  /* 0x00001c0401007387 */ /* 0x0001e80000100800 */
[----:B------:R1:W-:Y:S04]  /*f390*/  STL [R1+0xc5c], R8 ;  /* 0x000c5c0801007387 */ /* 0x0003e80000100800 */
[----:B----4-:R-:W4:Y:S04]  /*f3a0*/  LDL.LU R9, [R1+0x14] ;  /* 0x0000140001097983 */ /* 0x010f280000300800 */
[----:B------:R-:W5:Y:S01]  /*f3b0*/  LDL.LU R15, [R1+0x24] ;  /* 0x00002400010f7983 */ /* 0x000f620000300800 */
[----:B0-----:R-:W-:-:S02]  /*f3c0*/  IMAD R4, R3, 0x2, R4 ;  /* 0x0000000203047824 */ /* 0x001fc400078e0204 */
[----:B------:R-:W0:Y:S01]  /*f3d0*/  LDC R3, c[0x0][0x268] ;  /* 0x00009a00ff037b82 */ /* 0x000e220000000800 */
[----:B-1----:R-:W-:-:S05]  /*f3e0*/  LEA.HI.X.SX32 R8, R24, R0, 0x1, P4 ;  /* 0x0000000018087211 */ /* 0x002fca00020f0eff */
[----:B------:R1:W-:Y:S04]  /*f3f0*/  STL [R1+0xc4c], R8 ;  /* 0x000c4c0801007387 */ /* 0x0003e80000100800 */
[----:B------:R-:W5:Y:S01]  /*f400*/  LDL.LU R14, [R1+0x20] ;  /* 0x00002000010e7983 */ /* 0x000f620000300800 */
[-C--:B------:R-:W-:Y:S02]  /*f410*/  LEA.HI.X.SX32 R11, R26, R0.reuse, 0x1, P6 ;  /* 0x000000001a0b7211 */ /* 0x080fe400030f0eff */
[----:B-1----:R-:W-:Y:S01]  /*f420*/  LEA.HI.X.SX32 R8, R25, R0, 0x1, P5 ;  /* 0x0000000019087211 */ /* 0x002fe200028f0eff */
[----:B------:R-:W-:Y:S01]  /*f430*/  STL [R1+0x18], R4 ;  /* 0x0000180401007387 */ /* 0x000fe20000100800 */
[----:B------:R-:W-:-:S03]  /*f440*/  IADD3 R10, P4, R27, R2, RZ ;  /* 0x000000021b0a7210 */ /* 0x000fc60007f9e0ff */
[----:B------:R0:W-:Y:S04]  /*f450*/  STL [R1+0xc48], R8 ;  /* 0x000c480801007387 */ /* 0x0001e80000100800 */
[----:B------:R1:W-:Y:S01]  /*f460*/  STL [R1+0xc38], R11 ;  /* 0x000c380b01007387 */ /* 0x0003e20000100800 */
[----:B0-----:R-:W-:Y:S01]  /*f470*/  IMAD R8, R3, 0x2, R4 ;  /* 0x0000000203087824 */ /* 0x001fe200078e0204 */
[-C--:B------:R-:W-:Y:S02]  /*f480*/  IADD3 R4, P5, R28, R2.reuse, RZ ;  /* 0x000000021c047210 */ /* 0x080fe40007fbe0ff */
[----:B------:R0:W-:Y:S01]  /*f490*/  STL [R1+0xc3c], R10 ;  /* 0x000c3c0a01007387 */ /* 0x0001e20000100800 */
[----:B------:R-:W-:Y:S02]  /*f4a0*/  IADD3 R3, P6, R29, R2, RZ ;  /* 0x000000021d037210 */ /* 0x000fe40007fde0ff */
[----:B-1----:R-:W-:Y:S01]  /*f4b0*/  LEA.HI.X.SX32 R11, R27, R0, 0x1, P4 ;  /* 0x000000001b0b7211 */ /* 0x002fe200020f0eff */
[----:B0-----:R-:W5:Y:S04]  /*f4c0*/  LDL.LU R10, [R1+0x30] ;  /* 0x00003000010a7983 */ /* 0x001f680000300800 */
[----:B------:R0:W-:Y:S04]  /*f4d0*/  STL [R1+0xc40], R4 ;  /* 0x000c400401007387 */ /* 0x0001e80000100800 */
[----:B------:R-:W-:Y:S04]  /*f4e0*/  STL [R1+0x10], R8 ;  /* 0x0000100801007387 */ /* 0x000fe80000100800 */
[----:B------:R1:W-:Y:S01]  /*f4f0*/  STL [R1+0xc44], R3 ;  /* 0x000c440301007387 */ /* 0x0003e20000100800 */
[----:B0-----:R-:W0:Y:S03]  /*f500*/  LDC R4, c[0x0][0x268] ;  /* 0x00009a00ff047b82 */ /* 0x001e260000000800 */
[----:B------:R-:W5:Y:S04]  /*f510*/  LDL.LU R16, [R1+0x3c] ;  /* 0x00003c0001107983 */ /* 0x000f680000300800 */
[----:B------:R1:W-:Y:S02]  /*f520*/  STL [R1+0xc34], R11 ;  /* 0x000c340b01007387 */ /* 0x0003e40000100800 */
[----:B-1----:R-:W1:Y:S02]  /*f530*/  LDC R3, c[0x0][0x268] ;  /* 0x00009a00ff037b82 */ /* 0x002e640000000800 */
[----:B------:R-:W5:Y:S01]  /*f540*/  LDL.LU R11, [R1+0x38] ;  /* 0x00003800010b7983 */ /* 0x000f620000300800 */
[----:B0-----:R-:W-:-:S02]  /*f550*/  IMAD R4, R4, 0x2, R8 ;  /* 0x0000000204047824 */ /* 0x001fc400078e0208 */
[----:B-1----:R-:W-:-:S03]  /*f560*/  IMAD R8, R3, 0x2, R29 ;  /* 0x0000000203087824 */ /* 0x002fc600078e021d */
[----:B------:R-:W0:Y:S01]  /*f570*/  LDC R3, c[0x0][0x268] ;  /* 0x00009a00ff037b82 */ /* 0x000e220000000800 */
[-C--:B------:R-:W-:Y:S02]  /*f580*/  LEA.HI.X.SX32 R17, R28, R0.reuse, 0x1, P5 ;  /* 0x000000001c117211 */ /* 0x080fe400028f0eff */
[----:B------:R-:W-:Y:S02]  /*f590*/  LEA.HI.X.SX32 R13, R29, R0, 0x1, P6 ;  /* 0x000000001d0d7211 */ /* 0x000fe400030f0eff */
[----:B------:R-:W-:Y:S01]  /*f5a0*/  IADD3 R12, P4, R8, R2, RZ ;  /* 0x00000002080c7210 */ /* 0x000fe20007f9e0ff */
[----:B------:R-:W-:Y:S04]  /*f5b0*/  STL [R1+0xc30], R17 ;  /* 0x000c301101007387 */ /* 0x000fe80000100800 */
[----:B------:R-:W-:Y:S04]  /*f5c0*/  STL [R1+0xc20], R13 ;  /* 0x000c200d01007387 */ /* 0x000fe80000100800 */
[----:B------:R-:W-:Y:S04]  /*f5d0*/  STL [R1+0x1648], R4 ;  /* 0x0016480401007387 */ /* 0x000fe80000100800 */
[----:B------:R1:W-:Y:S01]  /*f5e0*/  STL [R1+0xc24], R12 ;  /* 0x000c240c01007387 */ /* 0x0003e20000100800 */
[----:B0-----:R-:W-:-:S03]  /*f5f0*/  IMAD R29, R3, 0x2, R4 ;  /* 0x00000002031d7824 */ /* 0x001fc600078e0204 */
[----:B-1----:R-:W5:Y:S01]  /*f600*/  LDL.LU R12, [R1+0x44] ;  /* 0x00004400010c7983 */ /* 0x002f620000300800 */
[----:B------:R-:W-:Y:S02]  /*f610*/  LEA.HI.X.SX32 R8, R8, R0, 0x1, P4 ;  /* 0x0000000008087211 */ /* 0x000fe400020f0eff */
[----:B--2---:R-:W-:-:S05]  /*f620*/  IADD3 R3, P5, R7, R2, RZ ;  /* 0x0000000207037210 */ /* 0x004fca0007fbe0ff */
[----:B------:R0:W-:Y:S01]  /*f630*/  STL [R1+0xc28], R3 ;  /* 0x000c280301007387 */ /* 0x0001e20000100800 */
[----:B---3--:R-:W-:-:S03]  /*f640*/  IADD3 R4, P6, R5, R2, RZ ;  /* 0x0000000205047210 */ /* 0x008fc60007fde0ff */
[----:B------:R-:W2:Y:S01]  /*f650*/  LDL.LU R18, [R1+0x50] ;  /* 0x0000500001127983 */ /* 0x000ea20000300800 */
[----:B0-----:R-:W0:Y:S03]  /*f660*/  LDC R3, c[0x0][0x268] ;  /* 0x00009a00ff037b82 */ /* 0x001e260000000800 */
[----:B------:R0:W-:Y:S04]  /*f670*/  STL [R1+0xc2c], R4 ;  /* 0x000c2c0401007387 */ /* 0x0001e80000100800 */
[----:B------:R-:W3:Y:S01]  /*f680*/  LDL.LU R13, [R1+0x4c] ;  /* 0x00004c00010d7983 */ /* 0x000ee20000300800 */
[----:B0-----:R-:W-:Y:S02]  /*f690*/  IMAD R4, R3, 0x2, R29 ;  /* 0x0000000203047824 */ /* 0x001fe400078e021d */
[----:B------:R-:W0:Y:S01]  /*f6a0*/  LDC R3, c[0x0][0x268] ;  /* 0x00009a00ff037b82 */ /* 0x000e220000000800 */
[-C--:B------:R-:W-:Y:S01]  /*f6b0*/  LEA.HI.X.SX32 R7, R7, R0.reuse, 0x1, P5 ;  /* 0x0000000007077211 */ /* 0x080fe200028f0eff */
[----:B------:R-:W-:Y:S04]  /*f6c0*/  STL [R1+0x164c], R29 ;  /* 0x00164c1d01007387 */ /* 0x000fe80000100800 */
[----:B------:R1:W-:Y:S04]  /*f6d0*/  STL [R1+0xc1c], R8 ;  /* 0x000c1c0801007387 */ /* 0x0003e80000100800 */
[----:B------:R0:W-:Y:S01]  /*f6e0*/  STL [R1+0xc18], R7 ;  /* 0x000c180701007387 */ /* 0x0001e20000100800 */
[----:B-1----:R-:W-:-:S02]  /*f6f0*/  LEA.HI.X.SX32 R8, R5, R0, 0x1, P6 ;  /* 0x0000000005087211 */ /* 0x002fc400030f0eff */
[----:B----4-:R-:W-:-:S03]  /*f700*/  IADD3 R5, P4, R9, R2, RZ ;  /* 0x0000000209057210 */ /* 0x010fc60007f9e0ff */
[----:B------:R1:W-:Y:S01]  /*f710*/  STL [R1+0xc08], R8 ;  /* 0x000c080801007387 */ /* 0x0003e20000100800 */
[----:B0-----:R-:W-:Y:S01]  /*f720*/  IMAD R7, R3, 0x2, R4 ;  /* 0x0000000203077824 */ /* 0x001fe200078e0204 */
[-C--:B-----5:R-:W-:Y:S02]  /*f730*/  IADD3 R3, P5, R15, R2.reuse, RZ ;  /* 0x000000020f037210 */ /* 0x0a0fe40007fbe0ff */
[----:B------:R-:W-:Y:S04]  /*f740*/  STL [R1+0xc0c], R5 ;  /* 0x000c0c0501007387 */ /* 0x000fe80000100800 */
[----:B------:R-:W4:Y:S01]  /*f750*/  LDL.LU R19, [R1+0x54] ;  /* 0x0000540001137983 */ /* 0x000f220000300800 */
[----:B-1----:R-:W0:Y:S03]  /*f760*/  LDC R8, c[0x0][0x268] ;  /* 0x00009a00ff087b82 */ /* 0x002e260000000800 */
[----:B------:R1:W-:Y:S04]  /*f770*/  STL [R1+0xc10], R3 ;  /* 0x000c100301007387 */ /* 0x0003e80000100800 */
[----:B-1----:R-:W5:Y:S01]  /*f780*/  LDL.LU R3, [R1+0x64] ;  /* 0x0000640001037983 */ /* 0x002f620000300800 */
[----:B------:R-:W-:-:S05]  /*f790*/  IADD3 R4, P6, R14, R2, RZ ;  /* 0x000000020e047210 */ /* 0x000fca0007fde0ff */
[----:B------:R1:W-:Y:S04]  /*f7a0*/  STL [R1+0xc14], R4 ;  /* 0x000c140401007387 */ /* 0x0003e80000100800 */
[----:B------:R-:W5:Y:S01]  /*f7b0*/  LDL.LU R5, [R1+0x60] ;  /* 0x0000600001057983 */ /* 0x000f620000300800 */
[-C--:B-1----:R-:W-:Y:S02]  /*f7c0*/  LEA.HI.X.SX32 R4, R9, R0.reuse, 0x1, P4 ;  /* 0x0000000009047211 */ /* 0x082fe400020f0eff */
[----:B------:R-:W1:Y:S03]  /*f7d0*/  LDC R9, c[0x0][0x268] ;  /* 0x00009a00ff097b82 */ /* 0x000e660000000800 */
[----:B------:R0:W-:Y:S02]  /*f7e0*/  STL [R1+0xc04], R4 ;  /* 0x000c040401007387 */ /* 0x0001e40000100800 */
[----:B0-----:R-:W-:-:S02]  /*f7f0*/  LEA.HI.X.SX32 R4, R15, R0, 0x1, P5 ;  /* 0x000000000f047211 */ /* 0x001fc400028f0eff */
[----:B------:R-:W-:Y:S02]  /*f800*/  LEA.HI.X.SX32 R15, R14, R0, 0x1, P6 ;  /* 0x000000000e0f7211 */ /* 0x000fe400030f0eff */
[-C--:B------:R-:W-:Y:S01]  /*f810*/  IADD3 R14, P4, R10, R2.reuse, RZ ;  /* 0x000000020a0e7210 */ /* 0x080fe20007f9e0ff */
[----:B------:R-:W-:Y:S04]  /*f820*/  STL [R1+0xc00], R4 ;  /* 0x000c000401007387 */ /* 0x000fe80000100800 */
[----:B------:R0:W-:Y:S04]  /*f830*/  STL [R1+0xbf0], R15 ;  /* 0x000bf00f01007387 */ /* 0x0001e80000100800 */
[----:B------:R0:W-:Y:S02]  /*f840*/  STL [R1+0xbf4], R14 ;  /* 0x000bf40e01007387 */ /* 0x0001e40000100800 */
[----:B0-----:R-:W-:-:S02]  /*f850*/  IADD3 R15, P5, R16, R2, RZ ;  /* 0x00000002100f7210 */ /* 0x001fc40007fbe0ff */
[----:B------:R-:W5:Y:S01]  /*f860*/  LDL.LU R14, [R1+0x6c] ;  /* 0x00006c00010e7983 */ /* 0x000f620000300800 */
[----:B------:R-:W-:-:S03]  /*f870*/  LEA.HI.X.SX32 R10, R10, R0, 0x1, P4 ;  /* 0x000000000a0a7211 */ /* 0x000fc600020f0eff */
[----:B------:R0:W-:Y:S02]  /*f880*/  STL [R1+0xbf8], R15 ;  /* 0x000bf80f01007387 */ /* 0x0001e40000100800 */
[----:B0-----:R-:W-:-:S05]  /*f890*/  IADD3 R15, P6, R11, R2, RZ ;  /* 0x000000020b0f7210 */ /* 0x001fca0007fde0ff */
[----:B------:R0:W-:Y:S04]  /*f8a0*/  STL [R1+0xbfc], R15 ;  /* 0x000bfc0f01007387 */ /* 0x0001e80000100800 */
[----:B------:R-:W5:Y:S04]  /*f8b0*/  LDL.LU R23, [R1+0x80] ;  /* 0x0000800001177983 */ /* 0x000f680000300800 */
[----:B------:R1:W-:Y:S04]  /*f8c0*/  STL [R1+0xbec], R10 ;  /* 0x000bec0a01007387 */ /* 0x0003e80000100800 */
[----:B0-----:R-:W5:Y:S01]  /*f8d0*/  LDL.LU R15, [R1+0x7c] ;  /* 0x00007c00010f7983 */ /* 0x001f620000300800 */
[----:B------:R-:W-:-:S04]  /*f8e0*/  IMAD R8, R8, 0x2, R7 ;  /* 0x0000000208087824 */ /* 0x000fc800078e0207 */
[----:B-1----:R-:W-:Y:S01]  /*f8f0*/  IMAD R4, R9, 0x2, R8 ;  /* 0x0000000209047824 */ /* 0x002fe200078e0208 */
[----:B------:R-:W0:Y:S08]  /*f900*/  LDC R10, c[0x0][0x268] ;  /* 0x00009a00ff0a7b82 */ /* 0x000e300000000800 */
[----:B------:R-:W1:Y:S01]  /*f910*/  LDC R9, c[0x0][0x268] ;  /* 0x00009a00ff097b82 */ /* 0x000e620000000800 */
[----:B------:R-:W-:-:S02]  /*f920*/  LEA.HI.X.SX32 R17, R16, R0, 0x1, P5 ;  /* 0x0000000010117211 */ /* 0x000fc400028f0eff */
[----:B------:R-:W-:-:S03]  /*f930*/  LEA.HI.X.SX32 R16, R11, R0, 0x1, P6 ;  /* 0x000000000b107211 */ /* 0x000fc600030f0eff */
[----:B------:R-:W-:Y:S04]  /*f940*/  STL [R1+0xbe8], R17 ;  /* 0x000be81101007387 */ /* 0x000fe80000100800 */
[----:B------:R2:W-:Y:S01]  /*f950*/  STL [R1+0xbd8], R16 ;  /* 0x000bd81001007387 */ /* 0x0005e20000100800 */
[----:B-1----:R-:W-:Y:S01]  /*f960*/  IMAD R9, R9, 0x2, R4 ;  /* 0x0000000209097824 */ /* 0x002fe200078e0204 */
[----:B------:R-:W-:-:S03]  /*f970*/  IADD3 R4, P4, R12, R2, RZ ;  /* 0x000000020c047210 */ /* 0x000fc60007f9e0ff */
[----:B0-----:R-:W-:Y:S02]  /*f980*/  IMAD R11, R10, 0x2, R9 ;  /* 0x000000020a0b7824 */ /* 0x001fe400078e0209 */
[----:B------:R-:W0:Y:S01]  /*f990*/  LDC R10, c[0x0][0x268] ;  /* 0x00009a00ff0a7b82 */ /* 0x000e220000000800 */
[----:B------:R3:W-:Y:S01]  /*f9a0*/  STL [R1+0xbdc], R4 ;  /* 0x000bdc0401007387 */ /* 0x0007e20000100800 */
[----:B0-----:R-:W-:Y:S01]  /*f9b0*/  IMAD R10, R10, 0x2, R11 ;  /* 0x000000020a0a7824 */ /* 0x001fe200078e020b */
[----:B--2---:R-:W-:-:S05]  /*f9c0*/  IADD3 R16, P5, R18, R2, RZ ;  /* 0x0000000212107210 */ /* 0x004fca0007fbe0ff */
[----:B------:R0:W-:Y:S04]  /*f9d0*/  STL [R1+0xbe0], R16 ;  /* 0x000be01001007387 */ /* 0x0001e80000100800 */
[----:B------:R-:W2:Y:S01]  /*f9e0*/  LDL.LU R22, [R1+0x84] ;  /* 0x0000840001167983 */ /* 0x000ea20000300800 */
[----:B---3--:R-:W-:-:S05]  /*f9f0*/  IADD3 R4, P6, R13, R2, RZ ;  /* 0x000000020d047210 */ /* 0x008fca0007fde0ff */
[----:B------:R1:W-:Y:S04]  /*fa00*/  STL [R1+0xbe4], R4 ;  /* 0x000be40401007387 */ /* 0x0003e80000100800 */
[----:B0-----:R-:W3:Y:S01]  /*fa10*/  LDL.LU R16, [R1+0x94] ;  /* 0x0000940001107983 */ /* 0x001ee20000300800 */
[-C--:B-1----:R-:W-:Y:S02]  /*fa20*/  LEA.HI.X.SX32 R4, R12, R0.reuse, 0x1, P4 ;  /* 0x000000000c047211 */ /* 0x082fe400020f0eff */
[-C--:B------:R-:W-:Y:S01]  /*fa30*/  LEA.HI.X.SX32 R18, R18, R0.reuse, 0x1, P5 ;  /* 0x0000000012127211 */ /* 0x080fe200028f0eff */
[----:B------:R-:W0:Y:S02]  /*fa40*/  LDC R12, c[0x0][0x268] ;  /* 0x00009a00ff0c7b82 */ /* 0x000e240000000800 */
[----:B------:R-:W-:Y:S04]  /*fa50*/  STL [R1+0xbd4], R4 ;  /* 0x000bd40401007387 */ /* 0x000fe80000100800 */
[----:B------:R-:W3:Y:S04]  /*fa60*/  LDL.LU R17, [R1+0x90] ;  /* 0x0000900001117983 */ /* 0x000ee80000300800 */
[----:B------:R1:W-:Y:S04]  /*fa70*/  STL [R1+0x1644], R11 ;  /* 0x0016440b01007387 */ /* 0x0003e80000100800 */
[----:B------:R-:W-:Y:S01]  /*fa80*/  STL [R1+0xbd0], R18 ;  /* 0x000bd01201007387 */ /* 0x000fe20000100800 */
[----:B-1----:R-:W-:-:S02]  /*fa90*/  LEA.HI.X.SX32 R11, R13, R0, 0x1, P6 ;  /* 0x000000000d0b7211 */ /* 0x002fc400030f0eff */
[----:B------:R-:W1:Y:S03]  /*faa0*/  LDC R13, c[0x0][0x268] ;  /* 0x00009a00ff0d7b82 */ /* 0x000e660000000800 */
[----:B------:R5:W-:Y:S01]  /*fab0*/  STL [R1+0xbc0], R11 ;  /* 0x000bc00b01007387 */ /* 0x000be20000100800 */
[----:B----4-:R-:W-:-:S05]  /*fac0*/  IADD3 R4, P4, R19, R2, RZ ;  /* 0x0000000213047210 */ /* 0x010fca0007f9e0ff */
[----:B------:R4:W-:Y:S01]  /*fad0*/  STL [R1+0xbc4], R4 ;  /* 0x000bc40401007387 */ /* 0x0009e20000100800 */
[----:B-----5:R-:W-:-:S05]  /*fae0*/  IADD3 R11, P5, R3, R2, RZ ;  /* 0x00000002030b7210 */ /* 0x020fca0007fbe0ff */
[----:B------:R5:W-:Y:S04]  /*faf0*/  STL [R1+0xbc8], R11 ;  /* 0x000bc80b01007387 */ /* 0x000be80000100800 */
[----:B------:R-:W3:Y:S01]  /*fb00*/  LDL.LU R18, [R1+0x9c] ;  /* 0x00009c0001127983 */ /* 0x000ee20000300800 */
[----:B----4-:R-:W-:Y:S02]  /*fb10*/  IADD3 R4, P6, R5, R2, RZ ;  /* 0x0000000205047210 */ /* 0x010fe40007fde0ff */
[----:B-----5:R-:W-:-:S03]  /*fb20*/  LEA.HI.X.SX32 R11, R19, R0, 0x1, P4 ;  /* 0x00000000130b7211 */ /* 0x020fc600020f0eff */
[----:B------:R4:W-:Y:S04]  /*fb30*/  STL [R1+0xbcc], R4 ;  /* 0x000bcc0401007387 */ /* 0x0009e80000100800 */
[----:B------:R5:W-:Y:S04]  /*fb40*/  STL [R1+0xbbc], R11 ;  /* 0x000bbc0b01007387 */ /* 0x000be80000100800 */
[----:B------:R-:W3:Y:S01]  /*fb50*/  LDL.LU R26, [R1+0xa0] ;  /* 0x0000a000011a7983 */ /* 0x000ee20000300800 */
[-C--:B----4-:R-:W-:Y:S01]  /*fb60*/  LEA.HI.X.SX32 R4, R3, R0.reuse, 0x1, P5 ;  /* 0x0000000003047211 */ /* 0x090fe200028f0eff */
[----:B0-----:R-:W-:Y:S01]  /*fb70*/  IMAD R12, R12, 0x2, R10 ;  /* 0x000000020c0c7824 */ /* 0x001fe200078e020a */
[----:B------:R-:W0:Y:S03]  /*fb80*/  LDC R3, c[0x0][0x268] ;  /* 0x00009a00ff037b82 */ /* 0x000e260000000800 */
[----:B------:R4:W-:Y:S01]  /*fb90*/  STL [R1+0xbb8], R4 ;  /* 0x000bb80401007387 */ /* 0x0009e20000100800 */
[----:B-----5:R-:W-:-:S03]  /*fba0*/  LEA.HI.X.SX32 R11, R5, R0, 0x1, P6 ;  /* 0x00000000050b7211 */ /* 0x020fc600030f0eff */
[----:B------:R-:W5:Y:S01]  /*fbb0*/  LDL.LU R19, [R1+0x98] ;  /* 0x0000980001137983 */ /* 0x000f620000300800 */
[----:B-1----:R-:W-:-:S03]  /*fbc0*/  IMAD R13, R13, 0x2, R12 ;  /* 0x000000020d0d7824 */ /* 0x002fc600078e020c */
[----:B------:R1:W-:Y:S04]  /*fbd0*/  STL [R1+0xba8], R11 ;  /* 0x000ba80b01007387 */ /* 0x0003e80000100800 */
[----:B------:R-:W5:Y:S01]  /*fbe0*/  LDL.LU R27, [R1+0x8c] ;  /* 0x00008c00011b7983 */ /* 0x000f620000300800 */
[----:B----4-:R-:W-:-:S05]  /*fbf0*/  IADD3 R4, P4, R14, R2, RZ ;  /* 0x000000020e047210 */ /* 0x010fca0007f9e0ff */
[----:B------:R4:W-:Y:S04]  /*fc00*/  STL [R1+0xbac], R4 ;  /* 0x000bac0401007387 */ /* 0x0009e80000100800 */
[----:B------:R-:W-:Y:S01]  /*fc10*/  STL [R1+0x1640], R13 ;  /* 0x0016400d01007387 */ /* 0x000fe20000100800 */
[----:B-1----:R-:W-:-:S05]  /*fc20*/  IADD3 R11, P5, R23, R2, RZ ;  /* 0x00000002170b7210 */ /* 0x002fca0007fbe0ff */
[----:B------:R-:W-:Y:S01]  /*fc30*/  STL [R1+0xbb0], R11 ;  /* 0x000bb00b01007387 */ /* 0x000fe20000100800 */
[----:B----4-:R-:W-:-:S03]  /*fc40*/  IADD3 R4, P6, R15, R2, RZ ;  /* 0x000000020f047210 */ /* 0x010fc60007fde0ff */
[----:B------:R-:W4:Y:S04]  /*fc50*/  LDL.LU R20, [R1+0x88] ;  /* 0x0000880001147983 */ /* 0x000f280000300800 */
[----:B------:R1:W-:Y:S04]  /*fc60*/  STL [R1+0xbb4], R4 ;  /* 0x000bb40401007387 */ /* 0x0003e80000100800 */
[----:B------:R-:W4:Y:S01]  /*fc70*/  LDL.LU R21, [R1+0x78] ;  /* 0x0000780001157983 */ /* 0x000f220000300800 */
[----:B0-----:R-:W-:Y:S02]  /*fc80*/  IMAD R5, R3, 0x2, R13 ;  /* 0x0000000203057824 */ /* 0x001fe400078e020d */
[----:B------:R-:W0:Y:S01]  /*fc90*/  LDC R3, c[0x0][0x268] ;  /* 0x00009a00ff037b82 */ /* 0x000e220000000800 */
[----:B-1----:R-:W-:Y:S01]  /*fca0*/  LEA.HI.X.SX32 R4, R14, R0, 0x1, P4 ;  /* 0x000000000e047211 */ /* 0x002fe200020f0eff */
[----:B0-----:R-:W-:-:S06]  /*fcb0*/  IMAD R14, R3, 0x2, R5 ;  /* 0x00000002030e7824 */ /* 0x001fcc00078e0205 */
[----:B------:R-:W0:Y:S01]  /*fcc0*/  LDC R3, c[0x0][0x268] ;  /* 0x00009a00ff037b82 */ /* 0x000e220000000800 */
[-C--:B------:R-:W-:Y:S01]  /*fcd0*/  LEA.HI.X.SX32 R13, R23, R0.reuse, 0x1, P5 ;  /* 0x00000000170d7211 */ /* 0x080fe200028f0eff */
[----:B------:R2:W-:Y:S01]  /*fce0*/  STL [R1+0xba4], R4 ;  /* 0x000ba40401007387 */ /* 0x0005e20000100800 */
[----:B------:R-:W-:-:S03]  /*fcf0*/  LEA.HI.X.SX32 R11, R15, R0, 0x1, P6 ;  /* 0x000000000f0b7211 */ /* 0x000fc600030f0eff */
[----:B------:R-:W-:Y:S04]  /*fd00*/  STL [R1+0xba0], R13 ;  /* 0x000ba00d01007387 */ /* 0x000fe80000100800 */
[----:B------:R-:W-:Y:S01]  /*fd10*/  STL [R1+0xb90], R11 ;  /* 0x000b900b01007387 */ /* 0x000fe20000100800 */
[----:B0-----:R-:W-:Y:S01]  /*fd20*/  IMAD R15, R3, 0x2, R14 ;  /* 0x00000002030f7824 */ /* 0x001fe200078e020e */
[----:B--2---:R-:W-:-:S05]  /*fd30*/  IADD3 R4, P4, R22, R2, RZ ;  /* 0x0000000216047210 */ /* 0x004fca0007f9e0ff */
[----:B------:R0:W-:Y:S04]  /*fd40*/  STL [R1+0xb94], R4 ;  /* 0x000b940401007387 */ /* 0x0001e80000100800 */
[----:B------:R-:W2:Y:S01]  /*fd50*/  LDL.LU R24, [R1+0x74] ;  /* 0x0000740001187983 */ /* 0x000ea20000300800 */
[----:B---3--:R-:W-:-:S05]  /*fd60*/  IADD3 R3, P5, R16, R2, RZ ;  /* 0x0000000210037210 */ /* 0x008fca0007fbe0ff */
[----:B------:R1:W-:Y:S04]  /*fd70*/  STL [R1+0xb98], R3 ;  /* 0x000b980301007387 */ /* 0x0003e80000100800 */
[----:B0-----:R-:W3:Y:S01]  /*fd80*/  LDL.LU R4, [R1+0x70] ;  /* 0x0000700001047983 */ /* 0x001ee20000300800 */
[----:B------:R-:W-:Y:S01]  /*fd90*/  IADD3 R11, P6, R17, R2, RZ ;  /* 0x00000002110b7210 */ /* 0x000fe20007fde0ff */
[----:B-1----:R-:W0:Y:S04]  /*fda0*/  LDC R3, c[0x0][0x268] ;  /* 0x00009a00ff037b82 */ /* 0x002e280000000800 */
[----:B------:R1:W-:Y:S02]  /*fdb0*/  STL [R1+0xb9c], R11 ;  /* 0x000b9c0b01007387 */ /* 0x0003e40000100800 */
[----:B-1----:R-:W-:-:S02]  /*fdc0*/  LEA.HI.X.SX32 R11, R22, R0, 0x1, P4 ;  /* 0x00000000160b7211 */ /* 0x002fc400020f0eff */
[----:B------:R-:W3:Y:S04]  /*fdd0*/  LDL.LU R22, [R1+0x68] ;  /* 0x0000680001167983 */ /* 0x000ee80000300800 */
[----:B------:R1:W-:Y:S01]  /*fde0*/  STL [R1+0xb8c], R11 ;  /* 0x000b8c0b01007387 */ /* 0x0003e20000100800 */
[-C--:B------:R-:W-:Y:S02]  /*fdf0*/  LEA.HI.X.SX32 R13, R17, R0.reuse, 0x1, P6 ;  /* 0x00000000110d7211 */ /* 0x080fe400030f0eff */
[----:B------:R-:W3:Y:S01]  /*fe00*/  LDC R17, c[0x0][0x268] ;  /* 0x00009a00ff117b82 */ /* 0x000ee20000000800 */
[----:B------:R-:W-:Y:S01]  /*fe10*/  STL [R1+0x163c], R15 ;  /* 0x00163c0f01007387 */ /* 0x000fe20000100800 */
[----:B-1----:R-:W-:Y:S01]  /*fe20*/  LEA.HI.X.SX32 R11, R16, R0, 0x1, P5 ;  /* 0x00000000100b7211 */ /* 0x002fe200028f0eff */
[----:B0-----:R-:W-:-:S05]  /*fe30*/  IMAD R3, R3, 0x2, R15 ;  /* 0x0000000203037824 */ /* 0x001fca00078e020f */
[----:B------:R-:W0:Y:S01]  /*fe40*/  LDC R16, c[0x0][0x268] ;  /* 0x00009a00ff107b82 */ /* 0x000e220000000800 */
[----:B------:R1:W-:Y:S04]  /*fe50*/  STL [R1+0xb88], R11 ;  /* 0x000b880b01007387 */ /* 0x0003e80000100800 */
[----:B------:R-:W3:Y:S04]  /*fe60*/  LDL.LU R23, [R1+0x5c] ;  /* 0x00005c0001177983 */ /* 0x000ee80000300800 */
[----:B------:R-:W-:Y:S01]  /*fe70*/  STL [R1+0xb78], R13 ;  /* 0x000b780d01007387 */ /* 0x000fe20000100800 */
[----:B-1----:R-:W-:-:S05]  /*fe80*/  IADD3 R11, P4, R18, R2, RZ ;  /* 0x00000002120b7210 */ /* 0x002fca0007f9e0ff */
[----:B------:R1:W-:Y:S04]  /*fe90*/  STL [R1+0xb7c], R11 ;  /* 0x000b7c0b01007387 */ /* 0x0003e80000100800 */
[----:B------:R-:W3:Y:S01]  /*fea0*/  LDL.LU R25, [R1+0x58] ;  /* 0x0000580001197983 */ /* 0x000ee20000300800 */
[----:B------:R-:W-:Y:S02]  /*feb0*/  IADD3 R15, P5, R26, R2, RZ ;  /* 0x000000021a0f7210 */ /* 0x000fe40007fbe0ff */
[----:B-1----:R-:W-:Y:S02]  /*fec0*/  LEA.HI.X.SX32 R11, R18, R0, 0x1, P4 ;  /* 0x00000000120b7211 */ /* 0x002fe400020f0eff */
[----:B------:R-:W1:Y:S01]  /*fed0*/  LDC R18, c[0x0][0x268] ;  /* 0x00009a00ff127b82 */ /* 0x000e620000000800 */
[----:B------:R5:W-:Y:S02]  /*fee0*/  STL [R1+0xb80], R15 ;  /* 0x000b800f01007387 */ /* 0x000be40000100800 */
[----:B-----5:R-:W-:-:S02]  /*fef0*/  IADD3 R13, P6, R19, R2, RZ ;  /* 0x00000002130d7210 */ /* 0x020fc40007fde0ff */
[----:B------:R-:W-:-:S03]  /*ff00*/  LEA.HI.X.SX32 R15, R26, R0, 0x1, P5 ;  /* 0x000000001a0f7211 */ /* 0x000fc600028f0eff */
[----:B------:R5:W-:Y:S04]  /*ff10*/  STL [R1+0xb84], R13 ;  /* 0x000b840d01007387 */ /* 0x000be80000100800 */
[----:B------:R0:W-:Y:S01]  /*ff20*/  STL [R1+0xb74], R11 ;  /* 0x000b740b01007387 */ /* 0x0001e20000100800 */
[----:B-----5:R-:W-:-:S03]  /*ff30*/  LEA.HI.X.SX32 R13, R19, R0, 0x1, P6 ;  /* 0x00000000130d7211 */ /* 0x020fc600030f0eff */
[----:B------:R-:W-:Y:S04]  /*ff40*/  STL [R1+0xb70], R15 ;  /* 0x000b700f01007387 */ /* 0x000fe80000100800 */
[----:B------:R-:W-:Y:S01]  /*ff50*/  STL [R1+0xb60], R13 ;  /* 0x000b600d01007387 */ /* 0x000fe20000100800 */
[----:B0-----:R-:W-:-:S03]  /*ff60*/  IADD3 R11, P4, R27, R2, RZ ;  /* 0x000000021b0b7210 */ /* 0x001fc60007f9e0ff */
[----:B------:R-:W5:Y:S04]  /*ff70*/  LDL.LU R26, [R1+0x34] ;  /* 0x00003400011a7983 */ /* 0x000f680000300800 */
[----:B------:R0:W-:Y:S02]  /*ff80*/  STL [R1+0xb64], R11 ;  /* 0x000b640b01007387 */ /* 0x0001e40000100800 */
[----:B0-----:R-:W-:Y:S02]  /*ff90*/  LEA.HI.X.SX32 R11, R27, R0, 0x1, P4 ;  /* 0x000000001b0b7211 */ /* 0x001fe400020f0eff */
[-C--:B----4-:R-:W-:Y:S02]  /*ffa0*/  IADD3 R15, P5, R20, R2.reuse, RZ ;  /* 0x00000002140f7210 */ /* 0x090fe40007fbe0ff */
[----:B------:R-:W-:-:S03]  /*ffb0*/  IADD3 R13, P6, R21, R2, RZ ;  /* 0x00000002150d7210 */ /* 0x000fc60007fde0ff */
[----:B------:R0:W-:Y:S04]  /*ffc0*/  STL [R1+0xb68], R15 ;  /* 0x000b680f01007387 */ /* 0x0001e80000100800 */
[----:B------:R-:W-:Y:S04]  /*ffd0*/  STL [R1+0xb6c], R13 ;  /* 0x000b6c0d01007387 */ /* 0x000fe80000100800 */
[----:B------:R-:W4:Y:S04]  /*ffe0*/  LDL.LU R28, [R1+0x2c] ;  /* 0x00002c00011c7983 */ /* 0x000f280000300800 */
[----:B------:R1:W-:Y:S04]  /*fff0*/  STL [R1+0xb5c], R11 ;  /* 0x000b5c0b01007387 */ /* 0x0003e80000100800 */
[----:B0-----:R-:W4:Y:S01]  /*10000*/  LDL.LU R15, [R1+0x28] ;  /* 0x00002800010f7983 */ /* 0x001f220000300800 */
[----:B-1----:R-:W-:-:S02]  /*10010*/  LEA.HI.X.SX32 R11, R20, R0, 0x1, P5 ;  /* 0x00000000140b7211 */ /* 0x002fc400028f0eff */
[----:B------:R-:W-:Y:S01]  /*10020*/  LEA.HI.X.SX32 R13, R21, R0, 0x1, P6 ;  /* 0x00000000150d7211 */ /* 0x000fe200030f0eff */
[----:B------:R-:W-:Y:S01]  /*10030*/  IMAD R16, R16, 0x2, R3 ;  /* 0x0000000210107824 */ /* 0x000fe200078e0203 */
[----:B------:R-:W0:Y:S01]  /*10040*/  LDC R20, c[0x0][0x268] ;  /* 0x00009a00ff147b82 */ /* 0x000e220000000800 */
[----:B------:R2:W-:Y:S04]  /*10050*/  STL [R1+0xb58], R11 ;  /* 0x000b580b01007387 */ /* 0x0005e80000100800 */
[----:B------:R-:W4:Y:S03]  /*10060*/  LDL.LU R27, [R1+0x1c] ;  /* 0x00001c00011b7983 */ /* 0x000f260000300800 */
[----:B------:R-:W1:Y:S01]  /*10070*/  LDC R21, c[0x0][0x268] ;  /* 0x00009a00ff157b82 */ /* 0x000e620000000800 */
[----:B------:R3:W-:Y:S01]  /*10080*/  STL [R1+0xb48], R13 ;  /* 0x000b480d01007387 */ /* 0x0007e20000100800 */
[----:B--2---:R-:W-:-:S05]  /*10090*/  IADD3 R11, P4, R24, R2, RZ ;  /* 0x00000002180b7210 */ /* 0x004fca0007f9e0ff */
[----:B------:R2:W-:Y:S01]  /*100a0*/  STL [R1+0xb4c], R11 ;  /* 0x000b4c0b01007387 */ /* 0x0005e20000100800 */
[----:B---3--:R-:W-:-:S03]  /*100b0*/  IADD3 R13, P5, R4, R2, RZ ;  /* 0x00000002040d7210 */ /* 0x008fc60007fbe0ff */
[----:B--2---:R-:W2:Y:S04]  /*100c0*/  LDL.LU R11, [R1+0x18] ;  /* 0x00001800010b7983 */ /* 0x004ea80000300800 */
[----:B------:R3:W-:Y:S04]  /*100d0*/  STL [R1+0xb50], R13 ;  /* 0x000b500d01007387 */ /* 0x0007e80000100800 */
[----:B---3--:R-:W3:Y:S01]  /*100e0*/  LDL.LU R13, [R1+0x10] ;  /* 0x00001000010d7983 */ /* 0x008ee20000300800 */
[----:B------:R-:W-:-:S05]  /*100f0*/  IADD3 R29, P6, R22, R2, RZ ;  /* 0x00000002161d7210 */ /* 0x000fca0007fde0ff */
[----:B------:R0:W-:Y:S02]  /*10100*/  STL [R1+0xb54], R29 ;  /* 0x000b541d01007387 */ /* 0x0001e40000100800 */
[----:B0-----:R-:W-:-:S05]  /*10110*/  LEA.HI.X.SX32 R29, R24, R0, 0x1, P4 ;  /* 0x00000000181d7211 */ /* 0x001fca00020f0eff */
[----:B------:R0:W-:Y:S02]  /*10120*/  STL [R1+0xb44], R29 ;  /* 0x000b441d01007387 */ /* 0x0001e40000100800 */
[-C--:B0-----:R-:W-:Y:S02]  /*10130*/  LEA.HI.X.SX32 R29, R4, R0.reuse, 0x1, P5 ;  /* 0x00000000041d7211 */ /* 0x081fe400028f0eff */
[----:B------:R-:W-:Y:S02]  /*10140*/  LEA.HI.X.SX32 R4, R22, R0, 0x1, P6 ;  /* 0x0000000016047211 */ /* 0x000fe400030f0eff */
[-C--:B------:R-:W-:Y:S01]  /*10150*/  IADD3 R22, P4, R23, R2.reuse, RZ ;  /* 0x0000000217167210 */ /* 0x080fe20007f9e0ff */
[----:B------:R-:W-:Y:S04]  /*10160*/  STL [R1+0xb40], R29 ;  /* 0x000b401d01007387 */ /* 0x000fe80000100800 */
[----:B------:R0:W-:Y:S04]  /*10170*/  STL [R1+0xb30], R4 ;  /* 0x000b300401007387 */ /* 0x0001e80000100800 */
[----:B------:R1:W-:Y:S01]  /*10180*/  STL [R1+0xb34], R22 ;  /* 0x000b341601007387 */ /* 0x0003e20000100800 */
[----:B0-----:R-:W-:-:S02]  /*10190*/  IADD3 R4, P5, R25, R2, RZ ;  /* 0x0000000219047210 */ /* 0x001fc40007fbe0ff */
[----:B------:R-:W-:Y:S01]  /*101a0*/  IADD3 R29, P6, R6, R2, RZ ;  /* 0x00000002061d7210 */ /* 0x000fe20007fde0ff */
[----:B------:R-:W-:Y:S01]  /*101b0*/  IMAD R17, R17, 0x2, R16 ;  /* 0x0000000211117824 */ /* 0x000fe200078e0210 */
[----:B-1----:R-:W0:Y:S01]  /*101c0*/  LDC R22, c[0x0][0x268] ;  /* 0x00009a00ff167b82 */ /* 0x002e220000000800 */
[----:B------:R1:W-:Y:S04]  /*101d0*/  STL [R1+0xb38], R4 ;  /* 0x000b380401007387 */ /* 0x0003e80000100800 */
[----:B------:R1:W-:Y:S02]  /*101e0*/  STL [R1+0xb3c], R29 ;  /* 0x000b3c1d01007387 */ /* 0x0003e40000100800 */
[-C--:B-1----:R-:W-:Y:S02]  /*101f0*/  LEA.HI.X.SX32 R4, R23, R0.reuse, 0x1, P4 ;  /* 0x0000000017047211 */ /* 0x082fe400020f0eff */
[----:B------:R-:W1:Y:S08]  /*10200*/  LDC R23, c[0x0][0x268] ;  /* 0x00009a00ff177b82 */ /* 0x000e700000000800 */
[----:B------:R-:W5:Y:S01]  /*10210*/  LDC R29, c[0x0][0x268] ;  /* 0x00009a00ff1d7b82 */ /* 0x000f620000000800 */
[----:B------:R0:W-:Y:S02]  /*10220*/  STL [R1+0xb2c], R4 ;  /* 0x000b2c0401007387 */ /* 0x0001e40000100800 */
[----:B0-----:R-:W-:-:S05]  /*10230*/  LEA.HI.X.SX32 R4, R25, R0, 0x1, P5 ;  /* 0x0000000019047211 */ /* 0x001fca00028f0eff */
[----:B------:R0:W-:Y:S01]  /*10240*/  STL [R1+0xb28], R4 ;  /* 0x000b280401007387 */ /* 0x0001e20000100800 */
[C-C-:B-1----:R-:W-:Y:S02]  /*10250*/  IMAD R25, R23.reuse, 0x2, R6.reuse ;  /* 0x0000000217197824 */ /* 0x142fe400078e0206 */
[----:B0-----:R-:W-:Y:S01]  /*10260*/  IMAD R4, R23, 0x2, R6 ;  /* 0x0000000217047824 */ /* 0x001fe200078e0206 */
[----:B------:R-:W-:Y:S01]  /*10270*/  LEA.HI.X.SX32 R6, R6, R0, 0x1, P6 ;  /* 0x0000000006067211 */ /* 0x000fe200030f0eff */
[----:B------:R-:W-:Y:S01]  /*10280*/  IMAD R19, R18, 0x2, R17 ;  /* 0x0000000212137824 */ /* 0x000fe200078e0211 */
[----:B------:R-:W0:Y:S01]  /*10290*/  LDC R23, c[0x0][0x268] ;  /* 0x00009a00ff177b82 */ /* 0x000e220000000800 */
[----:B-----5:R-:W-:Y:S01]  /*102a0*/  IMAD R4, R29, 0x2, R4 ;  /* 0x000000021d047824 */ /* 0x020fe200078e0204 */
[C---:B------:R-:W-:Y:S01]  /*102b0*/  IADD3 R29, P4, R25.reuse, R2, RZ ;  /* 0x00000002191d7210 */ /* 0x040fe20007f9e0ff */
[----:B------:R-:W-:Y:S04]  /*102c0*/  STL [R1+0xb18], R6 ;  /* 0x000b180601007387 */ /* 0x000fe80000100800 */
[----:B------:R1:W-:Y:S01]  /*102d0*/  STL [R1+0xb1c], R29 ;  /* 0x000b1c1d01007387 */ /* 0x0003e20000100800 */
[----:B------:R-:W-:Y:S01]  /*102e0*/  LEA.HI.X.SX32 R25, R25, R0, 0x1, P4 ;  /* 0x0000000019197211 */ /* 0x000fe200020f0eff */
[----:B------:R-:W5:Y:S01]  /*102f0*/  LDC R18, c[0x0][0x268] ;  /* 0x00009a00ff127b82 */ /* 0x000f620000000800 */
[----:B-1----:R-:W-:-:S05]  /*10300*/  IADD3 R29, P5, R4, R2, RZ ;  /* 0x00000002041d7210 */ /* 0x002fca0007fbe0ff */
[----:B------:R1:W-:Y:S01]  /*10310*/  STL [R1+0xb20], R29 ;  /* 0x000b201d01007387 */ /* 0x0003e20000100800 */
[----:B------:R-:W-:Y:S02]  /*10320*/  LEA.HI.X.SX32 R4, R4, R0, 0x1, P5 ;  /* 0x0000000004047211 */ /* 0x000fe400028f0eff */
[----:B-1----:R-:W-:-:S05]  /*10330*/  IADD3 R29, P6, R26, R2, RZ ;  /* 0x000000021a1d7210 */ /* 0x002fca0007fde0ff */
[----:B------:R1:W-:Y:S01]  /*10340*/  STL [R1+0xb24], R29 ;  /* 0x000b241d01007387 */ /* 0x0003e20000100800 */
[----:B------:R-:W-:-:S03]  /*10350*/  LEA.HI.X.SX32 R26, R26, R0, 0x1, P6 ;  /* 0x000000001a1a7211 */ /* 0x000fc600030f0eff */
[----:B-1----:R-:W3:Y:S04]  /*10360*/  LDL.LU R29, [R1+0x164c] ;  /* 0x00164c00011d7983 */ /* 0x002ee80000300800 */
[----:B------:R1:W-:Y:S04]  /*10370*/  STL [R1+0xb14], R25 ;  /* 0x000b141901007387 */ /* 0x0003e80000100800 */
[----:B------:R4:W-:Y:S04]  /*10380*/  STL [R1+0xb10], R4 ;  /* 0x000b100401007387 */ /* 0x0009e80000100800 */
[----:B------:R0:W-:Y:S01]  /*10390*/  STL [R1+0xb00], R26 ;  /* 0x000b001a01007387 */ /* 0x0001e20000100800 */
[----:B-----5:R-:W-:Y:S01]  /*103a0*/  IMAD R18, R18, 0x2, R19 ;  /* 0x0000000212127824 */ /* 0x020fe200078e0213 */
[----:B-1----:R-:W1:Y:S01]  /*103b0*/  LDC R25, c[0x0][0x268] ;  /* 0x00009a00ff197b82 */ /* 0x002e620000000800 */
[----:B----4-:R-:W-:-:S07]  /*103c0*/  IADD3 R4, P4, R28, R2, RZ ;  /* 0x000000021c047210 */ /* 0x010fce0007f9e0ff */
[----:B0-----:R-:W0:Y:S01]  /*103d0*/  LDC R26, c[0x0][0x268] ;  /* 0x00009a00ff1a7b82 */ /* 0x001e220000000800 */
[----:B------:R4:W-:Y:S02]  /*103e0*/  STL [R1+0xb04], R4 ;  /* 0x000b040401007387 */ /* 0x0009e40000100800 */
[----:B----4-:R-:W-:-:S05]  /*103f0*/  IADD3 R4, P5, R15, R2, RZ ;  /* 0x000000020f047210 */ /* 0x010fca0007fbe0ff */
[----:B------:R4:W-:Y:S02]  /*10400*/  STL [R1+0xb08], R4 ;  /* 0x000b080401007387 */ /* 0x0009e40000100800 */
[----:B----4-:R-:W-:-:S05]  /*10410*/  IADD3 R4, P6, R27, R2, RZ ;  /* 0x000000021b047210 */ /* 0x010fca0007fde0ff */
[----:B------:R4:W-:Y:S04]  /*10420*/  STL [R1+0xb0c], R4 ;  /* 0x000b0c0401007387 */ /* 0x0009e80000100800 */
[----:B----4-:R-:W4:Y:S01]  /*10430*/  LDL.LU R4, [R1+0x1648] ;  /* 0x0016480001047983 */ /* 0x010f220000300800 */
[----:B------:R-:W-:-:S04]  /*10440*/  IMAD R20, R20, 0x2, R18 ;  /* 0x0000000214147824 */ /* 0x000fc800078e0212 */
[----:B------:R-:W-:Y:S02]  /*10450*/  IMAD R24, R21, 0x2, R20 ;  /* 0x0000000215187824 */ /* 0x000fe400078e0214 */
[----:B------:R-:W5:Y:S01]  /*10460*/  LDC R21, c[0x0][0x268] ;  /* 0x00009a00ff157b82 */ /* 0x000f620000000800 */
[-C--:B------:R-:W-:Y:S02]  /*10470*/  LEA.HI.X.SX32 R28, R28, R0.reuse, 0x1, P4 ;  /* 0x000000001c1c7211 */ /* 0x080fe400020f0eff */
[----:B------:R-:W-:Y:S01]  /*10480*/  LEA.HI.X.SX32 R15, R15, R0, 0x1, P5 ;  /* 0x000000000f0f7211 */ /* 0x000fe200028f0eff */
[----:B-----5:R-:W-:-:S04]  /*10490*/  IMAD R21, R21, 0x2, R24 ;  /* 0x0000000215157824 */ /* 0x020fc800078e0218 */
[----:B------:R-:W-:-:S04]  /*104a0*/  IMAD R22, R22, 0x2, R21 ;  /* 0x0000000216167824 */ /* 0x000fc800078e0215 */
[----:B------:R-:W-:Y:S02]  /*104b0*/  IMAD R6, R23, 0x2, R22 ;  /* 0x0000000217067824 */ /* 0x000fe400078e0216 */
[----:B------:R-:W5:Y:S01]  /*104c0*/  LDC R23, c[0x0][0x268] ;  /* 0x00009a00ff177b82 */ /* 0x000f620000000800 */
[----:B------:R-:W-:Y:S04]  /*104d0*/  STL [R1+0xafc], R28 ;  /* 0x000afc1c01007387 */ /* 0x000fe80000100800 */
[----:B------:R1:W-:Y:S02]  /*104e0*/  STL [R1+0xaf8], R15 ;  /* 0x000af80f01007387 */ /* 0x0003e40000100800 */
[----:B-1----:R-:W-:-:S05]  /*104f0*/  LEA.HI.X.SX32 R15, R27, R0, 0x1, P6 ;  /* 0x000000001b0f7211 */ /* 0x002fca00030f0eff */
[----:B------:R3:W-:Y:S01]  /*10500*/  STL [R1+0xae8], R15 ;  /* 0x000ae80f01007387 */ /* 0x0007e20000100800 */
[----:B-----5:R-:W-:Y:S01]  /*10510*/  IMAD R23, R23, 0x2, R6 ;  /* 0x0000000217177824 */ /* 0x020fe200078e0206 */
[----:B--2---:R-:W-:-:S03]  /*10520*/  IADD3 R27, P4, R11, R2, RZ ;  /* 0x000000020b1b7210 */ /* 0x004fc60007f9e0ff */
[----:B------:R-:W-:Y:S02]  /*10530*/  IMAD R25, R25, 0x2, R23 ;  /* 0x0000000219197824 */ /* 0x000fe400078e0217 */
[----:B------:R1:W-:Y:S01]  /*10540*/  STL [R1+0xaec], R27 ;  /* 0x000aec1b01007387 */ /* 0x0003e20000100800 */
[----:B---3--:R-:W-:Y:S01]  /*10550*/  IADD3 R15, P5, R13, R2, RZ ;  /* 0x000000020d0f7210 */ /* 0x008fe20007fbe0ff */
[----:B0-----:R-:W-:Y:S01]  /*10560*/  IMAD R28, R26, 0x2, R25 ;  /* 0x000000021a1c7824 */ /* 0x001fe200078e0219 */
[----:B-1----:R-:W0:Y:S03]  /*10570*/  LDC R27, c[0x0][0x268] ;  /* 0x00009a00ff1b7b82 */ /* 0x002e260000000800 */
[----:B------:R4:W-:Y:S05]  /*10580*/  STL [R1+0xaf0], R15 ;  /* 0x000af00f01007387 */ /* 0x0009ea0000100800 */
[----:B------:R-:W1:Y:S02]  /*10590*/  LDC R26, c[0x0][0x268] ;  /* 0x00009a00ff1a7b82 */ /* 0x000e640000000800 */
[----:B-1----:R-:W-:-:S04]  /*105a0*/  IMAD R26, R26, 0x2, R28 ;  /* 0x000000021a1a7824 */ /* 0x002fc800078e021c */
[----:B0-----:R-:W-:Y:S01]  /*105b0*/  IMAD R27, R27, 0x2, R26 ;  /* 0x000000021b1b7824 */ /* 0x001fe200078e021a */
[----:B----4-:R-:W-:-:S05]  /*105c0*/  IADD3 R15, P6, R4, R2, RZ ;  /* 0x00000002040f7210 */ /* 0x010fca0007fde0ff */
[----:B------:R0:W-:Y:S02]  /*105d0*/  STL [R1+0xaf4], R15 ;  /* 0x000af40f01007387 */ /* 0x0001e40000100800 */
[-C--:B0-----:R-:W-:Y:S02]  /*105e0*/  LEA.HI.X.SX32 R15, R11, R0.reuse, 0x1, P4 ;  /* 0x000000000b0f7211 */ /* 0x081fe400020f0eff */
[----:B------:R-:W0:Y:S03]  /*105f0*/  LDC R11, c[0x0][0x268] ;  /* 0x00009a00ff0b7b82 */ /* 0x000e260000000800 */
[----:B------:R1:W-:Y:S01]  /*10600*/  STL [R1+0xae4], R15 ;  /* 0x000ae40f01007387 */ /* 0x0003e20000100800 */
[-C--:B------:R-:W-:Y:S02]  /*10610*/  LEA.HI.X.SX32 R4, R4, R0.reuse, 0x1, P6 ;  /* 0x0000000004047211 */ /* 0x080fe400030f0eff */
[----:B-1----:R-:W-:-:S02]  /*10620*/  LEA.HI.X.SX32 R15, R13, R0, 0x1, P5 ;  /* 0x000000000d0f7211 */ /* 0x002fc400028f0eff */
[----:B------:R-:W1:Y:S03]  /*10630*/  LDC R13, c[0x0][0x268] ;  /* 0x00009a00ff0d7b82 */ /* 0x000e660000000800 */
[----:B------:R2:W-:Y:S04]  /*10640*/  STL [R1+0xae0], R15 ;  /* 0x000ae00f01007387 */ /* 0x0005e80000100800 */
[----:B------:R-:W-:Y:S01]  /*10650*/  STL [R1+0xad0], R4 ;  /* 0x000ad00401007387 */ /* 0x000fe20000100800 */
[----:B--2---:R-:W-:-:S05]  /*10660*/  IADD3 R15, P4, R29, R2, RZ ;  /* 0x000000021d0f7210 */ /* 0x004fca0007f9e0ff */
[----:B------:R2:W-:Y:S01]  /*10670*/  STL [R1+0xad4], R15 ;  /* 0x000ad40f01007387 */ /* 0x0005e20000100800 */
[----:B0-----:R-:W-:Y:S01]  /*10680*/  IMAD R11, R11, 0x2, R29 ;  /* 0x000000020b0b7824 */ /* 0x001fe200078e021d */
[----:B--2---:R-:W0:Y:S01]  /*10690*/  LDC R15, c[0x0][0x268] ;  /* 0x00009a00ff0f7b82 */ /* 0x004e220000000800 */
[----:B-1----:R-:W-:-:S03]  /*106a0*/  IMAD R4, R13, 0x2, R27 ;  /* 0x000000020d047824 */ /* 0x002fc600078e021b */
[----:B------:R-:W-:Y:S02]  /*106b0*/  IADD3 R13, P5, R11, R2, RZ ;  /* 0x000000020b0d7210 */ /* 0x000fe40007fbe0ff */
[----:B------:R-:W-:-:S03]  /*106c0*/  LEA.HI.X.SX32 R29, R29, R0, 0x1, P4 ;  /* 0x000000001d1d7211 */ /* 0x000fc600020f0eff */
[----:B------:R1:W-:Y:S02]  /*106d0*/  STL [R1+0xad8], R13 ;  /* 0x000ad80d01007387 */ /* 0x0003e40000100800 */
[----:B-1----:R-:W-:-:S05]  /*106e0*/  IADD3 R13, P6, R7, R2, RZ ;  /* 0x00000002070d7210 */ /* 0x002fca0007fde0ff */
[----:B------:R1:W-:Y:S04]  /*106f0*/  STL [R1+0xadc], R13 ;  /* 0x000adc0d01007387 */ /* 0x0003e80000100800 */
[----:B------:R0:W-:Y:S01]  /*10700*/  STL [R1+0xacc], R29 ;  /* 0x000acc1d01007387 */ /* 0x0001e20000100800 */
[----:B-1----:R-:W1:Y:S01]  /*10710*/  LDC R13, c[0x0][0x268] ;  /* 0x00009a00ff0d7b82 */ /* 0x002e620000000800 */
[----:B0-----:R-:W-:Y:S01]  /*10720*/  IMAD R29, R15, 0x2, R4 ;  /* 0x000000020f1d7824 */ /* 0x001fe200078e0204 */
[----:B------:R-:W-:-:S06]  /*10730*/  LEA.HI.X.SX32 R15, R11, R0, 0x1, P5 ;  /* 0x000000000b0f7211 */ /* 0x000fcc00028f0eff */
[----:B------:R-:W0:Y:S01]  /*10740*/  LDC R11, c[0x0][0x268] ;  /* 0x00009a00ff0b7b82 */ /* 0x000e220000000800 */
[----:B------:R-:W-:Y:S01]  /*10750*/  LEA.HI.X.SX32 R7, R7, R0, 0x1, P6 ;  /* 0x0000000007077211 */ /* 0x000fe200030f0eff */
[----:B------:R1:W-:Y:S04]  /*10760*/  STL [R1+0xac8], R15 ;  /* 0x000ac80f01007387 */ /* 0x0003e80000100800 */
[----:B------:R0:W-:Y:S01]  /*10770*/  STL [R1+0xab8], R7 ;  /* 0x000ab80701007387 */ /* 0x0001e20000100800 */
[----:B-1----:R-:W-:Y:S01]  /*10780*/  IMAD R15, R13, 0x2, R8 ;  /* 0x000000020d0f7824 */ /* 0x002fe200078e0208 */
[----:B------:R-:W-:Y:S01]  /*10790*/  IADD3 R13, P4, R8, R2, RZ ;  /* 0x00000002080d7210 */ /* 0x000fe20007f9e0ff */
[----:B0-----:R-:W-:-:S03]  /*107a0*/  IMAD R7, R11, 0x2, R29 ;  /* 0x000000020b077824 */ /* 0x001fc600078e021d */
[-C--:B------:R-:W-:Y:S01]  /*107b0*/  IADD3 R11, P5, R15, R2.reuse, RZ ;  /* 0x000000020f0b7210 */ /* 0x080fe20007fbe0ff */
[----:B------:R0:W-:Y:S04]  /*107c0*/  STL [R1+0xabc], R13 ;  /* 0x000abc0d01007387 */ /* 0x0001e80000100800 */
[----:B------:R1:W-:Y:S01]  /*107d0*/  STL [R1+0xac0], R11 ;  /* 0x000ac00b01007387 */ /* 0x0003e20000100800 */
[----:B0-----:R-:W0:Y:S01]  /*107e0*/  LDC R13, c[0x0][0x268] ;  /* 0x00009a00ff0d7b82 */ /* 0x001e220000000800 */
[----:B-1----:R-:W-:-:S05]  /*107f0*/  IADD3 R11, P6, R9, R2, RZ ;  /* 0x00000002090b7210 */ /* 0x002fca0007fde0ff */
[----:B------:R1:W-:Y:S04]  /*10800*/  STL [R1+0xac4], R11 ;  /* 0x000ac40b01007387 */ /* 0x0003e80000100800 */
[----:B-1----:R-:W2:Y:S01]  /*10810*/  LDL.LU R11, [R1+0x1644] ;  /* 0x00164400010b7983 */ /* 0x002ea20000300800 */
[----:B------:R-:W-:-:S05]  /*10820*/  LEA.HI.X.SX32 R8, R8, R0, 0x1, P4 ;  /* 0x0000000008087211 */ /* 0x000fca00020f0eff */
[----:B------:R0:W-:Y:S02]  /*10830*/  STL [R1+0xab4], R8 ;  /* 0x000ab40801007387 */ /* 0x0001e40000100800 */
[----:B0-----:R-:W-:Y:S02]  /*10840*/  IMAD R8, R13, 0x2, R7 ;  /* 0x000000020d087824 */ /* 0x001fe400078e0207 */
[----:B------:R-:W0:Y:S01]  /*10850*/  LDC R13, c[0x0][0x268] ;  /* 0x00009a00ff0d7b82 */ /* 0x000e220000000800 */
[-C--:B------:R-:W-:Y:S02]  /*10860*/  LEA.HI.X.SX32 R15, R15, R0.reuse, 0x1, P5 ;  /* 0x000000000f0f7211 */ /* 0x080fe400028f0eff */
[----:B------:R-:W-:-:S03]  /*10870*/  LEA.HI.X.SX32 R9, R9, R0, 0x1, P6 ;  /* 0x0000000009097211 */ /* 0x000fc600030f0eff */
[----:B------:R-:W-:Y:S04]  /*10880*/  STL [R1+0xab0], R15 ;  /* 0x000ab00f01007387 */ /* 0x000fe80000100800 */
[----:B------:R0:W-:Y:S02]  /*10890*/  STL [R1+0xaa0], R9 ;  /* 0x000aa00901007387 */ /* 0x0001e40000100800 */
[----:B0-----:R-:W-:Y:S01]  /*108a0*/  IMAD R9, R13, 0x2, R8 ;  /* 0x000000020d097824 */ /* 0x001fe200078e0208 */
[-C--:B------:R-:W-:Y:S02]  /*108b0*/  IADD3 R13, P5, R10, R2.reuse, RZ ;  /* 0x000000020a0d7210 */ /* 0x080fe40007fbe0ff */
[----:B--2---:R-:W-:-:S05]  /*108c0*/  IADD3 R15, P4, R11, R2, RZ ;  /* 0x000000020b0f7210 */ /* 0x004fca0007f9e0ff */
        /* <DEDUP_REMOVED lines=10> */
[----:B------:R-:W-:-:S05]  /*10970*/  LEA.HI.X.SX32 R10, R10, R0, 0x1, P5 ;  /* 0x000000000a0a7211 */ /* 0x000fca00028f0eff */
[----:B------:R1:W-:Y:S02]  /*10980*/  STL [R1+0xa98], R10 ;  /* 0x000a980a01007387 */ /* 0x0003e40000100800 */
[----:B-1----:R-:W-:-:S05]  /*10990*/  LEA.HI.X.SX32 R10, R12, R0, 0x1, P6 ;  /* 0x000000000c0a7211 */ /* 0x002fca00030f0eff */
[----:B------:R0:W-:Y:S02]  /*109a0*/  STL [R1+0xa88], R10 ;  /* 0x000a880a01007387 */ /* 0x0001e40000100800 */
[----:B0-----:R-:W-:Y:S01]  /*109b0*/  IMAD R10, R15, 0x2, R11 ;  /* 0x000000020f0a7824 */ /* 0x001fe200078e020b */
[-C--:B------:R-:W-:Y:S02]  /*109c0*/  IADD3 R15, P5, R5, R2.reuse, RZ ;  /* 0x00000002050f7210 */ /* 0x080fe40007fbe0ff */
[----:B--2---:R-:W-:-:S05]  /*109d0*/  IADD3 R12, P4, R13, R2, RZ ;  /* 0x000000020d0c7210 */ /* 0x004fca0007f9e0ff */
[----:B------:R0:W-:Y:S04]  /*109e0*/  STL [R1+0xa8c], R12 ;  /* 0x000a8c0c01007387 */ /* 0x0001e80000100800 */
[----:B------:R1:W-:Y:S01]  /*109f0*/  STL [R1+0xa90], R15 ;  /* 0x000a900f01007387 */ /* 0x0003e20000100800 */
[----:B------:R-:W-:Y:S01]  /*10a00*/  LEA.HI.X.SX32 R13, R13, R0, 0x1, P4 ;  /* 0x000000000d0d7211 */ /* 0x000fe200020f0eff */
[----:B0-----:R-:W0:Y:S01]  /*10a10*/  LDC R12, c[0x0][0x268] ;  /* 0x00009a00ff0c7b82 */ /* 0x001e220000000800 */
[----:B-1----:R-:W-:-:S05]  /*10a20*/  IADD3 R15, P6, R14, R2, RZ ;  /* 0x000000020e0f7210 */ /* 0x002fca0007fde0ff */
[----:B------:R1:W-:Y:S04]  /*10a30*/  STL [R1+0xa94], R15 ;  /* 0x000a940f01007387 */ /* 0x0003e80000100800 */
[----:B-1----:R-:W2:Y:S04]  /*10a40*/  LDL.LU R15, [R1+0x163c] ;  /* 0x00163c00010f7983 */ /* 0x002ea80000300800 */
[----:B------:R1:W-:Y:S01]  /*10a50*/  STL [R1+0xa84], R13 ;  /* 0x000a840d01007387 */ /* 0x0003e20000100800 */
[-C--:B------:R-:W-:Y:S01]  /*10a60*/  LEA.HI.X.SX32 R5, R5, R0.reuse, 0x1, P5 ;  /* 0x0000000005057211 */ /* 0x080fe200028f0eff */
[----:B-1----:R-:W1:Y:S04]  /*10a70*/  LDC R13, c[0x0][0x268] ;  /* 0x00009a00ff0d7b82 */ /* 0x002e680000000800 */
[----:B------:R3:W-:Y:S02]  /*10a80*/  STL [R1+0xa80], R5 ;  /* 0x000a800501007387 */ /* 0x0007e40000100800 */
[----:B---3--:R-:W-:-:S05]  /*10a90*/  LEA.HI.X.SX32 R5, R14, R0, 0x1, P6 ;  /* 0x000000000e057211 */ /* 0x008fca00030f0eff */
[----:B------:R1:W-:Y:S01]  /*10aa0*/  STL [R1+0xa70], R5 ;  /* 0x000a700501007387 */ /* 0x0003e20000100800 */
[----:B0-----:R-:W-:-:S04]  /*10ab0*/  IMAD R12, R12, 0x2, R10 ;  /* 0x000000020c0c7824 */ /* 0x001fc800078e020a */
[----:B-1----:R-:W-:Y:S02]  /*10ac0*/  IMAD R5, R13, 0x2, R12 ;  /* 0x000000020d057824 */ /* 0x002fe400078e020c */
[----:B------:R-:W0:Y:S02]  /*10ad0*/  LDC R13, c[0x0][0x268] ;  /* 0x00009a00ff0d7b82 */ /* 0x000e240000000800 */
[----:B0-----:R-:W-:Y:S01]  /*10ae0*/  IMAD R13, R13, 0x2, R5 ;  /* 0x000000020d0d7824 */ /* 0x001fe200078e0205 */
[----:B--2---:R-:W-:-:S05]  /*10af0*/  IADD3 R14, P4, R15, R2, RZ ;  /* 0x000000020f0e7210 */ /* 0x004fca0007f9e0ff */
[----:B------:R0:W-:Y:S02]  /*10b00*/  STL [R1+0xa74], R14 ;  /* 0x000a740e01007387 */ /* 0x0001e40000100800 */
[----:B0-----:R-:W-:-:S05]  /*10b10*/  IADD3 R14, P5, R3, R2, RZ ;  /* 0x00000002030e7210 */ /* 0x001fca0007fbe0ff */
[----:B------:R0:W-:Y:S02]  /*10b20*/  STL [R1+0xa78], R14 ;  /* 0x000a780e01007387 */ /* 0x0001e40000100800 */
[----:B0-----:R-:W-:-:S05]  /*10b30*/  IADD3 R14, P6, R16, R2, RZ ;  /* 0x00000002100e7210 */ /* 0x001fca0007fde0ff */
[----:B------:R0:W-:Y:S01]  /*10b40*/  STL [R1+0xa7c], R14 ;  /* 0x000a7c0e01007387 */ /* 0x0001e20000100800 */
[-C--:B------:R-:W-:Y:S02]  /*10b50*/  LEA.HI.X.SX32 R15, R15, R0.reuse, 0x1, P4 ;  /* 0x000000000f0f7211 */ /* 0x080fe400020f0eff */
[-C--:B------:R-:W-:Y:S01]  /*10b60*/  LEA.HI.X.SX32 R3, R3, R0.reuse, 0x1, P5 ;  /* 0x0000000003037211 */ /* 0x080fe200028f0eff */
[----:B0-----:R-:W0:Y:S01]  /*10b70*/  LDC R14, c[0x0][0x268] ;  /* 0x00009a00ff0e7b82 */ /* 0x001e220000000800 */
[----:B------:R-:W-:Y:S01]  /*10b80*/  LEA.HI.X.SX32 R16, R16, R0, 0x1, P6 ;  /* 0x0000000010107211 */ /* 0x000fe200030f0eff */
[----:B------:R1:W-:Y:S04]  /*10b90*/  STL [R1+0xa6c], R15 ;  /* 0x000a6c0f01007387 */ /* 0x0003e80000100800 */
[----:B------:R-:W-:Y:S04]  /*10ba0*/  STL [R1+0xa68], R3 ;  /* 0x000a680301007387 */ /* 0x000fe80000100800 */
[----:B------:R2:W-:Y:S01]  /*10bb0*/  STL [R1+0xa58], R16 ;  /* 0x000a581001007387 */ /* 0x0005e20000100800 */
[----:B-1----:R-:W-:-:S02]  /*10bc0*/  IADD3 R15, P4, R17, R2, RZ ;  /* 0x00000002110f7210 */ /* 0x002fc40007f9e0ff */
[----:B--2---:R-:W-:-:S03]  /*10bd0*/  IADD3 R16, P5, R19, R2, RZ ;  /* 0x0000000213107210 */ /* 0x004fc60007fbe0ff */
[----:B------:R1:W-:Y:S04]  /*10be0*/  STL [R1+0xa5c], R15 ;  /* 0x000a5c0f01007387 */ /* 0x0003e80000100800 */
[----:B------:R2:W-:Y:S01]  /*10bf0*/  STL [R1+0xa60], R16 ;  /* 0x000a601001007387 */ /* 0x0005e20000100800 */
[----:B-1----:R-:W-:Y:S02]  /*10c00*/  IADD3 R15, P6, R18, R2, RZ ;  /* 0x00000002120f7210 */ /* 0x002fe40007fde0ff */
[----:B--2---:R-:W-:-:S03]  /*10c10*/  LEA.HI.X.SX32 R16, R17, R0, 0x1, P4 ;  /* 0x0000000011107211 */ /* 0x004fc600020f0eff */
[----:B------:R1:W-:Y:S01]  /*10c20*/  STL [R1+0xa64], R15 ;  /* 0x000a640f01007387 */ /* 0x0003e20000100800 */
[----:B------:R-:W-:Y:S01]  /*10c30*/  LEA.HI.X.SX32 R19, R19, R0, 0x1, P5 ;  /* 0x0000000013137211 */ /* 0x000fe200028f0eff */
[----:B0-----:R-:W-:Y:S02]  /*10c40*/  IMAD R3, R14, 0x2, R13 ;  /* 0x000000020e037824 */ /* 0x001fe400078e020d */
[----:B------:R0:W-:Y:S01]  /*10c50*/  STL [R1+0xa54], R16 ;  /* 0x000a541001007387 */ /* 0x0001e20000100800 */
[----:B------:R-:W2:Y:S01]  /*10c60*/  LDC R14, c[0x0][0x268] ;  /* 0x00009a00ff0e7b82 */ /* 0x000ea20000000800 */
[----:B------:R-:W-:Y:S02]  /*10c70*/  IADD3 R17, P4, R20, R2, RZ ;  /* 0x0000000214117210 */ /* 0x000fe40007f9e0ff */
[----:B------:R3:W-:Y:S05]  /*10c80*/  STL [R1+0xa50], R19 ;  /* 0x000a501301007387 */ /* 0x0007ea0000100800 */
[----:B-1----:R-:W1:Y:S01]  /*10c90*/  LDC R15, c[0x0][0x268] ;  /* 0x00009a00ff0f7b82 */ /* 0x002e620000000800 */
[----:B0-----:R-:W-:-:S02]  /*10ca0*/  LEA.HI.X.SX32 R16, R18, R0, 0x1, P6 ;  /* 0x0000000012107211 */ /* 0x001fc400030f0eff */
[----:B---3--:R-:W-:-:S03]  /*10cb0*/  IADD3 R19, P5, R24, R2, RZ ;  /* 0x0000000218137210 */ /* 0x008fc60007fbe0ff */
[----:B------:R-:W-:Y:S01]  /*10cc0*/  STL [R1+0xa40], R16 ;  /* 0x000a401001007387 */ /* 0x000fe20000100800 */
[----:B------:R-:W-:-:S03]  /*10cd0*/  LEA.HI.X.SX32 R18, R20, R0, 0x1, P4 ;  /* 0x0000000014127211 */ /* 0x000fc600020f0eff */
[----:B------:R0:W-:Y:S01]  /*10ce0*/  STL [R1+0xa44], R17 ;  /* 0x000a441101007387 */ /* 0x0001e20000100800 */
[----:B------:R-:W-:Y:S02]  /*10cf0*/  LEA.HI.X.SX32 R20, R24, R0, 0x1, P5 ;  /* 0x0000000018147211 */ /* 0x000fe400028f0eff */
[----:B------:R-:W3:Y:S01]  /*10d00*/  LDC R24, c[0x0][0x268] ;  /* 0x00009a00ff187b82 */ /* 0x000ee20000000800 */
[----:B------:R4:W-:Y:S01]  /*10d10*/  STL [R1+0xa48], R19 ;  /* 0x000a481301007387 */ /* 0x0009e20000100800 */
[----:B0-----:R-:W-:-:S06]  /*10d20*/  IADD3 R17, P6, R21, R2, RZ ;  /* 0x0000000215117210 */ /* 0x001fcc0007fde0ff */
[----:B------:R-:W0:Y:S01]  /*10d30*/  LDC R16, c[0x0][0x268] ;  /* 0x00009a00ff107b82 */ /* 0x000e220000000800 */
[----:B----4-:R-:W-:Y:S01]  /*10d40*/  LEA.HI.X.SX32 R19, R21, R0, 0x1, P6 ;  /* 0x0000000015137211 */ /* 0x010fe200030f0eff */
[----:B------:R4:W-:Y:S04]  /*10d50*/  STL [R1+0xa4c], R17 ;  /* 0x000a4c1101007387 */ /* 0x0009e80000100800 */
[----:B------:R-:W-:Y:S04]  /*10d60*/  STL [R1+0xa3c], R18 ;  /* 0x000a3c1201007387 */ /* 0x000fe80000100800 */
[----:B------:R-:W-:Y:S01]  /*10d70*/  STL [R1+0xa38], R20 ;  /* 0x000a381401007387 */ /* 0x000fe20000100800 */
[----:B----4-:R-:W4:Y:S03]  /*10d80*/  LDC R17, c[0x0][0x268] ;  /* 0x00009a00ff117b82 */ /* 0x010f260000000800 */
[----:B------:R5:W-:Y:S01]  /*10d90*/  STL [R1+0xa28], R19 ;  /* 0x000a281301007387 */ /* 0x000be20000100800 */
[----:B--2---:R-:W-:-:S04]  /*10da0*/  IMAD R14, R14, 0x2, R3 ;  /* 0x000000020e0e7824 */ /* 0x004fc800078e0203 */
[----:B-----5:R-:W2:Y:S01]  /*10db0*/  LDC R19, c[0x0][0x268] ;  /* 0x00009a00ff137b82 */ /* 0x020ea20000000800 */
[----:B-1----:R-:W-:Y:S01]  /*10dc0*/  IMAD R15, R15, 0x2, R14 ;  /* 0x000000020f0f7824 */ /* 0x002fe200078e020e */
[----:B------:R-:W-:-:S03]  /*10dd0*/  IADD3 R18, P4, R22, R2, RZ ;  /* 0x0000000216127210 */ /* 0x000fc60007f9e0ff */
[----:B0-----:R-:W-:Y:S02]  /*10de0*/  IMAD R16, R16, 0x2, R15 ;  /* 0x0000000210107824 */ /* 0x001fe400078e020f */
[----:B------:R0:W-:Y:S02]  /*10df0*/  STL [R1+0xa2c], R18 ;  /* 0x000a2c1201007387 */ /* 0x0001e40000100800 */
[----:B----4-:R-:W-:Y:S01]  /*10e00*/  IMAD R17, R17, 0x2, R16 ;  /* 0x0000000211117824 */ /* 0x010fe200078e0210 */
[----:B0-----:R-:W-:-:S05]  /*10e10*/  IADD3 R18, P5, R6, R2, RZ ;  /* 0x0000000206127210 */ /* 0x001fca0007fbe0ff */
[----:B------:R2:W-:Y:S02]  /*10e20*/  STL [R1+0xa30], R18 ;  /* 0x000a301201007387 */ /* 0x0005e40000100800 */
[----:B--2---:R-:W-:Y:S02]  /*10e30*/  IMAD R18, R19, 0x2, R17 ;  /* 0x0000000213127824 */ /* 0x004fe400078e0211 */
[----:B------:R-:W0:Y:S01]  /*10e40*/  LDC R19, c[0x0][0x268] ;  /* 0x00009a00ff137b82 */ /* 0x000e220000000800 */
[C---:B------:R-:W-:Y:S02]  /*10e50*/  IADD3 R21, P6, R23.reuse, R2, RZ ;  /* 0x0000000217157210 */ /* 0x040fe40007fde0ff */
[-C--:B------:R-:W-:Y:S02]  /*10e60*/  LEA.HI.X.SX32 R20, R22, R0.reuse, 0x1, P4 ;  /* 0x0000000016147211 */ /* 0x080fe400020f0eff */
[-C--:B------:R-:W-:Y:S01]  /*10e70*/  LEA.HI.X.SX32 R6, R6, R0.reuse, 0x1, P5 ;  /* 0x0000000006067211 */ /* 0x080fe200028f0eff */
[----:B------:R1:W-:Y:S04]  /*10e80*/  STL [R1+0xa34], R21 ;  /* 0x000a341501007387 */ /* 0x0003e80000100800 */
[----:B------:R2:W-:Y:S01]  /*10e90*/  STL [R1+0xa24], R20 ;  /* 0x000a241401007387 */ /* 0x0005e20000100800 */
[----:B-1----:R-:W-:-:S03]  /*10ea0*/  LEA.HI.X.SX32 R21, R23, R0, 0x1, P6 ;  /* 0x0000000017157211 */ /* 0x002fc600030f0eff */
[----:B------:R0:W-:Y:S01]  /*10eb0*/  STL [R1+0xa20], R6 ;  /* 0x000a200601007387 */ /* 0x0001e20000100800 */
[----:B--2---:R-:W-:-:S03]  /*10ec0*/  IADD3 R20, P4, R25, R2, RZ ;  /* 0x0000000219147210 */ /* 0x004fc60007f9e0ff */
[----:B------:R-:W-:Y:S01]  /*10ed0*/  STL [R1+0xa10], R21 ;  /* 0x000a101501007387 */ /* 0x000fe20000100800 */
[----:B------:R-:W-:-:S03]  /*10ee0*/  IADD3 R22, P5, R28, R2, RZ ;  /* 0x000000021c167210 */ /* 0x000fc60007fbe0ff */
[----:B------:R1:W-:Y:S01]  /*10ef0*/  STL [R1+0xa14], R20 ;  /* 0x000a141401007387 */ /* 0x0003e20000100800 */
[----:B0-----:R-:W-:Y:S02]  /*10f00*/  IMAD R6, R19, 0x2, R18 ;  /* 0x0000000213067824 */ /* 0x001fe400078e0212 */
[----:B------:R-:W0:Y:S01]  /*10f10*/  LDC R19, c[0x0][0x268] ;  /* 0x00009a00ff137b82 */ /* 0x000e220000000800 */
[----:B------:R-:W-:Y:S01]  /*10f20*/  STL [R1+0xa18], R22 ;  /* 0x000a181601007387 */ /* 0x000fe20000100800 */
[----:B-1----:R-:W-:-:S05]  /*10f30*/  IADD3 R20, P6, R26, R2, RZ ;  /* 0x000000021a147210 */ /* 0x002fca0007fde0ff */
[----:B------:R1:W-:Y:S02]  /*10f40*/  STL [R1+0xa1c], R20 ;  /* 0x000a1c1401007387 */ /* 0x0003e40000100800 */
[----:B-1----:R-:W1:Y:S01]  /*10f50*/  LDC R20, c[0x0][0x268] ;  /* 0x00009a00ff147b82 */ /* 0x002e620000000800 */
[-C--:B------:R-:W-:Y:S02]  /*10f60*/  LEA.HI.X.SX32 R21, R25, R0.reuse, 0x1, P4 ;  /* 0x0000000019157211 */ /* 0x080fe400020f0eff */
[-C--:B------:R-:W-:Y:S02]  /*10f70*/  LEA.HI.X.SX32 R23, R28, R0.reuse, 0x1, P5 ;  /* 0x000000001c177211 */ /* 0x080fe400028f0eff */
[----:B------:R-:W-:Y:S01]  /*10f80*/  LEA.HI.X.SX32 R22, R26, R0, 0x1, P6 ;  /* 0x000000001a167211 */ /* 0x000fe200030f0eff */
[----:B------:R2:W-:Y:S01]  /*10f90*/  STL [R1+0xa0c], R21 ;  /* 0x000a0c1501007387 */ /* 0x0005e20000100800 */
[----:B0-----:R-:W-:Y:S01]  /*10fa0*/  IMAD R19, R19, 0x2, R6 ;  /* 0x0000000213137824 */ /* 0x001fe200078e0206 */
[----:B------:R-:W0:Y:S02]  /*10fb0*/  LDC R28, c[0x0][0x268] ;  /* 0x00009a00ff1c7b82 */ /* 0x000e240000000800 */
[----:B------:R-:W-:Y:S01]  /*10fc0*/  STL [R1+0xa08], R23 ;  /* 0x000a081701007387 */ /* 0x000fe20000100800 */
[----:B--2---:R-:W-:-:S03]  /*10fd0*/  IADD3 R21, P4, R27, R2, RZ ;  /* 0x000000021b157210 */ /* 0x004fc60007f9e0ff */
[----:B------:R-:W-:Y:S04]  /*10fe0*/  STL [R1+0x9f8], R22 ;  /* 0x0009f81601007387 */ /* 0x000fe80000100800 */
[----:B------:R2:W-:Y:S01]  /*10ff0*/  STL [R1+0x9fc], R21 ;  /* 0x0009fc1501007387 */ /* 0x0005e20000100800 */
[----:B-1----:R-:W-:Y:S01]  /*11000*/  IMAD R20, R20, 0x2, R19 ;  /* 0x0000000214147824 */ /* 0x002fe200078e0213 */
[----:B--2---:R-:W-:-:S05]  /*11010*/  IADD3 R21, P5, R4, R2, RZ ;  /* 0x0000000204157210 */ /* 0x004fca0007fbe0ff */
[----:B------:R3:W-:Y:S02]  /*11020*/  STL [R1+0xa00], R21 ;  /* 0x000a001501007387 */ /* 0x0007e40000100800 */
[----:B---3--:R-:W-:Y:S02]  /*11030*/  IMAD R21, R24, 0x2, R20 ;  /* 0x0000000218157824 */ /* 0x008fe400078e0214 */
[----:B------:R-:W1:Y:S01]  /*11040*/  LDC R24, c[0x0][0x268] ;  /* 0x00009a00ff187b82 */ /* 0x000e620000000800 */
[----:B------:R-:W-:Y:S02]  /*11050*/  IADD3 R23, P6, R29, R2, RZ ;  /* 0x000000021d177210 */ /* 0x000fe40007fde0ff */
[-C--:B------:R-:W-:Y:S02]  /*11060*/  LEA.HI.X.SX32 R22, R27, R0.reuse, 0x1, P4 ;  /* 0x000000001b167211 */ /* 0x080fe400020f0eff */
[----:B------:R-:W-:Y:S01]  /*11070*/  LEA.HI.X.SX32 R4, R4, R0, 0x1, P5 ;  /* 0x0000000004047211 */ /* 0x000fe200028f0eff */
[----:B------:R-:W-:Y:S04]  /*11080*/  STL [R1+0xa04], R23 ;  /* 0x000a041701007387 */ /* 0x000fe80000100800 */
[----:B------:R-:W-:Y:S04]  /*11090*/  STL [R1+0x9f4], R22 ;  /* 0x0009f41601007387 */ /* 0x000fe80000100800 */
[----:B------:R1:W-:Y:S02]  /*110a0*/  STL [R1+0x9f0], R4 ;  /* 0x0009f00401007387 */ /* 0x0003e40000100800 */
[----:B-1----:R-:W-:-:S02]  /*110b0*/  IMAD R4, R24, 0x2, R21 ;  /* 0x0000000218047824 */ /* 0x002fc400078e0215 */
[----:B------:R-:W1:Y:S01]  /*110c0*/  LDC R24, c[0x0][0x268] ;  /* 0x00009a00ff187b82 */ /* 0x000e620000000800 */
[----:B------:R-:W-:Y:S02]  /*110d0*/  LEA.HI.X.SX32 R23, R29, R0, 0x1, P6 ;  /* 0x000000001d177211 */ /* 0x000fe400030f0eff */
[----:B------:R-:W-:-:S03]  /*110e0*/  IADD3 R22, P4, R7, R2, RZ ;  /* 0x0000000207167210 */ /* 0x000fc60007f9e0ff */
[----:B------:R-:W-:Y:S04]  /*110f0*/  STL [R1+0x9e0], R23 ;  /* 0x0009e01701007387 */ /* 0x000fe80000100800 */
[----:B------:R2:W-:Y:S02]  /*11100*/  STL [R1+0x9e4], R22 ;  /* 0x0009e41601007387 */ /* 0x0005e40000100800 */
[----:B--2---:R-:W-:Y:S01]  /*11110*/  LEA.HI.X.SX32 R22, R7, R0, 0x1, P4 ;  /* 0x0000000007167211 */ /* 0x004fe200020f0eff */
[----:B-1----:R-:W-:Y:S02]  /*11120*/  IMAD R7, R24, 0x2, R4 ;  /* 0x0000000218077824 */ /* 0x002fe400078e0204 */
[----:B------:R-:W1:Y:S01]  /*11130*/  LDC R24, c[0x0][0x268] ;  /* 0x00009a00ff187b82 */ /* 0x000e620000000800 */
[----:B------:R-:W-:-:S02]  /*11140*/  IADD3 R25, P5, R8, R2, RZ ;  /* 0x0000000208197210 */ /* 0x000fc40007fbe0ff */
[----:B------:R-:W-:Y:S02]  /*11150*/  IADD3 R23, P6, R9, R2, RZ ;  /* 0x0000000209177210 */ /* 0x000fe40007fde0ff */
[----:B------:R-:W-:Y:S01]  /*11160*/  LEA.HI.X.SX32 R8, R8, R0, 0x1, P5 ;  /* 0x0000000008087211 */ /* 0x000fe200028f0eff */
[----:B------:R-:W-:Y:S04]  /*11170*/  STL [R1+0x9e8], R25 ;  /* 0x0009e81901007387 */ /* 0x000fe80000100800 */
        /* <DEDUP_REMOVED lines=9> */
[----:B--2---:R-:W-:-:S05]  /*11210*/  IADD3 R9, P5, R10, R2, RZ ;  /* 0x000000020a097210 */ /* 0x004fca0007fbe0ff */
[----:B------:R1:W-:Y:S02]  /*11220*/  STL [R1+0x9d0], R9 ;  /* 0x0009d00901007387 */ /* 0x0003e40000100800 */
[----:B-1----:R-:W-:Y:S02]  /*11230*/  IMAD R9, R24, 0x2, R8 ;  /* 0x0000000218097824 */ /* 0x002fe400078e0208 */
        /* <DEDUP_REMOVED lines=17> */
[----:B------:R-:W-:-:S03]  /*11350*/  IADD3 R12, P6, R3, R2, RZ ;  /* 0x00000002030c7210 */ /* 0x000fc60007fde0ff */
[----:B------:R2:W-:Y:S04]  /*11360*/  STL [R1+0x9b8], R22 ;  /* 0x0009b81601007387 */ /* 0x0005e80000100800 */
[----:B------:R3:W-:Y:S01]  /*11370*/  STL [R1+0x9bc], R12 ;  /* 0x0009bc0c01007387 */ /* 0x0007e20000100800 */
[-C--:B------:R-:W-:Y:S01]  /*11380*/  LEA.HI.X.SX32 R13, R13, R0.reuse, 0x1, P5 ;  /* 0x000000000d0d7211 */ /* 0x080fe200028f0eff */
[----:B--2---:R-:W2:Y:S01]  /*11390*/  LDC R22, c[0x0][0x268] ;  /* 0x00009a00ff167b82 */ /* 0x004ea20000000800 */
[----:B---3--:R-:W-:Y:S01]  /*113a0*/  LEA.HI.X.SX32 R12, R3, R0, 0x1, P6 ;  /* 0x00000000030c7211 */ /* 0x008fe200030f0eff */
[----:B-1----:R-:W-:-:S06]  /*113b0*/  IMAD R3, R24, 0x2, R5 ;  /* 0x0000000218037824 */ /* 0x002fcc00078e0205 */
[----:B------:R-:W1:Y:S01]  /*113c0*/  LDC R24, c[0x0][0x268] ;  /* 0x00009a00ff187b82 */ /* 0x000e620000000800 */
[----:B------:R3:W-:Y:S04]  /*113d0*/  STL [R1+0x9ac], R11 ;  /* 0x0009ac0b01007387 */ /* 0x0007e80000100800 */
[----:B------:R-:W-:Y:S01]  /*113e0*/  STL [R1+0x9a8], R13 ;  /* 0x0009a80d01007387 */ /* 0x000fe20000100800 */
[----:B---3--:R-:W-:-:S03]  /*113f0*/  IADD3 R11, P4, R14, R2, RZ ;  /* 0x000000020e0b7210 */ /* 0x008fc60007f9e0ff */
[----:B------:R-:W-:Y:S04]  /*11400*/  STL [R1+0x998], R12 ;  /* 0x0009980c01007387 */ /* 0x000fe80000100800 */
[----:B------:R3:W-:Y:S02]  /*11410*/  STL [R1+0x99c], R11 ;  /* 0x00099c0b01007387 */ /* 0x0007e40000100800 */
[----:B---3--:R-:W-:-:S05]  /*11420*/  IADD3 R11, P5, R15, R2, RZ ;  /* 0x000000020f0b7210 */ /* 0x008fca0007fbe0ff */
[----:B------:R1:W-:Y:S02]  /*11430*/  STL [R1+0x9a0], R11 ;  /* 0x0009a00b01007387 */ /* 0x0003e40000100800 */
[----:B-1----:R-:W-:Y:S02]  /*11440*/  IMAD R11, R24, 0x2, R3 ;  /* 0x00000002180b7824 */ /* 0x002fe400078e0203 */
[----:B------:R-:W1:Y:S01]  /*11450*/  LDC R24, c[0x0][0x268] ;  /* 0x00009a00ff187b82 */ /* 0x000e620000000800 */
[----:B------:R-:W-:Y:S02]  /*11460*/  IADD3 R13, P6, R16, R2, RZ ;  /* 0x00000002100d7210 */ /* 0x000fe40007fde0ff */
[----:B------:R-:W-:-:S03]  /*11470*/  LEA.HI.X.SX32 R12, R14, R0, 0x1, P4 ;  /* 0x000000000e0c7211 */ /* 0x000fc600020f0eff */
[----:B------:R-:W-:Y:S04]  /*11480*/  STL [R1+0x9a4], R13 ;  /* 0x0009a40d01007387 */ /* 0x000fe80000100800 */
[----:B------:R3:W-:Y:S02]  /*11490*/  STL [R1+0x994], R12 ;  /* 0x0009940c01007387 */ /* 0x0007e40000100800 */
[----:B---3--:R-:W-:-:S05]  /*114a0*/  LEA.HI.X.SX32 R12, R15, R0, 0x1, P5 ;  /* 0x000000000f0c7211 */ /* 0x008fca00028f0eff */
[----:B------:R1:W-:Y:S02]  /*114b0*/  STL [R1+0x990], R12 ;  /* 0x0009900c01007387 */ /* 0x0003e40000100800 */
[----:B-1----:R-:W-:Y:S02]  /*114c0*/  IMAD R12, R24, 0x2, R11 ;  /* 0x00000002180c7824 */ /* 0x002fe400078e020b */
[----:B------:R-:W1:Y:S01]  /*114d0*/  LDC R24, c[0x0][0x268] ;  /* 0x00009a00ff187b82 */ /* 0x000e620000000800 */
[----:B------:R-:W-:Y:S02]  /*114e0*/  LEA.HI.X.SX32 R14, R16, R0, 0x1, P6 ;  /* 0x00000000100e7211 */ /* 0x000fe400030f0eff */
[----:B------:R-:W-:-:S03]  /*114f0*/  IADD3 R13, P4, R17, R2, RZ ;  /* 0x00000002110d7210 */ /* 0x000fc60007f9e0ff */
[----:B------:R-:W-:Y:S04]  /*11500*/  STL [R1+0x980], R14 ;  /* 0x0009800e01007387 */ /* 0x000fe80000100800 */
[----:B------:R3:W-:Y:S02]  /*11510*/  STL [R1+0x984], R13 ;  /* 0x0009840d01007387 */ /* 0x0007e40000100800 */
[----:B---3--:R-:W-:-:S05]  /*11520*/  IADD3 R13, P5, R18, R2, RZ ;  /* 0x00000002120d7210 */ /* 0x008fca0007fbe0ff */
[----:B------:R1:W-:Y:S02]  /*11530*/  STL [R1+0x988], R13 ;  /* 0x0009880d01007387 */ /* 0x0003e40000100800 */
[----:B-1----:R-:W-:Y:S02]  /*11540*/  IMAD R13, R24, 0x2, R12 ;  /* 0x00000002180d7824 */ /* 0x002fe400078e020c */
[----:B------:R-:W1:Y:S01]  /*11550*/  LDC R24, c[0x0][0x268] ;  /* 0x00009a00ff187b82 */ /* 0x000e620000000800 */
[----:B------:R-:W-:-:S05]  /*11560*/  IADD3 R15, P6, R6, R2, RZ ;  /* 0x00000002060f7210 */ /* 0x000fca0007fde0ff */
[----:B------:R3:W-:Y:S01]  /*11570*/  STL [R1+0x98c], R15 ;  /* 0x00098c0f01007387 */ /* 0x0007e20000100800 */
[-C--:B------:R-:W-:Y:S02]  /*11580*/  LEA.HI.X.SX32 R14, R17, R0.reuse, 0x1, P4 ;  /* 0x00000000110e7211 */ /* 0x080fe400020f0eff */
[-C--:B---3--:R-:W-:Y:S01]  /*11590*/  LEA.HI.X.SX32 R15, R6, R0.reuse, 0x1, P6 ;  /* 0x00000000060f7211 */ /* 0x088fe200030f0eff */
[----:B-1----:R-:W-:Y:S02]  /*115a0*/  IMAD R6, R24, 0x2, R13 ;  /* 0x0000000218067824 */ /* 0x002fe400078e020d */
[----:B------:R-:W1:Y:S01]  /*115b0*/  LDC R24, c[0x0][0x268] ;  /* 0x00009a00ff187b82 */ /* 0x000e620000000800 */
[----:B------:R-:W-:Y:S01]  /*115c0*/  LEA.HI.X.SX32 R16, R18, R0, 0x1, P5 ;  /* 0x0000000012107211 */ /* 0x000fe200028f0eff */
        /* <DEDUP_REMOVED lines=21> */
[----:B---3--:R-:W-:Y:S01]  /*11720*/  LEA.HI.X.SX32 R16, R4, R0, 0x1, P4 ;  /* 0x0000000004107211 */ /* 0x008fe200020f0eff */
        /* <DEDUP_REMOVED lines=20> */
[----:B------:R3:W-:Y:S02]  /*11870*/  STL [R1+0x944], R16 ;  /* 0x0009441001007387 */ /* 0x0007e40000100800 */
[-C--:B---3--:R-:W-:Y:S02]  /*11880*/  LEA.HI.X.SX32 R16, R10, R0.reuse, 0x1, P5 ;  /* 0x000000000a107211 */ /* 0x088fe400028f0eff */
[-C--:B------:R-:W-:Y:S01]  /*11890*/  LEA.HI.X.SX32 R10, R5, R0.reuse, 0x1, P6 ;  /* 0x00000000050a7211 */ /* 0x080fe200030f0eff */
[----:B-1----:R-:W-:Y:S02]  /*118a0*/  IMAD R5, R24, 0x2, R8 ;  /* 0x0000000218057824 */ /* 0x002fe400078e0208 */
[----:B------:R-:W1:Y:S01]  /*118b0*/  LDC R24, c[0x0][0x268] ;  /* 0x00009a00ff187b82 */ /* 0x000e620000000800 */
[----:B------:R-:W-:-:S05]  /*118c0*/  LEA.HI.X.SX32 R9, R9, R0, 0x1, P4 ;  /* 0x0000000009097211 */ /* 0x000fca00020f0eff */
[----:B------:R3:W-:Y:S04]  /*118d0*/  STL [R1+0x934], R9 ;  /* 0x0009340901007387 */ /* 0x0007e80000100800 */
[----:B------:R-:W-:Y:S01]  /*118e0*/  STL [R1+0x930], R16 ;  /* 0x0009301001007387 */ /* 0x000fe20000100800 */
[----:B---3--:R-:W-:-:S03]  /*118f0*/  IADD3 R9, P4, R3, R2, RZ ;  /* 0x0000000203097210 */ /* 0x008fc60007f9e0ff */
[----:B------:R-:W-:Y:S04]  /*11900*/  STL [R1+0x920], R10 ;  /* 0x0009200a01007387 */ /* 0x000fe80000100800 */
[----:B------:R3:W-:Y:S02]  /*11910*/  STL [R1+0x924], R9 ;  /* 0x0009240901007387 */ /* 0x0007e40000100800 */
[----:B---3--:R-:W-:Y:S01]  /*11920*/  LEA.HI.X.SX32 R9, R3, R0, 0x1, P4 ;  /* 0x0000000003097211 */ /* 0x008fe200020f0eff */
[----:B-1----:R-:W-:Y:S02]  /*11930*/  IMAD R3, R24, 0x2, R5 ;  /* 0x0000000218037824 */ /* 0x002fe400078e0205 */
[----:B------:R-:W1:Y:S01]  /*11940*/  LDC R24, c[0x0][0x268] ;  /* 0x00009a00ff187b82 */ /* 0x000e620000000800 */
[----:B------:R-:W-:-:S02]  /*11950*/  IADD3 R16, P5, R11, R2, RZ ;  /* 0x000000020b107210 */ /* 0x000fc40007fbe0ff */
[----:B------:R-:W-:-:S03]  /*11960*/  IADD3 R10, P6, R12, R2, RZ ;  /* 0x000000020c0a7210 */ /* 0x000fc60007fde0ff */
[----:B------:R-:W-:Y:S04]  /*11970*/  STL [R1+0x928], R16 ;  /* 0x0009281001007387 */ /* 0x000fe80000100800 */
        /* <DEDUP_REMOVED lines=14> */
[----:B------:R-:W-:Y:S02]  /*11a60*/  IADD3 R12, P6, R14, R2, RZ ;  /* 0x000000020e0c7210 */ /* 0x000fe40007fde0ff */
[-C--:B------:R-:W-:Y:S02]  /*11a70*/  LEA.HI.X.SX32 R11, R13, R0.reuse, 0x1, P4 ;  /* 0x000000000d0b7211 */ /* 0x080fe400020f0eff */
[-C--:B------:R-:W-:Y:S01]  /*11a80*/  LEA.HI.X.SX32 R6, R6, R0.reuse, 0x1, P5 ;  /* 0x0000000006067211 */ /* 0x080fe200028f0eff */
[----:B------:R3:W-:Y:S04]  /*11a90*/  STL [R1+0x914], R12 ;  /* 0x0009140c01007387 */ /* 0x0007e80000100800 */
[----:B------:R-:W-:Y:S04]  /*11aa0*/  STL [R1+0x904], R11 ;  /* 0x0009040b01007387 */ /* 0x000fe80000100800 */
[----:B------:R1:W-:Y:S01]  /*11ab0*/  STL [R1+0x900], R6 ;  /* 0x0009000601007387 */ /* 0x0003e20000100800 */
[----:B---3--:R-:W-:Y:S01]  /*11ac0*/  LEA.HI.X.SX32 R12, R14, R0, 0x1, P6 ;  /* 0x000000000e0c7211 */ /* 0x008fe200030f0eff */
[----:B-1----:R-:W-:-:S02]  /*11ad0*/  IMAD R6, R24, 0x2, R10 ;  /* 0x0000000218067824 */ /* 0x002fc400078e020a */
[----:B------:R-:W1:Y:S01]  /*11ae0*/  LDC R24, c[0x0][0x268] ;  /* 0x00009a00ff187b82 */ /* 0x000e620000000800 */
[-C--:B------:R-:W-:Y:S01]  /*11af0*/  IADD3 R11, P4, R15, R2.reuse, RZ ;  /* 0x000000020f0b7210 */ /* 0x080fe20007f9e0ff */
[----:B------:R3:W-:Y:S01]  /*11b00*/  STL [R1+0x8f0], R12 ;  /* 0x0008f00c01007387 */ /* 0x0007e20000100800 */
[----:B------:R-:W-:-:S03]  /*11b10*/  IADD3 R13, P6, R7, R2, RZ ;  /* 0x00000002070d7210 */ /* 0x000fc60007fde0ff */
[----:B------:R4:W-:Y:S01]  /*11b20*/  STL [R1+0x8f4], R11 ;  /* 0x0008f40b01007387 */ /* 0x0009e20000100800 */
[----:B---3--:R-:W-:Y:S02]  /*11b30*/  LEA.HI.X.SX32 R12, R15, R0, 0x1, P4 ;  /* 0x000000000f0c7211 */ /* 0x008fe400020f0eff */
[----:B----4-:R-:W-:-:S05]  /*11b40*/  IADD3 R11, P5, R4, R2, RZ ;  /* 0x00000002040b7210 */ /* 0x010fca0007fbe0ff */
[----:B------:R1:W-:Y:S04]  /*11b50*/  STL [R1+0x8f8], R11 ;  /* 0x0008f80b01007387 */ /* 0x0003e80000100800 */
[----:B------:R-:W-:Y:S04]  /*11b60*/  STL [R1+0x8fc], R13 ;  /* 0x0008fc0d01007387 */ /* 0x000fe80000100800 */
[----:B------:R-:W3:Y:S04]  /*11b70*/  LDL R29, [R1+0x4e4] ;  /* 0x0004e400011d7983 */ /* 0x000ee80000100800 */
[----:B------:R4:W-:Y:S01]  /*11b80*/  STL [R1+0x8ec], R12 ;  /* 0x0008ec0c01007387 */ /* 0x0009e20000100800 */
[----:B-1----:R-:W-:Y:S01]  /*11b90*/  IMAD R11, R24, 0x2, R6 ;  /* 0x00000002180b7824 */ /* 0x002fe200078e0206 */
[----:B----4-:R-:W-:-:S02]  /*11ba0*/  LEA.HI.X.SX32 R12, R4, R0, 0x1, P5 ;  /* 0x00000000040c7211 */ /* 0x010fc400028f0eff */
[----:B------:R-:W-:-:S03]  /*11bb0*/  LEA.HI.X.SX32 R4, R7, R0, 0x1, P6 ;  /* 0x0000000007047211 */ /* 0x000fc600030f0eff */
[----:B------:R-:W-:Y:S04]  /*11bc0*/  STL [R1+0x8e8], R12 ;  /* 0x0008e80c01007387 */ /* 0x000fe80000100800 */
[----:B------:R-:W4:Y:S04]  /*11bd0*/  LDL.LU R25, [R1+0xec] ;  /* 0x0000ec0001197983 */ /* 0x000f280000300800 */
[----:B------:R2:W-:Y:S01]  /*11be0*/  STL [R1+0x8d8], R4 ;  /* 0x0008d80401007387 */ /* 0x0005e20000100800 */
[----:B------:R-:W-:-:S03]  /*11bf0*/  IADD3 R7, P4, R8, R2, RZ ;  /* 0x0000000208077210 */ /* 0x000fc60007f9e0ff */
[----:B------:R-:W3:Y:S01]  /*11c00*/  LDL.LU R24, [R1+0xe8] ;  /* 0x0000e80001187983 */ /* 0x000ee20000300800 */
[----:B--2---:R-:W-:Y:S02]  /*11c10*/  IMAD R4, R22, 0x2, R11 ;  /* 0x0000000216047824 */ /* 0x004fe400078e020b */
[----:B------:R-:W1:Y:S01]  /*11c20*/  LDC R22, c[0x0][0x268] ;  /* 0x00009a00ff167b82 */ /* 0x000e620000000800 */
[----:B------:R2:W-:Y:S01]  /*11c30*/  STL [R1+0x8dc], R7 ;  /* 0x0008dc0701007387 */ /* 0x0005e20000100800 */
[----:B------:R-:W-:Y:S02]  /*11c40*/  IADD3 R12, P6, R3, R2, RZ ;  /* 0x00000002030c7210 */ /* 0x000fe40007fde0ff */
[----:B------:R-:W-:Y:S02]  /*11c50*/  LEA.HI.X.SX32 R8, R8, R0, 0x1, P4 ;  /* 0x0000000008087211 */ /* 0x000fe400020f0eff */
[----:B--2---:R-:W-:-:S04]  /*11c60*/  IADD3 R7, P5, R5, R2, RZ ;  /* 0x0000000205077210 */ /* 0x004fc80007fbe0ff */
[----:B------:R-:W-:Y:S01]  /*11c70*/  LEA.HI.X.SX32 R5, R5, R0, 0x1, P5 ;  /* 0x0000000005057211 */ /* 0x000fe200028f0eff */
[----:B------:R1:W-:Y:S04]  /*11c80*/  STL [R1+0x8e0], R7 ;  /* 0x0008e00701007387 */ /* 0x0003e80000100800 */
[----:B------:R-:W-:Y:S04]  /*11c90*/  STL [R1+0x8e4], R12 ;  /* 0x0008e40c01007387 */ /* 0x000fe80000100800 */
[----:B------:R-:W-:Y:S01]  /*11ca0*/  STL [R1+0x8d4], R8 ;  /* 0x0008d40801007387 */ /* 0x000fe20000100800 */
[----:B-1----:R-:W-:-:S03]  /*11cb0*/  IMAD R7, R22, 0x2, R4 ;  /* 0x0000000216077824 */ /* 0x002fc600078e0204 */
[----:B------:R-:W2:Y:S04]  /*11cc0*/  LDL R22, [R1+0x694] ;  /* 0x0006940001167983 */ /* 0x000ea80000100800 */
[----:B------:R-:W-:Y:S04]  /*11cd0*/  STL [R1+0x8d0], R5 ;  /* 0x0008d00501007387 */ /* 0x000fe80000100800 */
[----:B------:R-:W2:Y:S01]  /*11ce0*/  LDL.LU R23, [R1+0x224] ;  /* 0x0002240001177983 */ /* 0x000ea20000300800 */
[----:B------:R-:W-:-:S05]  /*11cf0*/  LEA.HI.X.SX32 R3, R3, R0, 0x1, P6 ;  /* 0x0000000003037211 */ /* 0x000fca00030f0eff */
[----:B------:R0:W-:Y:S02]  /*11d00*/  STL [R1+0x8c0], R3 ;  /* 0x0008c00301007387 */ /* 0x0001e40000100800 */
[----:B0-----:R-:W-:Y:S02]  /*11d10*/  IMAD R3, R28, 0x2, R7 ;  /* 0x000000021c037824 */ /* 0x001fe400078e0207 */
[----:B------:R-:W0:Y:S01]  /*11d20*/  LDC R28, c[0x0][0x268] ;  /* 0x00009a00ff1c7b82 */ /* 0x000e220000000800 */
[----:B------:R-:W-:-:S05]  /*11d30*/  IADD3 R5, P4, R9, R2, RZ ;  /* 0x0000000209057210 */ /* 0x000fca0007f9e0ff */
[----:B------:R1:W-:Y:S02]  /*11d40*/  STL [R1+0x8c4], R5 ;  /* 0x0008c40501007387 */ /* 0x0003e40000100800 */
[----:B-1----:R-:W-:-:S05]  /*11d50*/  IADD3 R5, P5, R10, R2, RZ ;  /* 0x000000020a057210 */ /* 0x002fca0007fbe0ff */
[----:B------:R0:W-:Y:S02]  /*11d60*/  STL [R1+0x8c8], R5 ;  /* 0x0008c80501007387 */ /* 0x0001e40000100800 */
[----:B0-----:R-:W-:Y:S02]  /*11d70*/  IMAD R5, R28, 0x2, R3 ;  /* 0x000000021c057824 */ /* 0x001fe400078e0203 */
[----:B------:R-:W0:Y:S01]  /*11d80*/  LDC R28, c[0x0][0x268] ;  /* 0x00009a00ff1c7b82 */ /* 0x000e220000000800 */
[----:B------:R-:W-:Y:S02]  /*11d90*/  IADD3 R12, P6, R6, R2, RZ ;  /* 0x00000002060c7210 */ /* 0x000fe40007fde0ff */
[-C--:B------:R-:W-:Y:S02]  /*11da0*/  LEA.HI.X.SX32 R8, R9, R0.reuse, 0x1, P4 ;  /* 0x0000000009087211 */ /* 0x080fe400020f0eff */
[-C--:B------:R-:W-:Y:S01]  /*11db0*/  LEA.HI.X.SX32 R10, R10, R0.reuse, 0x1, P5 ;  /* 0x000000000a0a7211 */ /* 0x080fe200028f0eff */
[----:B------:R-:W-:Y:S01]  /*11dc0*/  STL [R1+0x8cc], R12 ;  /* 0x0008cc0c01007387 */ /* 0x000fe20000100800 */
[----:B------:R-:W-:-:S03]  /*11dd0*/  LEA.HI.X.SX32 R9, R6, R0, 0x1, P6 ;  /* 0x0000000006097211 */ /* 0x000fc600030f0eff */
[----:B------:R1:W-:Y:S04]  /*11de0*/  STL [R1+0x8bc], R8 ;  /* 0x0008bc0801007387 */ /* 0x0003e80000100800 */
[----:B------:R5:W-:Y:S01]  /*11df0*/  STL [R1+0x8b8], R10 ;  /* 0x0008b80a01007387 */ /* 0x000be20000100800 */
[----:B-1----:R-:W-:-:S03]  /*11e00*/  IADD3 R8, P5, R11, R2, RZ ;  /* 0x000000020b087210 */ /* 0x002fc60007fbe0ff */
[----:B------:R1:W-:Y:S01]  /*11e10*/  STL [R1+0x8a8], R9 ;  /* 0x0008a80901007387 */ /* 0x0003e20000100800 */
[----:B0-----:R-:W-:-:S03]  /*11e20*/  IMAD R6, R28, 0x2, R5 ;  /* 0x000000021c067824 */ /* 0x001fc600078e0205 */
[----:B------:R0:W-:Y:S01]  /*11e30*/  STL [R1+0x8ac], R8 ;  /* 0x0008ac0801007387 */ /* 0x0001e20000100800 */
[----:B-----5:R-:W-:Y:S02]  /*11e40*/  LEA.HI.X.SX32 R10, R11, R0, 0x1, P5 ;  /* 0x000000000b0a7211 */ /* 0x020fe400028f0eff */
[-C--:B-1----:R-:W-:Y:S02]  /*11e50*/  IADD3 R9, P4, R4, R2.reuse, RZ ;  /* 0x0000000204097210 */ /* 0x082fe40007f9e0ff */
[----:B0-----:R-:W-:-:S03]  /*11e60*/  IADD3 R8, P6, R7, R2, RZ ;  /* 0x0000000207087210 */ /* 0x001fc60007fde0ff */
[----:B------:R0:W-:Y:S04]  /*11e70*/  STL [R1+0x8b0], R9 ;  /* 0x0008b00901007387 */ /* 0x0001e80000100800 */
[----:B------:R1:W-:Y:S01]  /*11e80*/  STL [R1+0x8b4], R8 ;  /* 0x0008b40801007387 */ /* 0x0003e20000100800 */
[----:B0-----:R-:W-:-:S03]  /*11e90*/  IADD3 R9, P5, R6, R2, RZ ;  /* 0x0000000206097210 */ /* 0x001fc60007fbe0ff */
[----:B------:R-:W-:Y:S01]  /*11ea0*/  STL [R1+0x8a0], R10 ;  /* 0x0008a00a01007387 */ /* 0x000fe20000100800 */
[-C--:B-1----:R-:W-:Y:S02]  /*11eb0*/  LEA.HI.X.SX32 R8, R4, R0.reuse, 0x1, P4 ;  /* 0x0000000004087211 */ /* 0x082fe400020f0eff */
[----:B------:R-:W-:Y:S01]  /*11ec0*/  LEA.HI.X.SX32 R4, R7, R0, 0x1, P6 ;  /* 0x0000000007047211 */ /* 0x000fe200030f0eff */
[----:B------:R-:W-:Y:S01]  /*11ed0*/  STL [R1+0x8a4], R9 ;  /* 0x0008a40901007387 */ /* 0x000fe20000100800 */
[----:B------:R-:W-:-:S03]  /*11ee0*/  IADD3 R7, P4, R3, R2, RZ ;  /* 0x0000000203077210 */ /* 0x000fc60007f9e0ff */
[----:B------:R-:W-:Y:S01]  /*11ef0*/  STL [R1+0x89c], R8 ;  /* 0x00089c0801007387 */ /* 0x000fe20000100800 */
[----:B------:R-:W-:-:S03]  /*11f00*/  LEA.HI.X.SX32 R6, R6, R0, 0x1, P5 ;  /* 0x0000000006067211 */ /* 0x000fc600028f0eff */
[----:B------:R0:W-:Y:S04]  /*11f10*/  STL [R1+0x894], R4 ;  /* 0x0008940401007387 */ /* 0x0001e80000100800 */
[----:B------:R-:W-:Y:S01]  /*11f20*/  STL [R1+0x898], R7 ;  /* 0x0008980701007387 */ /* 0x000fe20000100800 */
[----:B0-----:R-:W-:Y:S02]  /*11f30*/  IADD3 R4, P6, R5, R2, RZ ;  /* 0x0000000205047210 */ /* 0x001fe40007fde0ff */
[-C--:B------:R-:W-:Y:S02]  /*11f40*/  LEA.HI.X.SX32 R2, R3, R0.reuse, 0x1, P4 ;  /* 0x0000000003027211 */ /* 0x080fe400020f0eff */
[----:B------:R-:W-:Y:S01]  /*11f50*/  LEA.HI.X.SX32 R0, R5, R0, 0x1, P6 ;  /* 0x0000000005007211 */ /* 0x000fe200030f0eff */
[----:B------:R-:W-:Y:S04]  /*11f60*/  STL [R1+0x890], R6 ;  /* 0x0008900601007387 */ /* 0x000fe80000100800 */
[----:B------:R-:W-:Y:S04]  /*11f70*/  STL [R1+0x88c], R4 ;  /* 0x00088c0401007387 */ /* 0x000fe80000100800 */
[----:B------:R0:W-:Y:S04]  /*11f80*/  STL [R1+0x888], R2 ;  /* 0x0008880201007387 */ /* 0x0001e80000100800 */
[----:B------:R2:W-:Y:S01]  /*11f90*/  STL [R1+0x884], R0 ;  /* 0x0008840001007387 */ /* 0x0005e20000100800 */
[----:B------:R-:W-:-:S02]  /*11fa0*/  IMAD.MOV.U32 R3, RZ, RZ, -0x800000 ;  /* 0xff800000ff037424 */ /* 0x000fc400078e00ff */
[----:B0-----:R-:W-:Y:S02]  /*11fb0*/  IMAD.MOV.U32 R2, RZ, RZ, 0x3f800000 ;  /* 0x3f800000ff027424 */ /* 0x001fe400078e00ff */
[----:B--2---:R-:W-:-:S05]  /*11fc0*/  IMAD.X R0, R23, 0x1, R22, P3 ;  /* 0x0000000117007824 */ /* 0x004fca00018e0616 */
[----:B------:R0:W-:Y:S04]  /*11fd0*/  STL [R1+0x880], R0 ;  /* 0x0008800001007387 */ /* 0x0001e80000100800 */
[----:B------:R1:W-:Y:S01]  /*11fe0*/  STL [R1+0x6ac], R2 ;  /* 0x0006ac0201007387 */ /* 0x0003e20000100800 */
[----:B0-----:R-:W-:Y:S02]  /*11ff0*/  IMAD.MOV.U32 R0, RZ, RZ, -0x800000 ;  /* 0xff800000ff007424 */ /* 0x001fe400078e00ff */
[----:B-1----:R-:W-:-:S03]  /*12000*/  IMAD.MOV.U32 R2, RZ, RZ, -0x800000 ;  /* 0xff800000ff027424 */ /* 0x002fc600078e00ff */
[----:B------:R-:W-:Y:S04]  /*12010*/  STL [R1+0x4d0], R0 ;  /* 0x0004d00001007387 */ /* 0x000fe80000100800 */
[----:B------:R0:W-:Y:S04]  /*12020*/  STL [R1+0x4d4], R3 ;  /* 0x0004d40301007387 */ /* 0x0001e80000100800 */
[----:B------:R1:W-:Y:S04]  /*12030*/  STL [R1+0x6a8], R2 ;  /* 0x0006a80201007387 */ /* 0x0003e80000100800 */
[----:B------:R2:W-:Y:S01]  /*12040*/  STL [R1+0x3fc], R0 ;  /* 0x0003fc0001007387 */ /* 0x0005e20000100800 */
[----:B0-----:R-:W-:-:S02]  /*12050*/  IMAD.MOV.U32 R3, RZ, RZ, 0x3f800000 ;  /* 0x3f800000ff037424 */ /* 0x001fc400078e00ff */
[----:B-1----:R-:W-:-:S03]  /*12060*/  IMAD.MOV.U32 R2, RZ, RZ, 0x3f800000 ;  /* 0x3f800000ff027424 */ /* 0x002fc600078e00ff */
[----:B------:R-:W-:Y:S01]  /*12070*/  STL [R1+0x6b0], R3 ;  /* 0x0006b00301007387 */ /* 0x000fe20000100800 */
[----:B--2---:R-:W-:-:S03]  /*12080*/  IMAD.MOV.U32 R0, RZ, RZ, 0x3f800000 ;  /* 0x3f800000ff007424 */ /* 0x004fc600078e00ff */
[----:B------:R0:W-:Y:S04]  /*12090*/  STL [R1+0x6b4], R2 ;  /* 0x0006b40201007387 */ /* 0x0001e80000100800 */
[----:B------:R-:W-:Y:S04]  /*120a0*/  STL [R1+0x400], RZ ;  /* 0x000400ff01007387 */ /* 0x000fe80000100800 */
[----:B------:R1:W-:Y:S04]  /*120b0*/  STL [R1+0x6b8], R0 ;  /* 0x0006b80001007387 */ /* 0x0003e80000100800 */
        /* <DEDUP_REMOVED lines=51> */
[----:B------:R-:W0:Y:S01]  /*123f0*/  LDL.LU R11, [R1+0x22c] ;  /* 0x00022c00010b7983 */ /* 0x000e220000300800 */
[----:B---3--:R-:W-:-:S03]  /*12400*/  IADD3 RZ, P4, R24, R29, RZ ;  /* 0x0000001d18ff7210 */ /* 0x008fc60007f9e0ff */
[----:B------:R-:W1:Y:S04]  /*12410*/  LDL.LU R10, [R1+0x14c] ;  /* 0x00014c00010a7983 */ /* 0x000e680000300800 */
[----:B------:R-:W2:Y:S01]  /*12420*/  LDL.LU R9, [R1+0x228] ;  /* 0x0002280001097983 */ /* 0x000ea20000300800 */
[----:B------:R-:W3:Y:S03]  /*12430*/  S2R R24, SR_TID.X ;  /* 0x0000000000187919 */ /* 0x000ee60000002100 */
[----:B------:R-:W5:Y:S04]  /*12440*/  LDL.LU R8, [R1+0x220] ;  /* 0x0002200001087983 */ /* 0x000f680000300800 */
        /* <DEDUP_REMOVED lines=10> */
[----:B------:R-:W5:Y:S01]  /*124f0*/  LDL.LU R27, [R1+0x244] ;  /* 0x00024400011b7983 */ /* 0x000f620000300800 */
[----:B----4-:R-:W-:-:S03]  /*12500*/  IADD3 RZ, P5, R25, R29, RZ ;  /* 0x0000001d19ff7210 */ /* 0x010fc60007fbe0ff */
[----:B------:R-:W4:Y:S04]  /*12510*/  LDL.LU R26, [R1+0x208] ;  /* 0x00020800011a7983 */ /* 0x000f280000300800 */
[----:B------:R-:W4:Y:S01]  /*12520*/  LDL.LU R28, [R1+0x248] ;  /* 0x00024800011c7983 */ /* 0x000f220000300800 */
[----:B---3--:R-:W-:-:S03]  /*12530*/  LOP3.LUT P3, RZ, R24, 0x3, RZ, 0xc0, !PT ;  /* 0x0000000318ff7812 */ /* 0x008fc6000786c0ff */
[----:B------:R-:W3:Y:S04]  /*12540*/  LDL.LU R25, [R1+0x204] ;  /* 0x0002040001197983 */ /* 0x000ee80000300800 */
[----:B------:R-:W3:Y:S04]  /*12550*/  LDL.LU R23, [R1+0x24c] ;  /* 0x00024c0001177983 */ /* 0x000ee80000300800 */
[----:B------:R-:W3:Y:S04]  /*12560*/  LDL.LU R24, [R1+0x200] ;  /* 0x0002000001187983 */ /* 0x000ee80000300800 */
        /* <DEDUP_REMOVED lines=10> */
[----:B------:R-:W-:Y:S01]  /*12610*/  STL [R1+0x578], RZ ;  /* 0x000578ff01007387 */ /* 0x000fe20000100800 */
[----:B0-----:R-:W-:Y:S01]  /*12620*/  IMAD.X R2, R11, 0x1, R22, P0 ;  /* 0x000000010b027824 */ /* 0x001fe200000e0616 */
[----:B-1----:R-:W-:-:S04]  /*12630*/  IADD3 R0, P0, R10, R29, RZ ;  /* 0x0000001d0a007210 */ /* 0x002fc80007f1e0ff */
[----:B------:R5:W-:Y:S01]  /*12640*/  STL [R1+0x87c], R2 ;  /* 0x00087c0201007387 */ /* 0x000be20000100800 */
[----:B--2---:R-:W-:-:S03]  /*12650*/  IMAD.X R3, R9, 0x1, R22, P2 ;  /* 0x0000000109037824 */ /* 0x004fc600010e0616 */
[----:B------:R0:W-:Y:S04]  /*12660*/  STL [R1+0x878], R0 ;  /* 0x0008780001007387 */ /* 0x0001e80000100800 */
[----:B------:R1:W-:Y:S01]  /*12670*/  STL [R1+0x874], R3 ;  /* 0x0008740301007387 */ /* 0x0003e20000100800 */
[----:B-----5:R-:W-:Y:S01]  /*12680*/  IADD3 R2, P2, R8, R29, RZ ;  /* 0x0000001d08027210 */ /* 0x020fe20007f5e0ff */
[----:B0-----:R-:W-:-:S04]  /*12690*/  IMAD.X R0, R15, 0x1, R22, P1 ;  /* 0x000000010f007824 */ /* 0x001fc800008e0616 */
[----:B------:R0:W-:Y:S01]  /*126a0*/  STL [R1+0x870], R2 ;  /* 0x0008700201007387 */ /* 0x0001e20000100800 */
[----:B-1----:R-:W-:-:S03]  /*126b0*/  IADD3 R3, P1, R14, R29, RZ ;  /* 0x0000001d0e037210 */ /* 0x002fc60007f3e0ff */
[----:B------:R1:W-:Y:S01]  /*126c0*/  STL [R1+0x86c], R0 ;  /* 0x00086c0001007387 */ /* 0x0003e20000100800 */
[----:B0-----:R-:W-:-:S03]  /*126d0*/  IMAD.X R2, R13, 0x1, R22, P5 ;  /* 0x000000010d027824 */ /* 0x001fc600028e0616 */
        /* <DEDUP_REMOVED lines=17> */
[----:B----4-:R-:W-:-:S03]  /*127f0*/  IADD3 R2, P1, R26, R29, RZ ;  /* 0x0000001d1a027210 */ /* 0x010fc60007f3e0ff */
[----:B------:R3:W-:Y:S01]  /*12800*/  STL [R1+0x844], R3 ;  /* 0x0008440301007387 */ /* 0x0007e20000100800 */
[----:B0-----:R-:W-:-:S03]  /*12810*/  IMAD.X R0, R28, 0x1, R22, P5 ;  /* 0x000000011c007824 */ /* 0x001fc600028e0616 */
[----:B------:R0:W-:Y:S01]  /*12820*/  STL [R1+0x840], R2 ;  /* 0x0008400201007387 */ /* 0x0001e20000100800 */
[----:B---3--:R-:W-:-:S03]  /*12830*/  IADD3 R3, P5, R25, R29, RZ ;  /* 0x0000001d19037210 */ /* 0x008fc60007fbe0ff */
[----:B------:R1:W-:Y:S01]  /*12840*/  STL [R1+0x83c], R0 ;  /* 0x00083c0001007387 */ /* 0x0003e20000100800 */
[----:B0-----:R-:W-:-:S03]  /*12850*/  IMAD.X R2, R23, 0x1, R22, P4 ;  /* 0x0000000117027824 */ /* 0x001fc600020e0616 */
[----:B------:R-:W-:Y:S01]  /*12860*/  STL [R1+0x838], R3 ;  /* 0x0008380301007387 */ /* 0x000fe20000100800 */
[----:B-1----:R-:W-:-:S03]  /*12870*/  IADD3 R0, P4, R24, R29, RZ ;  /* 0x0000001d18007210 */ /* 0x002fc60007f9e0ff */
[----:B------:R0:W-:Y:S04]  /*12880*/  STL [R1+0x1638], R29 ;  /* 0x0016381d01007387 */ /* 0x0001e80000100800 */
[----:B------:R-:W-:Y:S04]  /*12890*/  STL [R1+0x834], R2 ;  /* 0x0008340201007387 */ /* 0x000fe80000100800 */
[----:B0-----:R-:W2:Y:S04]  /*128a0*/  LDL.LU R29, [R1+0x250] ;  /* 0x00025000011d7983 */ /* 0x001ea80000300800 */
[----:B------:R-:W-:Y:S04]  /*128b0*/  STL [R1+0x830], R0 ;  /* 0x0008300001007387 */ /* 0x000fe80000100800 */
[----:B------:R-:W3:Y:S04]  /*128c0*/  LDL.LU R5, [R1+0x258] ;  /* 0x0002580001057983 */ /* 0x000ee80000300800 */
[----:B---3--:R0:W-:Y:S04]  /*128d0*/  STL [R1+0x162c], R5 ;  /* 0x00162c0501007387 */ /* 0x0081e80000100800 */
[----:B0-----:R-:W3:Y:S04]  /*128e0*/  LDL.LU R5, [R1+0x1f8] ;  /* 0x0001f80001057983 */ /* 0x001ee80000300800 */
[----:B---3--:R0:W-:Y:S04]  /*128f0*/  STL [R1+0x1630], R5 ;  /* 0x0016300501007387 */ /* 0x0081e80000100800 */
[----:B0-----:R-:W3:Y:S01]  /*12900*/  LDL.LU R5, [R1+0x254] ;  /* 0x0002540001057983 */ /* 0x001ee20000300800 */
[----:B--2---:R-:W-:-:S03]  /*12910*/  IMAD.X R29, R29, 0x1, R22, P0 ;  /* 0x000000011d1d7824 */ /* 0x004fc600000e0616 */
[----:B---3--:R0:W-:Y:S04]  /*12920*/  STL [R1+0x1634], R5 ;  /* 0x0016340501007387 */ /* 0x0081e80000100800 */
[----:B0-----:R-:W2:Y:S04]  /*12930*/  LDL.LU R5, [R1+0x1fc] ;  /* 0x0001fc0001057983 */ /* 0x001ea80000300800 */
[----:B------:R-:W3:Y:S04]  /*12940*/  LDL.LU R0, [R1+0x1f4] ;  /* 0x0001f40001007983 */ /* 0x000ee80000300800 */
[----:B------:R-:W4:Y:S04]  /*12950*/  LDL.LU R3, [R1+0x25c] ;  /* 0x00025c0001037983 */ /* 0x000f280000300800 */
        /* <DEDUP_REMOVED lines=24> */
[----:B------:R0:W-:Y:S04]  /*12ae0*/  STL [R1+0x82c], R29 ;  /* 0x00082c1d01007387 */ /* 0x0001e80000100800 */
[----:B0-----:R-:W2:Y:S02]  /*12af0*/  LDL.LU R29, [R1+0x1638] ;  /* 0x00163800011d7983 */ /* 0x001ea40000300800 */
[----:B--2---:R-:W-:-:S05]  /*12b00*/  IADD3 R5, P0, R5, R29, RZ ;  /* 0x0000001d05057210 */ /* 0x004fca0007f1e0ff */
[----:B------:R0:W-:Y:S04]  /*12b10*/  STL [R1+0x828], R5 ;  /* 0x0008280501007387 */ /* 0x0001e80000100800 */
[----:B0-----:R-:W2:Y:S02]  /*12b20*/  LDL.LU R5, [R1+0x1634] ;  /* 0x0016340001057983 */ /* 0x001ea40000300800 */
[----:B--2---:R-:W-:-:S05]  /*12b30*/  IMAD.X R5, R5, 0x1, R22, P2 ;  /* 0x0000000105057824 */ /* 0x004fca00010e0616 */
[----:B------:R0:W-:Y:S04]  /*12b40*/  STL [R1+0x824], R5 ;  /* 0x0008240501007387 */ /* 0x0001e80000100800 */
[----:B0-----:R-:W2:Y:S02]  /*12b50*/  LDL.LU R5, [R1+0x1630] ;  /* 0x0016300001057983 */ /* 0x001ea40000300800 */
[----:B--2---:R-:W-:-:S05]  /*12b60*/  IADD3 R5, P2, R5, R29, RZ ;  /* 0x0000001d05057210 */ /* 0x004fca0007f5e0ff */
[----:B------:R0:W-:Y:S04]  /*12b70*/  STL [R1+0x820], R5 ;  /* 0x0008200501007387 */ /* 0x0001e80000100800 */
[----:B0-----:R-:W2:Y:S02]  /*12b80*/  LDL.LU R5, [R1+0x162c] ;  /* 0x00162c0001057983 */ /* 0x001ea40000300800 */
[----:B--2---:R-:W-:-:S05]  /*12b90*/  IMAD.X R5, R5, 0x1, R22, P1 ;  /* 0x0000000105057824 */ /* 0x004fca00008e0616 */
[----:B------:R3:W-:Y:S02]  /*12ba0*/  STL [R1+0x81c], R5 ;  /* 0x00081c0501007387 */ /* 0x0007e40000100800 */
[-C--:B---3--:R-:W-:Y:S01]  /*12bb0*/  IADD3 R5, P1, R0, R29.reuse, RZ ;  /* 0x0000001d00057210 */ /* 0x088fe20007f3e0ff */
[--C-:B----4-:R-:W-:Y:S01]  /*12bc0*/  IMAD.X R0, R3, 0x1, R22.reuse, P5 ;  /* 0x0000000103007824 */ /* 0x110fe200028e0616 */
[-C--:B-----5:R-:W-:Y:S01]  /*12bd0*/  IADD3 R3, P5, R2, R29.reuse, RZ ;  /* 0x0000001d02037210 */ /* 0x0a0fe20007fbe0ff */
[----:B------:R-:W-:Y:S02]  /*12be0*/  IMAD.X R2, R6, 0x1, R22, P4 ;  /* 0x0000000106027824 */ /* 0x000fe400020e0616 */
[----:B------:R-:W-:Y:S04]  /*12bf0*/  STL [R1+0x818], R5 ;  /* 0x0008180501007387 */ /* 0x000fe80000100800 */
[----:B------:R0:W-:Y:S04]  /*12c00*/  STL [R1+0x814], R0 ;  /* 0x0008140001007387 */ /* 0x0001e80000100800 */
[----:B------:R1:W-:Y:S01]  /*12c10*/  STL [R1+0x810], R3 ;  /* 0x0008100301007387 */ /* 0x0003e20000100800 */
[----:B0-----:R-:W-:-:S03]  /*12c20*/  IADD3 R0, P4, R7, R29, RZ ;  /* 0x0000001d07007210 */ /* 0x001fc60007f9e0ff */
[----:B------:R0:W-:Y:S01]  /*12c30*/  STL [R1+0x80c], R2 ;  /* 0x00080c0201007387 */ /* 0x0001e20000100800 */
[----:B-1----:R-:W-:-:S03]  /*12c40*/  IMAD.X R3, R4, 0x1, R22, P0 ;  /* 0x0000000104037824 */ /* 0x002fc600000e0616 */
        /* <DEDUP_REMOVED lines=38> */
[----:B------:R-:W-:Y:S01]  /*12eb0*/  STL [R1+0x7bc], R3 ;  /* 0x0007bc0301007387 */ /* 0x000fe20000100800 */
[----:B-1----:R-:W-:-:S03]  /*12ec0*/  IMAD.X R0, R24, 0x1, R22, P0 ;  /* 0x0000000118007824 */ /* 0x002fc600000e0616 */
        /* <DEDUP_REMOVED lines=9> */
[----:B--2---:R-:W-:-:S03]  /*12f60*/  IADD3 R22, P0, R22, R29, RZ ;  /* 0x0000001d16167210 */ /* 0x004fc60007f1e0ff */
        /* <DEDUP_REMOVED lines=40> */
[----:B------:R3:W-:Y:S02]  /*131f0*/  STL [R1+0x7a0], R5 ;  /* 0x0007a00501007387 */ /* 0x0007e40000100800 */
[--C-:B---3--:R-:W-:Y:S01]  /*13200*/  IMAD.X R5, R0, 0x1, R22.reuse, P5 ;  /* 0x0000000100057824 */ /* 0x108fe200028e0616 */
[-C--:B----4-:R-:W-:Y:S01]  /*13210*/  IADD3 R0, P5, R3, R29.reuse, RZ ;  /* 0x0000001d03007210 */ /* 0x090fe20007fbe0ff */
[--C-:B-----5:R-:W-:Y:S01]  /*13220*/  IMAD.X R3, R2, 0x1, R22.reuse, P4 ;  /* 0x0000000102037824 */ /* 0x120fe200020e0616 */
[----:B------:R-:W-:Y:S02]  /*13230*/  IADD3 R2, P4, R6, R29, RZ ;  /* 0x0000001d06027210 */ /* 0x000fe40007f9e0ff */
[----:B------:R-:W-:Y:S04]  /*13240*/  STL [R1+0x79c], R5 ;  /* 0x00079c0501007387 */ /* 0x000fe80000100800 */
[----:B------:R0:W-:Y:S04]  /*13250*/  STL [R1+0x798], R0 ;  /* 0x0007980001007387 */ /* 0x0001e80000100800 */
        /* <DEDUP_REMOVED lines=92> */
[----:B0-----:R-:W2:Y:S01]  /*13820*/  LDL.LU R5, [R1+0x160c] ;  /* 0x00160c0001057983 */ /* 0x001ea20000300800 */
[----:B------:R-:W-:Y:S01]  /*13830*/  UMOV UR4, URZ ;  /* 0x0000003f00047c82 */ /* 0x000fe20008000000 */
[----:B------:R-:W-:Y:S01]  /*13840*/  UMOV UR5, URZ ;  /* 0x0000003f00057c82 */ /* 0x000fe20008000000 */
        /* <DEDUP_REMOVED lines=16> */
[----:B------:R1:W-:Y:S04]  /*13950*/  STL [R1+0x708], R2 ;  /* 0x0007080201007387 */ /* 0x0003e80000100800 */
[----:B------:R2:W-:Y:S01]  /*13960*/  STL [R1+0x704], R0 ;  /* 0x0007040001007387 */ /* 0x0005e20000100800 */
[----:B0-----:R-:W-:Y:S01]  /*13970*/  IADD3 R3, P1, R9, R29, RZ ;  /* 0x0000001d09037210 */ /* 0x001fe20007f3e0ff */
[----:B-1----:R-:W-:-:S04]  /*13980*/  IMAD.X R2, R8, 0x1, R22, P5 ;  /* 0x0000000108027824 */ /* 0x002fc800028e0616 */
[----:B------:R0:W-:Y:S01]  /*13990*/  STL [R1+0x700], R3 ;  /* 0x0007000301007387 */ /* 0x0001e20000100800 */
[----:B--2---:R-:W-:-:S03]  /*139a0*/  IADD3 R0, P5, R15, R29, RZ ;  /* 0x0000001d0f007210 */ /* 0x004fc60007fbe0ff */
[----:B------:R1:W-:Y:S04]  /*139b0*/  STL [R1+0x6fc], R2 ;  /* 0x0006fc0201007387 */ /* 0x0003e80000100800 */
[----:B------:R2:W-:Y:S01]  /*139c0*/  STL [R1+0x6f8], R0 ;  /* 0x0006f80001007387 */ /* 0x0005e20000100800 */
[----:B0-----:R-:W-:Y:S01]  /*139d0*/  IMAD.X R3, R14, 0x1, R22, P4 ;  /* 0x000000010e037824 */ /* 0x001fe200020e0616 */
[----:B-1----:R-:W-:-:S04]  /*139e0*/  IADD3 R2, P4, R13, R29, RZ ;  /* 0x0000001d0d027210 */ /* 0x002fc80007f9e0ff */
[----:B------:R0:W-:Y:S01]  /*139f0*/  STL [R1+0x6f4], R3 ;  /* 0x0006f40301007387 */ /* 0x0001e20000100800 */
[----:B--2---:R-:W-:-:S03]  /*13a00*/  IMAD.X R0, R12, 0x1, R22, P0 ;  /* 0x000000010c007824 */ /* 0x004fc600000e0616 */
        /* <DEDUP_REMOVED lines=17> */
[----:B--2---:R-:W-:-:S03]  /*13b20*/  IMAD.X R0, R28, 0x1, R22, P0 ;  /* 0x000000011c007824 */ /* 0x004fc600000e0616 */
[----:B------:R1:W-:Y:S04]  /*13b30*/  STL [R1+0x6bc], R2 ;  /* 0x0006bc0201007387 */ /* 0x0003e80000100800 */
[----:B------:R2:W-:Y:S01]  /*13b40*/  STL [R1+0x6c0], R0 ;  /* 0x0006c00001007387 */ /* 0x0005e20000100800 */
[--C-:B0-----:R-:W-:Y:S02]  /*13b50*/  IMAD.X R3, R25, 0x1, R22.reuse, P2 ;  /* 0x0000000119037824 */ /* 0x101fe400010e0616 */
[----:B-1----:R-:W-:-:S03]  /*13b60*/  IMAD.X R2, R23, 0x1, R22, P1 ;  /* 0x0000000117027824 */ /* 0x002fc600008e0616 */
[----:B------:R0:W-:Y:S01]  /*13b70*/  STL [R1+0x6c4], R3 ;  /* 0x0006c40301007387 */ /* 0x0001e20000100800 */
[----:B--2---:R-:W-:-:S03]  /*13b80*/  IMAD.X R0, R24, 0x1, R22, P5 ;  /* 0x0000000118007824 */ /* 0x004fc600028e0616 */
[----:B------:R0:W-:Y:S04]  /*13b90*/  STL [R1+0x6c8], R2 ;  /* 0x0006c80201007387 */ /* 0x0001e80000100800 */
[----:B------:R0:W-:Y:S04]  /*13ba0*/  STL [R1+0x57c], RZ ;  /* 0x00057cff01007387 */ /* 0x0001e80000100800 */
[----:B------:R0:W-:Y:S04]  /*13bb0*/  STL [R1+0x6cc], R0 ;  /* 0x0006cc0001007387 */ /* 0x0001e80000100800 */
[----:B------:R0:W-:Y:S04]  /*13bc0*/  STL [R1+0x580], RZ ;  /* 0x000580ff01007387 */ /* 0x0001e80000100800 */
        /* <DEDUP_REMOVED lines=62> */
[----:B------:R0:W-:Y:S02]  /*13fb0*/  STL [R1+0x67c], RZ ;  /* 0x00067cff01007387 */ /* 0x0001e40000100800 */
.L_x_1:
[----:B------:R-:W2:Y:S04]  /*13fc0*/  LDL R29, [R1+0x4e0] ;  /* 0x0004e000011d7983 */ /* 0x000ea80000100800 */
[----:B0-----:R-:W3:Y:S04]  /*13fd0*/  LDL R3, [R1+0x690] ;  /* 0x0006900001037983 */ /* 0x001ee80000100800 */
[----:B------:R-:W4:Y:S04]  /*13fe0*/  LDL R25, [R1+0x4e4] ;  /* 0x0004e40001197983 */ /* 0x000f280000100800 */
[----:B------:R-:W5:Y:S04]  /*13ff0*/  LDL R15, [R1+0x694] ;  /* 0x00069400010f7983 */ /* 0x000f680000100800 */
[----:B------:R-:W5:Y:S04]  /*14000*/  LDL R10, [R1+0x10b0] ;  /* 0x0010b000010a7983 */ /* 0x000f680000100800 */
[----:B-1----:R-:W5:Y:S04]  /*14010*/  LDL R2, [R1+0x878] ;  /* 0x0008780001027983 */ /* 0x002f680000100800 */
[----:B------:R-:W5:Y:S04]  /*14020*/  LDL R14, [R1+0x854] ;  /* 0x00085400010e7983 */ /* 0x000f680000100800 */
[----:B------:R-:W5:Y:S04]  /*14030*/  LDL R13, [R1+0x10b8] ;  /* 0x0010b800010d7983 */ /* 0x000f680000100800 */
[----:B------:R-:W5:Y:S04]  /*14040*/  LDL R9, [R1+0x10ac] ;  /* 0x0010ac0001097983 */ /* 0x000f680000100800 */
[----:B------:R-:W5:Y:S01]  /*14050*/  LDL R12, [R1+0x10c0] ;  /* 0x0010c000010c7983 */ /* 0x000f620000100800 */
[----:B------:R-:W-:-:S03]  /*14060*/  USHF.R.S32.HI UR10, URZ, 0x1f, UR4 ;  /* 0x0000001f3f0a7899 */ /* 0x000fc60008011404 */
[----:B------:R-:W5:Y:S04]  /*14070*/  LDL R0, [R1+0x10b4] ;  /* 0x0010b40001007983 */ /* 0x000f680000100800 */
[----:B------:R-:W5:Y:S04]  /*14080*/  LDL R11, [R1+0x870] ;  /* 0x00087000010b7983 */ /* 0x000f680000100800 */
[----:B------:R-:W5:Y:S01]  /*14090*/  LDL R8, [R1+0x10bc] ;  /* 0x0010bc0001087983 */ /* 0x000f620000100800 */
[----:B--2---:R-:W-:-:S04]  /*140a0*/  IADD3 R4, P0, R29, UR4, RZ ;  /* 0x000000041d047c10 */ /* 0x004fc8000ff1e0ff */
[----:B---3--:R-:W-:Y:S02]  /*140b0*/  IADD3.X R5, R3, UR10, RZ, P0, !PT ;  /* 0x0000000a03057c10 */ /* 0x008fe400087fe4ff */
[----:B----4-:R-:W-:-:S03]  /*140c0*/  IADD3 R6, P1, R25, UR4, RZ ;  /* 0x0000000419067c10 */ /* 0x010fc6000ff3e0ff */
[----:B------:R0:W2:Y:S01]  /*140d0*/  LDG.E.U8 R17, desc[UR12][R4.64] ;  /* 0x0000000c04117981 */ /* 0x0000a2000c1e1100 */
[----:B-----5:R-:W-:-:S03]  /*140e0*/  IADD3.X R7, R15, UR10, RZ, P1, !PT ;  /* 0x0000000a0f077c10 */ /* 0x020fc60008ffe4ff */
[----:B------:R-:W3:Y:S04]  /*140f0*/  LDL R15, [R1+0x10c8] ;  /* 0x0010c800010f7983 */ /* 0x000ee80000100800 */
[----:B------:R1:W4:Y:S01]  /*14100*/  LDG.E.U8 R19, desc[UR12][R6.64] ;  /* 0x0000000c06137981 */ /* 0x000322000c1e1100 */
[----:B0-----:R-:W-:-:S03]  /*14110*/  IADD3 R4, P1, R10, UR4, RZ ;  /* 0x000000040a047c10 */ /* 0x001fc6000ff3e0ff */
[----:B------:R-:W5:Y:S01]  /*14120*/  LDL R10, [R1+0x84c] ;  /* 0x00084c00010a7983 */ /* 0x000f620000100800 */
[----:B------:R-:W-:-:S04]  /*14130*/  IADD3 R2, P0, R2, UR4, RZ ;  /* 0x0000000402027c10 */ /* 0x000fc8000ff1e0ff */
[----:B------:R-:W-:Y:S02]  /*14140*/  IADD3.X R3, R14, UR10, RZ, P0, !PT ;  /* 0x0000000a0e037c10 */ /* 0x000fe400087fe4ff */
[----:B------:R-:W2:Y:S01]  /*14150*/  LDL R14, [R1+0x10d0] ;  /* 0x0010d000010e7983 */ /* 0x000ea20000100800 */
[----:B-1----:R-:W-:Y:S02]  /*14160*/  IADD3 R6, P0, R13, UR4, RZ ;  /* 0x000000040d067c10 */ /* 0x002fe4000ff1e0ff */
[----:B------:R-:W-:Y:S01]  /*14170*/  IADD3.X R5, R9, UR10, RZ, P1, !PT ;  /* 0x0000000a09057c10 */ /* 0x000fe20008ffe4ff */
[----:B------:R-:W4:Y:S04]  /*14180*/  LDL R13, [R1+0x10c4] ;  /* 0x0010c400010d7983 */ /* 0x000f280000100800 */
[----:B------:R0:W4:Y:S04]  /*14190*/  LDG.E.U8 R21, desc[UR12][R2.64] ;  /* 0x0000000c02157981 */ /* 0x000128000c1e1100 */
[----:B------:R-:W4:Y:S01]  /*141a0*/  LDL R9, [R1+0x10d8] ;  /* 0x0010d80001097983 */ /* 0x000f220000100800 */
[----:B------:R-:W-:-:S03]  /*141b0*/  IADD3.X R7, R0, UR10, RZ, P0, !PT ;  /* 0x0000000a00077c10 */ /* 0x000fc600087fe4ff */
[----:B------:R-:W4:Y:S01]  /*141c0*/  LDL R0, [R1+0x868] ;  /* 0x0008680001007983 */ /* 0x000f220000100800 */
[----:B0-----:R-:W-:-:S03]  /*141d0*/  IADD3 R2, P1, R12, UR4, RZ ;  /* 0x000000040c027c10 */ /* 0x001fc6000ff3e0ff */
[----:B------:R-:W4:Y:S04]  /*141e0*/  LDL R12, [R1+0x10cc] ;  /* 0x0010cc00010c7983 */ /* 0x000f280000100800 */
[----:B------:R0:W4:Y:S01]  /*141f0*/  LDG.E.U8 R20, desc[UR12][R4.64] ;  /* 0x0000000c04147981 */ /* 0x000122000c1e1100 */
[----:B------:R-:W-:-:S03]  /*14200*/  IADD3.X R3, R8, UR10, RZ, P1, !PT ;  /* 0x0000000a08037c10 */ /* 0x000fc60008ffe4ff */
[----:B------:R-:W4:Y:S04]  /*14210*/  LDL R8, [R1+0x10e0] ;  /* 0x0010e00001087983 */ /* 0x000f280000100800 */
[----:B------:R3:W4:Y:S01]  /*14220*/  LDG.E.U8 R22, desc[UR12][R6.64] ;  /* 0x0000000c06167981 */ /* 0x000722000c1e1100 */
[----:B0-----:R-:W-:-:S03]  /*14230*/  IADD3 R4, P0, R11, UR4, RZ ;  /* 0x000000040b047c10 */ /* 0x001fc6000ff1e0ff */
[----:B------:R-:W4:Y:S04]  /*14240*/  LDL R11, [R1+0x10d4] ;  /* 0x0010d400010b7983 */ /* 0x000f280000100800 */
[----:B------:R2:W4:Y:S01]  /*14250*/  LDG.E.U8 R16, desc[UR12][R2.64] ;  /* 0x0000000c02107981 */ /* 0x000522000c1e1100 */
[----:B---3--:R-:W-:-:S03]  /*14260*/  IADD3 R6, P1, R15, UR4, RZ ;  /* 0x000000040f067c10 */ /* 0x008fc6000ff3e0ff */
[----:B------:R-:W3:Y:S01]  /*14270*/  LDL R15, [R1+0x844] ;  /* 0x00084400010f7983 */ /* 0x000ee20000100800 */
[----:B-----5:R-:W-:-:S03]  /*14280*/  IADD3.X R5, R10, UR10, RZ, P0, !PT ;  /* 0x0000000a0a057c10 */ /* 0x020fc600087fe4ff */
[----:B------:R-:W5:Y:S04]  /*14290*/  LDL R10, [R1+0x10e8] ;  /* 0x0010e800010a7983 */ /* 0x000f680000100800 */
[----:B------:R0:W5:Y:S01]  /*142a0*/  LDG.E.U8 R18, desc[UR12][R4.64] ;  /* 0x0000000c04127981 */ /* 0x000162000c1e1100 */
[----:B--2---:R-:W-:-:S03]  /*142b0*/  IADD3 R2, P0, R14, UR4, RZ ;  /* 0x000000040e027c10 */ /* 0x004fc6000ff1e0ff */
[----:B------:R-:W2:Y:S01]  /*142c0*/  LDL R14, [R1+0x10dc] ;  /* 0x0010dc00010e7983 */ /* 0x000ea20000100800 */
[----:B----4-:R-:W-:-:S03]  /*142d0*/  IADD3.X R7, R13, UR10, RZ, P1, !PT ;  /* 0x0000000a0d077c10 */ /* 0x010fc60008ffe4ff */
[----:B------:R1:W-:Y:S04]  /*142e0*/  STL [R1+0x37c], R17 ;  /* 0x00037c1101007387 */ /* 0x0003e80000100800 */
[----:B------:R-:W4:Y:S01]  /*142f0*/  LDL R13, [R1+0x10f0] ;  /* 0x0010f000010d7983 */ /* 0x000f220000100800 */
[----:B0-----:R-:W-:-:S03]  /*14300*/  IADD3 R4, P1, R9, UR4, RZ ;  /* 0x0000000409047c10 */ /* 0x001fc6000ff3e0ff */
[----:B------:R-:W4:Y:S04]  /*14310*/  LDL R9, [R1+0x10e4] ;  /* 0x0010e40001097983 */ /* 0x000f280000100800 */
[----:B------:R0:W-:Y:S01]  /*14320*/  STL [R1+0x374], R19 ;  /* 0x0003741301007387 */ /* 0x0001e20000100800 */
[----:B------:R-:W-:-:S03]  /*14330*/  IADD3.X R3, R12, UR10, RZ, P0, !PT ;  /* 0x0000000a0c037c10 */ /* 0x000fc600087fe4ff */
[----:B-1----:R1:W4:Y:S04]  /*14340*/  LDG.E.U8 R17, desc[UR12][R6.64] ;  /* 0x0000000c06117981 */ /* 0x002328000c1e1100 */
[----:B------:R-:W4:Y:S04]  /*14350*/  LDL R12, [R1+0x860] ;  /* 0x00086000010c7983 */ /* 0x000f280000100800 */
[----:B0-----:R0:W4:Y:S01]  /*14360*/  LDG.E.U8 R19, desc[UR12][R2.64] ;  /* 0x0000000c02137981 */ /* 0x001122000c1e1100 */
[----:B-1----:R-:W-:-:S03]  /*14370*/  IADD3 R6, P0, R0, UR4, RZ ;  /* 0x0000000400067c10 */ /* 0x002fc6000ff1e0ff */
[----:B------:R-:W4:Y:S01]  /*14380*/  LDL R0, [R1+0x10ec] ;  /* 0x0010ec0001007983 */ /* 0x000f220000100800 */
[----:B------:R-:W-:-:S03]  /*14390*/  IADD3.X R5, R11, UR10, RZ, P1, !PT ;  /* 0x0000000a0b057c10 */ /* 0x000fc60008ffe4ff */
[----:B------:R1:W-:Y:S01]  /*143a0*/  STL [R1+0x38c], R21 ;  /* 0x00038c1501007387 */ /* 0x0003e20000100800 */
[----:B0-----:R-:W-:-:S03]  /*143b0*/  IADD3 R2, P1, R8, UR4, RZ ;  /* 0x0000000408027c10 */ /* 0x001fc6000ff3e0ff */
[----:B------:R-:W4:Y:S04]  /*143c0*/  LDL R11, [R1+0x10f8] ;  /* 0x0010f800010b7983 */ /* 0x000f280000100800 */
[----:B------:R-:W4:Y:S04]  /*143d0*/  LDL R8, [R1+0x83c] ;  /* 0x00083c0001087983 */ /* 0x000f280000100800 */
[----:B------:R0:W-:Y:S04]  /*143e0*/  STL [R1+0x388], R20 ;  /* 0x0003881401007387 */ /* 0x0001e80000100800 */
[----:B-1----:R5:W4:Y:S01]  /*143f0*/  LDG.E.U8 R21, desc[UR12][R4.64] ;  /* 0x0000000c04157981 */ /* 0x002b22000c1e1100 */
[----:B---3--:R-:W-:-:S03]  /*14400*/  IADD3.X R7, R15, UR10, RZ, P0, !PT ;  /* 0x0000000a0f077c10 */ /* 0x008fc600087fe4ff */
[----:B------:R-:W3:Y:S04]  /*14410*/  LDL R15, [R1+0x1100] ;  /* 0x00110000010f7983 */ /* 0x000ee80000100800 */
[----:B0-----:R4:W3:Y:S01]  /*14420*/  LDG.E.U8 R20, desc[UR12][R6.64] ;  /* 0x0000000c06147981 */ /* 0x0018e2000c1e1100 */
[----:B-----5:R-:W-:-:S03]  /*14430*/  IADD3 R4, P0, R10, UR4, RZ ;  /* 0x000000040a047c10 */ /* 0x020fc6000ff1e0ff */
[----:B------:R-:W5:Y:S04]  /*14440*/  LDL R10, [R1+0x10f4] ;  /* 0x0010f400010a7983 */ /* 0x000f680000100800 */
[----:B------:R0:W-:Y:S01]  /*14450*/  STL [R1+0x384], R22 ;  /* 0x0003841601007387 */ /* 0x0001e20000100800 */
[----:B--2---:R-:W-:-:S03]  /*14460*/  IADD3.X R3, R14, UR10, RZ, P1, !PT ;  /* 0x0000000a0e037c10 */ /* 0x004fc60008ffe4ff */
[----:B------:R-:W2:Y:S01]  /*14470*/  LDL R14, [R1+0x1108] ;  /* 0x00110800010e7983 */ /* 0x000ea20000100800 */
[----:B----4-:R-:W-:-:S03]  /*14480*/  IADD3 R6, P1, R13, UR4, RZ ;  /* 0x000000040d067c10 */ /* 0x010fc6000ff3e0ff */
[----:B0-----:R0:W4:Y:S01]  /*14490*/  LDG.E.U8 R22, desc[UR12][R2.64] ;  /* 0x0000000c02167981 */ /* 0x001122000c1e1100 */
[----:B------:R-:W-:-:S03]  /*144a0*/  IADD3.X R5, R9, UR10, RZ, P0, !PT ;  /* 0x0000000a09057c10 */ /* 0x000fc600087fe4ff */
[----:B------:R-:W4:Y:S04]  /*144b0*/  LDL R13, [R1+0x10fc] ;  /* 0x0010fc00010d7983 */ /* 0x000f280000100800 */
[----:B------:R1:W-:Y:S04]  /*144c0*/  STL [R1+0x380], R16 ;  /* 0x0003801001007387 */ /* 0x0003e80000100800 */
[----:B------:R-:W4:Y:S01]  /*144d0*/  LDL R9, [R1+0x858] ;  /* 0x0008580001097983 */ /* 0x000f220000100800 */
[----:B0-----:R-:W-:-:S03]  /*144e0*/  IADD3 R2, P0, R12, UR4, RZ ;  /* 0x000000040c027c10 */ /* 0x001fc6000ff1e0ff */
[----:B------:R-:W4:Y:S04]  /*144f0*/  LDL R12, [R1+0x1104] ;  /* 0x00110400010c7983 */ /* 0x000f280000100800 */
[----:B------:R0:W-:Y:S01]  /*14500*/  STL [R1+0x378], R18 ;  /* 0x0003781201007387 */ /* 0x0001e20000100800 */
[----:B------:R-:W-:-:S03]  /*14510*/  IADD3.X R7, R0, UR10, RZ, P1, !PT ;  /* 0x0000000a00077c10 */ /* 0x000fc60008ffe4ff */
[----:B------:R-:W4:Y:S04]  /*14520*/  LDL R0, [R1+0x1110] ;  /* 0x0011100001007983 */ /* 0x000f280000100800 */
[----:B-1----:R1:W4:Y:S04]  /*14530*/  LDG.E.U8 R16, desc[UR12][R4.64] ;  /* 0x0000000c04107981 */ /* 0x002328000c1e1100 */
[----:B0-----:R3:W4:Y:S01]  /*14540*/  LDG.E.U8 R18, desc[UR12][R6.64] ;  /* 0x0000000c06127981 */ /* 0x001722000c1e1100 */
[----:B------:R-:W-:Y:S02]  /*14550*/  IADD3.X R3, R8, UR10, RZ, P0, !PT ;  /* 0x0000000a08037c10 */ /* 0x000fe400087fe4ff */
[----:B-1----:R-:W-:-:S02]  /*14560*/  IADD3 R4, P1, R11, UR4, RZ ;  /* 0x000000040b047c10 */ /* 0x002fc4000ff3e0ff */
[----:B------:R-:W4:Y:S04]  /*14570*/  LDL R11, [R1+0x834] ;  /* 0x00083400010b7983 */ /* 0x000f280000100800 */
[----:B------:R0:W-:Y:S04]  /*14580*/  STL [R1+0x370], R17 ;  /* 0x0003701101007387 */ /* 0x0001e80000100800 */
[----:B------:R-:W4:Y:S04]  /*14590*/  LDL R8, [R1+0x1118] ;  /* 0x0011180001087983 */ /* 0x000f280000100800 */
[----:B0-----:R2:W4:Y:S01]  /*145a0*/  LDG.E.U8 R17, desc[UR12][R2.64] ;  /* 0x0000000c02117981 */ /* 0x001522000c1e1100 */
[----:B---3--:R-:W-:-:S03]  /*145b0*/  IADD3 R6, P0, R15, UR4, RZ ;  /* 0x000000040f067c10 */ /* 0x008fc6000ff1e0ff */
[----:B------:R-:W3:Y:S04]  /*145c0*/  LDL R15, [R1+0x110c] ;  /* 0x00110c00010f7983 */ /* 0x000ee80000100800 */
[----:B------:R0:W-:Y:S01]  /*145d0*/  STL [R1+0x36c], R19 ;  /* 0x00036c1301007387 */ /* 0x0001e20000100800 */
[----:B-----5:R-:W-:-:S03]  /*145e0*/  IADD3.X R5, R10, UR10, RZ, P1, !PT ;  /* 0x0000000a0a057c10 */ /* 0x020fc60008ffe4ff */
[----:B------:R-:W5:Y:S01]  /*145f0*/  LDL R10, [R1+0x1120] ;  /* 0x00112000010a7983 */ /* 0x000f620000100800 */
[----:B--2---:R-:W-:-:S03]  /*14600*/  IADD3 R2, P1, R14, UR4, RZ ;  /* 0x000000040e027c10 */ /* 0x004fc6000ff3e0ff */
[----:B0-----:R0:W2:Y:S04]  /*14610*/  LDG.E.U8 R19, desc[UR12][R4.64] ;  /* 0x0000000c04137981 */ /* 0x0010a8000c1e1100 */
[----:B------:R-:W2:Y:S04]  /*14620*/  LDL R14, [R1+0x1114] ;  /* 0x00111400010e7983 */ /* 0x000ea80000100800 */
[----:B------:R1:W-:Y:S01]  /*14630*/  STL [R1+0x368], R21 ;  /* 0x0003681501007387 */ /* 0x0003e20000100800 */
[----:B----4-:R-:W-:-:S03]  /*14640*/  IADD3.X R7, R13, UR10, RZ, P0, !PT ;  /* 0x0000000a0d077c10 */ /* 0x010fc600087fe4ff */
[----:B------:R-:W4:Y:S01]  /*14650*/  LDL R13, [R1+0x850] ;  /* 0x00085000010d7983 */ /* 0x000f220000100800 */
[----:B0-----:R-:W-:-:S03]  /*14660*/  IADD3 R4, P0, R9, UR4, RZ ;  /* 0x0000000409047c10 */ /* 0x001fc6000ff1e0ff */
[----:B-1----:R0:W4:Y:S04]  /*14670*/  LDG.E.U8 R21, desc[UR12][R6.64] ;  /* 0x0000000c06157981 */ /* 0x002128000c1e1100 */
[----:B------:R-:W4:Y:S01]  /*14680*/  LDL R9, [R1+0x111c] ;  /* 0x00111c0001097983 */ /* 0x000f220000100800 */
[----:B------:R-:W-:-:S03]  /*14690*/  IADD3.X R3, R12, UR10, RZ, P1, !PT ;  /* 0x0000000a0c037c10 */ /* 0x000fc60008ffe4ff */
[----:B------:R1:W-:Y:S04]  /*146a0*/  STL [R1+0x364], R20 ;  /* 0x0003641401007387 */ /* 0x0003e80000100800 */
[----:B------:R-:W4:Y:S01]  /*146b0*/  LDL R12, [R1+0x1128] ;  /* 0x00112800010c7983 */ /* 0x000f220000100800 */
[----:B0-----:R-:W-:-:S03]  /*146c0*/  IADD3 R6, P1, R0, UR4, RZ ;  /* 0x0000000400067c10 */ /* 0x001fc6000ff3e0ff */
[----:B------:R-:W4:Y:S04]  /*146d0*/  LDL R0, [R1+0x82c] ;  /* 0x00082c0001007983 */ /* 0x000f280000100800 */
[----:B------:R0:W-:Y:S04]  /*146e0*/  STL [R1+0x360], R22 ;  /* 0x0003601601007387 */ /* 0x0001e80000100800 */
[----:B-1----:R1:W4:Y:S01]  /*146f0*/  LDG.E.U8 R20, desc[UR12][R2.64] ;  /* 0x0000000c02147981 */ /* 0x002322000c1e1100 */
[----:B------:R-:W-:-:S03]  /*14700*/  IADD3.X R5, R11, UR10, RZ, P0, !PT ;  /* 0x0000000a0b057c10 */ /* 0x000fc600087fe4ff */
[----:B------:R-:W4:Y:S04]  /*14710*/  LDL R11, [R1+0x1130] ;  /* 0x00113000010b7983 */ /* 0x000f280000100800 */
[----:B0-----:R5:W4:Y:S01]  /*14720*/  LDG.E.U8 R22, desc[UR12][R4.64] ;  /* 0x0000000c04167981 */ /* 0x001b22000c1e1100 */
[----:B-1----:R-:W-:-:S03]  /*14730*/  IADD3 R2, P0, R8, UR4, RZ ;  /* 0x0000000408027c10 */ /* 0x002fc6000ff1e0ff */
[----:B------:R-:W4:Y:S04]  /*14740*/  LDL R8, [R1+0x1124] ;  /* 0x0011240001087983 */ /* 0x000f280000100800 */
[----:B------:R0:W-:Y:S01]  /*14750*/  STL [R1+0x35c], R16 ;  /* 0x00035c1001007387 */ /* 0x0001e20000100800 */
[----:B---3--:R-:W-:-:S03]  /*14760*/  IADD3.X R7, R15, UR10, RZ, P1, !PT ;  /* 0x0000000a0f077c10 */ /* 0x008fc60008ffe4ff */
[----:B------:R-:W3:Y:S04]  /*14770*/  LDL R15, [R1+0x1138] ;  /* 0x00113800010f7983 */ /* 0x000ee80000100800 */
[----:B0-----:R4:W3:Y:S01]  /*14780*/  LDG.E.U8 R16, desc[UR12][R6.64] ;  /* 0x0000000c06107981 */ /* 0x0018e2000c1e1100 */
[----:B-----5:R-:W-:-:S03]  /*14790*/  IADD3 R4, P1, R10, UR4, RZ ;  /* 0x000000040a047c10 */ /* 0x020fc6000ff3e0ff */
[----:B------:R-:W5:Y:S04]  /*147a0*/  LDL R10, [R1+0x112c] ;  /* 0x00112c00010a7983 */ /* 0x000f680000100800 */
[----:B------:R0:W-:Y:S01]  /*147b0*/  STL [R1+0x358], R18 ;  /* 0x0003581201007387 */ /* 0x0001e20000100800 */
[----:B--2---:R-:W-:-:S03]  /*147c0*/  IADD3.X R3, R14, UR10, RZ, P0, !PT ;  /* 0x0000000a0e037c10 */ /* 0x004fc600087fe4ff */
[----:B------:R-:W2:Y:S04]  /*147d0*/  LDL R14, [R1+0x848] ;  /* 0x00084800010e7983 */ /* 0x000ea80000100800 */
[----:B0-----:R0:W2:Y:S01]  /*147e0*/  LDG.E.U8 R18, desc[UR12][R2.64] ;  /* 0x0000000c02127981 */ /* 0x0010a2000c1e1100 */
[----:B----4-:R-:W-:-:S03]  /*147f0*/  IADD3 R6, P0, R13, UR4, RZ ;  /* 0x000000040d067c10 */ /* 0x010fc6000ff1e0ff */
[----:B------:R-:W4:Y:S04]  /*14800*/  LDL R13, [R1+0x1134] ;  /* 0x00113400010d7983 */ /* 0x000f280000100800 */
[----:B------:R1:W-:Y:S01]  /*14810*/  STL [R1+0x354], R17 ;  /* 0x0003541101007387 */ /* 0x0003e20000100800 */
[----:B------:R-:W-:-:S03]  /*14820*/  IADD3.X R5, R9, UR10, RZ, P1, !PT ;  /* 0x0000000a09057c10 */ /* 0x000fc60008ffe4ff */
[----:B------:R-:W4:Y:S04]  /*14830*/  LDL R9, [R1+0x1140] ;  /* 0x0011400001097983 */ /* 0x000f280000100800 */
[----:B-1----:R1:W4:Y:S01]  /*14840*/  LDG.E.U8 R17, desc[UR12][R4.64] ;  /* 0x0000000c04117981 */ /* 0x002322000c1e1100 */
[----:B0-----:R-:W-:-:S03]  /*14850*/  IADD3 R2, P1, R12, UR4, RZ ;  /* 0x000000040c027c10 */ /* 0x001fc6000ff3e0ff */
[----:B------:R-:W4:Y:S01]  /*14860*/  LDL R12, [R1+0x824] ;  /* 0x00082400010c7983 */ /* 0x000f220000100800 */
[----:B------:R-:W-:-:S03]  /*14870*/  IADD3.X R7, R0, UR10, RZ, P0, !PT ;  /* 0x0000000a00077c10 */ /* 0x000fc600087fe4ff */
[----:B------:R0:W-:Y:S04]  /*14880*/  STL [R1+0x350], R19 ;  /* 0x0003501301007387 */ /* 0x0001e80000100800 */
[----:B------:R-:W4:Y:S04]  /*14890*/  LDL R0, [R1+0x1148] ;  /* 0x0011480001007983 */ /* 0x000f280000100800 */
[----:B0-----:R3:W4:Y:S01]  /*148a0*/  LDG.E.U8 R19, desc[UR12][R6.64] ;  /* 0x0000000c06137981 */ /* 0x001722000c1e1100 */
[----:B-1----:R-:W-:-:S03]  /*148b0*/  IADD3 R4, P0, R11, UR4, RZ ;  /* 0x000000040b047c10 */ /* 0x002fc6000ff1e0ff */
[----:B------:R-:W4:Y:S04]  /*148c0*/  LDL R11, [R1+0x113c] ;  /* 0x00113c00010b7983 */ /* 0x000f280000100800 */
[----:B------:R0:W-:Y:S01]  /*148d0*/  STL [R1+0x34c], R21 ;  /* 0x00034c1501007387 */ /* 0x0001e20000100800 */
[----:B------:R-:W-:-:S03]  /*148e0*/  IADD3.X R3, R8, UR10, RZ, P1, !PT ;  /* 0x0000000a08037c10 */ /* 0x000fc60008ffe4ff */
[----:B------:R-:W4:Y:S04]  /*148f0*/  LDL R8, [R1+0x1150] ;  /* 0x0011500001087983 */ /* 0x000f280000100800 */
[----:B0-----:R2:W4:Y:S01]  /*14900*/  LDG.E.U8 R21, desc[UR12][R2.64] ;  /* 0x0000000c02157981 */ /* 0x001522000c1e1100 */
[----:B---3--:R-:W-:-:S03]  /*14910*/  IADD3 R6, P1, R15, UR4, RZ ;  /* 0x000000040f067c10 */ /* 0x008fc6000ff3e0ff */
[----:B------:R-:W3:Y:S04]  /*14920*/  LDL R15, [R1+0x1144] ;  /* 0x00114400010f7983 */ /* 0x000ee80000100800 */
[----:B------:R0:W-:Y:S01]  /*14930*/  STL [R1+0x348], R20 ;  /* 0x0003481401007387 */ /* 0x0001e20000100800 */
[----:B-----5:R-:W-:-:S03]  /*14940*/  IADD3.X R5, R10, UR10, RZ, P0, !PT ;  /* 0x0000000a0a057c10 */ /* 0x020fc600087fe4ff */
[----:B------:R-:W5:Y:S04]  /*14950*/  LDL R10, [R1+0x840] ;  /* 0x00084000010a7983 */ /* 0x000f680000100800 */
[----:B0-----:R0:W5:Y:S01]  /*14960*/  LDG.E.U8 R20, desc[UR12][R4.64] ;  /* 0x0000000c04147981 */ /* 0x001162000c1e1100 */
[----:B--2---:R-:W-:-:S03]  /*14970*/  IADD3 R2, P0, R14, UR4, RZ ;  /* 0x000000040e027c10 */ /* 0x004fc6000ff1e0ff */
[----:B------:R-:W2:Y:S04]  /*14980*/  LDL R14, [R1+0x114c] ;  /* 0x00114c00010e7983 */ /* 0x000ea80000100800 */
[----:B------:R1:W-:Y:S01]  /*14990*/  STL [R1+0x344], R22 ;  /* 0x0003441601007387 */ /* 0x0003e20000100800 */
[----:B----4-:R-:W-:-:S03]  /*149a0*/  IADD3.X R7, R13, UR10, RZ, P1, !PT ;  /* 0x0000000a0d077c10 */ /* 0x010fc60008ffe4ff */
[----:B------:R-:W4:Y:S04]  /*149b0*/  LDL R13, [R1+0x1158] ;  /* 0x00115800010d7983 */ /* 0x000f280000100800 */
[----:B-1----:R1:W4:Y:S01]  /*149c0*/  LDG.E.U8 R22, desc[UR12][R6.64] ;  /* 0x0000000c06167981 */ /* 0x002322000c1e1100 */
[----:B0-----:R-:W-:-:S03]  /*149d0*/  IADD3 R4, P1, R9, UR4, RZ ;  /* 0x0000000409047c10 */ /* 0x001fc6000ff3e0ff */
[----:B------:R-:W4:Y:S04]  /*149e0*/  LDL R9, [R1+0x81c] ;  /* 0x00081c0001097983 */ /* 0x000f280000100800 */
[----:B------:R0:W-:Y:S01]  /*149f0*/  STL [R1+0x340], R16 ;  /* 0x0003401001007387 */ /* 0x0001e20000100800 */
[----:B------:R-:W-:-:S03]  /*14a00*/  IADD3.X R3, R12, UR10, RZ, P0, !PT ;  /* 0x0000000a0c037c10 */ /* 0x000fc600087fe4ff */
[----:B------:R-:W4:Y:S01]  /*14a10*/  LDL R12, [R1+0x1160] ;  /* 0x00116000010c7983 */ /* 0x000f220000100800 */
[----:B-1----:R-:W-:-:S03]  /*14a20*/  IADD3 R6, P0, R0, UR4, RZ ;  /* 0x0000000400067c10 */ /* 0x002fc6000ff1e0ff */
[----:B0-----:R0:W4:Y:S04]  /*14a30*/  LDG.E.U8 R16, desc[UR12][R2.64] ;  /* 0x0000000c02107981 */ /* 0x001128000c1e1100 */
[----:B------:R-:W4:Y:S04]  /*14a40*/  LDL R0, [R1+0x1154] ;  /* 0x0011540001007983 */ /* 0x000f280000100800 */
[----:B------:R1:W-:Y:S01]  /*14a50*/  STL [R1+0x33c], R18 ;  /* 0x00033c1201007387 */ /* 0x0003e20000100800 */
[----:B------:R-:W-:-:S03]  /*14a60*/  IADD3.X R5, R11, UR10, RZ, P1, !PT ;  /* 0x0000000a0b057c10 */ /* 0x000fc60008ffe4ff */
[----:B------:R-:W4:Y:S01]  /*14a70*/  LDL R11, [R1+0x1168] ;  /* 0x00116800010b7983 */ /* 0x000f220000100800 */
[----:B0-----:R-:W-:-:S03]  /*14a80*/  IADD3 R2, P1, R8, UR4, RZ ;  /* 0x0000000408027c10 */ /* 0x001fc6000ff3e0ff */
[----:B-1----:R5:W4:Y:S04]  /*14a90*/  LDG.E.U8 R18, desc[UR12][R4.64] ;  /* 0x0000000c04127981 */ /* 0x002b28000c1e1100 */
        /* <DEDUP_REMOVED lines=18> */
[----:B------:R-:W4:Y:S04]  /*14bc0*/  LDL R12, [R1+0x116c] ;  /* 0x00116c00010c7983 */ /* 0x000f280000100800 */
[----:B------:R0:W-:Y:S01]  /*14bd0*/  STL [R1+0x24c], R20 ;  /* 0x00024c1401007387 */ /* 0x0001e20000100800 */
[----:B------:R-:W-:-:S03]  /*14be0*/  IADD3.X R7, R0, UR10, RZ, P1, !PT ;  /* 0x0000000a00077c10 */ /* 0x000fc60008ffe4ff */
        /* <DEDUP_REMOVED lines=424> */
[----:B------:R-:W-:Y:S01]  /*16670*/  STL [R1+0x240], R22 ;  /* 0x0002401601007387 */ /* 0x000fe20000100800 */
[----:B------:R-:W-:-:S03]  /*16680*/  IADD3.X R5, R9, UR10, RZ, P0, !PT ;  /* 0x0000000a09057c10 */ /* 0x000fc600087fe4ff */
[----:B------:R-:W4:Y:S01]  /*16690*/  LDL R9, [R1+0x1328] ;  /* 0x0013280001097983 */ /* 0x000f220000100800 */
[----:B0-----:R-:W-:-:S03]  /*166a0*/  IADD3 R2, P0, R12, UR4, RZ ;  /* 0x000000040c027c10 */ /* 0x001fc6000ff1e0ff */
[----:B------:R-:W4:Y:S01]  /*166b0*/  LDL R12, [R1+0x131c] ;  /* 0x00131c00010c7983 */ /* 0x000f220000100800 */
[----:B------:R-:W-:-:S03]  /*166c0*/  IADD3.X R7, R0, UR10, RZ, P1, !PT ;  /* 0x0000000a00077c10 */ /* 0x000fc60008ffe4ff */
[----:B------:R-:W4:Y:S04]  /*166d0*/  LDL R0, [R1+0x1330] ;  /* 0x0013300001007983 */ /* 0x000f280000100800 */
[----:B------:R0:W-:Y:S04]  /*166e0*/  STL [R1+0x238], R16 ;  /* 0x0002381001007387 */ /* 0x0001e80000100800 */
[----:B0-----:R0:W4:Y:S01]  /*166f0*/  LDG.E.U8 R16, desc[UR12][R4.64] ;  /* 0x0000000c04107981 */ /* 0x001122000c1e1100 */
[----:B------:R-:W-:-:S03]  /*16700*/  IADD3.X R3, R8, UR10, RZ, P0, !PT ;  /* 0x0000000a08037c10 */ /* 0x000fc600087fe4ff */
[----:B------:R-:W4:Y:S04]  /*16710*/  LDL R8, [R1+0x7a0] ;  /* 0x0007a00001087983 */ /* 0x000f280000100800 */
[----:B------:R-:W4:Y:S01]  /*16720*/  LDG.E.U8 R23, desc[UR12][R2.64] ;  /* 0x0000000c02177981 */ /* 0x000f22000c1e1100 */
[----:B0-----:R-:W-:-:S03]  /*16730*/  IADD3 R4, P1, R11, UR4, RZ ;  /* 0x000000040b047c10 */ /* 0x001fc6000ff3e0ff */
[----:B------:R-:W4:Y:S04]  /*16740*/  LDL R11, [R1+0x1324] ;  /* 0x00132400010b7983 */ /* 0x000f280000100800 */
[----:B------:R0:W-:Y:S04]  /*16750*/  STL [R1+0x230], R18 ;  /* 0x0002301201007387 */ /* 0x0001e80000100800 */
[----:B0-----:R3:W4:Y:S02]  /*16760*/  LDG.E.U8 R18, desc[UR12][R6.64] ;  /* 0x0000000c06127981 */ /* 0x001724000c1e1100 */
[----:B---3--:R-:W-:-:S02]  /*16770*/  IADD3 R6, P0, R15, UR4, RZ ;  /* 0x000000040f067c10 */ /* 0x008fc4000ff1e0ff */
[----:B------:R-:W3:Y:S01]  /*16780*/  LDL R15, [R1+0x132c] ;  /* 0x00132c00010f7983 */ /* 0x000ee20000100800 */
[----:B-----5:R-:W-:-:S03]  /*16790*/  IADD3.X R5, R10, UR10, RZ, P1, !PT ;  /* 0x0000000a0a057c10 */ /* 0x020fc60008ffe4ff */
[----:B------:R-:W5:Y:S04]  /*167a0*/  LDL R10, [R1+0x1338] ;  /* 0x00133800010a7983 */ /* 0x000f680000100800 */
[----:B------:R0:W-:Y:S01]  /*167b0*/  STL [R1+0x228], R17 ;  /* 0x0002281101007387 */ /* 0x0001e20000100800 */
[----:B--2---:R-:W-:-:S03]  /*167c0*/  IADD3 R2, P1, R14, UR4, RZ ;  /* 0x000000040e027c10 */ /* 0x004fc6000ff3e0ff */
[----:B------:R-:W2:Y:S04]  /*167d0*/  LDL R14, [R1+0x77c] ;  /* 0x00077c00010e7983 */ /* 0x000ea80000100800 */
[----:B------:R1:W-:Y:S01]  /*167e0*/  STL [R1+0x220], R19 ;  /* 0x0002201301007387 */ /* 0x0003e20000100800 */
[----:B----4-:R-:W-:-:S03]  /*167f0*/  IADD3.X R7, R13, UR10, RZ, P0, !PT ;  /* 0x0000000a0d077c10 */ /* 0x010fc600087fe4ff */
[----:B0-----:R0:W4:Y:S04]  /*16800*/  LDG.E.U8 R17, desc[UR12][R4.64] ;  /* 0x0000000c04117981 */ /* 0x001128000c1e1100 */
[----:B------:R-:W4:Y:S04]  /*16810*/  LDL R13, [R1+0x1340] ;  /* 0x00134000010d7983 */ /* 0x000f280000100800 */
[----:B-1----:R1:W4:Y:S01]  /*16820*/  LDG.E.U8 R19, desc[UR12][R6.64] ;  /* 0x0000000c06137981 */ /* 0x002322000c1e1100 */
[----:B0-----:R-:W-:-:S03]  /*16830*/  IADD3 R4, P0, R9, UR4, RZ ;  /* 0x0000000409047c10 */ /* 0x001fc6000ff1e0ff */
[----:B------:R-:W4:Y:S04]  /*16840*/  LDL R9, [R1+0x1334] ;  /* 0x0013340001097983 */ /* 0x000f280000100800 */
[----:B------:R0:W-:Y:S01]  /*16850*/  STL [R1+0x21c], R21 ;  /* 0x00021c1501007387 */ /* 0x0001e20000100800 */
[----:B------:R-:W-:-:S03]  /*16860*/  IADD3.X R3, R12, UR10, RZ, P1, !PT ;  /* 0x0000000a0c037c10 */ /* 0x000fc60008ffe4ff */
[----:B------:R-:W4:Y:S04]  /*16870*/  LDL R12, [R1+0x1348] ;  /* 0x00134800010c7983 */ /* 0x000f280000100800 */
[----:B------:R0:W4:Y:S01]  /*16880*/  LDG.E.U8 R22, desc[UR12][R2.64] ;  /* 0x0000000c02167981 */ /* 0x000122000c1e1100 */
[----:B-1----:R-:W-:-:S03]  /*16890*/  IADD3 R6, P1, R0, UR4, RZ ;  /* 0x0000000400067c10 */ /* 0x002fc6000ff3e0ff */
[----:B------:R-:W4:Y:S04]  /*168a0*/  LDL R0, [R1+0x133c] ;  /* 0x00133c0001007983 */ /* 0x000f280000100800 */
[----:B------:R-:W-:Y:S01]  /*168b0*/  STL [R1+0x218], R20 ;  /* 0x0002181401007387 */ /* 0x000fe20000100800 */
[----:B------:R-:W-:-:S03]  /*168c0*/  IADD3.X R5, R11, UR10, RZ, P0, !PT ;  /* 0x0000000a0b057c10 */ /* 0x000fc600087fe4ff */
[----:B------:R-:W4:Y:S01]  /*168d0*/  LDL R11, [R1+0x798] ;  /* 0x00079800010b7983 */ /* 0x000f220000100800 */
[----:B0-----:R-:W-:-:S03]  /*168e0*/  IADD3 R2, P0, R8, UR4, RZ ;  /* 0x0000000408027c10 */ /* 0x001fc6000ff1e0ff */
[----:B------:R-:W4:Y:S04]  /*168f0*/  LDL R8, [R1+0x1344] ;  /* 0x0013440001087983 */ /* 0x000f280000100800 */
[----:B------:R5:W4:Y:S04]  /*16900*/  LDG.E.U8 R21, desc[UR12][R4.64] ;  /* 0x0000000c04157981 */ /* 0x000b28000c1e1100 */
[----:B------:R0:W-:Y:S04]  /*16910*/  STL [R1+0x214], R16 ;  /* 0x0002141001007387 */ /* 0x0001e80000100800 */
[----:B0-----:R-:W4:Y:S01]  /*16920*/  LDL R16, [R1+0x1350] ;  /* 0x0013500001107983 */ /* 0x001f220000100800 */
[----:B---3--:R-:W-:-:S05]  /*16930*/  IADD3.X R7, R15, UR10, RZ, P1, !PT ;  /* 0x0000000a0f077c10 */ /* 0x008fca0008ffe4ff */
[----:B------:R4:W3:Y:S01]  /*16940*/  LDG.E.U8 R20, desc[UR12][R6.64] ;  /* 0x0000000c06147981 */ /* 0x0008e2000c1e1100 */
[----:B-----5:R-:W-:-:S03]  /*16950*/  IADD3 R4, P1, R10, UR4, RZ ;  /* 0x000000040a047c10 */ /* 0x020fc6000ff3e0ff */
[----:B------:R-:W5:Y:S01]  /*16960*/  LDL R10, [R1+0x774] ;  /* 0x00077400010a7983 */ /* 0x000f620000100800 */
[----:B--2---:R-:W-:-:S03]  /*16970*/  IADD3.X R3, R14, UR10, RZ, P0, !PT ;  /* 0x0000000a0e037c10 */ /* 0x004fc600087fe4ff */
[----:B------:R-:W2:Y:S04]  /*16980*/  LDL R14, [R1+0x1358] ;  /* 0x00135800010e7983 */ /* 0x000ea80000100800 */
[----:B------:R0:W-:Y:S04]  /*16990*/  STL [R1+0x210], R18 ;  /* 0x0002101201007387 */ /* 0x0001e80000100800 */
[----:B------:R-:W3:Y:S01]  /*169a0*/  LDL R15, [R1+0x134c] ;  /* 0x00134c00010f7983 */ /* 0x000ee20000100800 */
[----:B----4-:R-:W-:-:S03]  /*169b0*/  IADD3 R6, P0, R13, UR4, RZ ;  /* 0x000000040d067c10 */ /* 0x010fc6000ff1e0ff */
[----:B------:R-:W4:Y:S04]  /*169c0*/  LDL R13, [R1+0x1360] ;  /* 0x00136000010d7983 */ /* 0x000f280000100800 */
[----:B------:R-:W-:Y:S01]  /*169d0*/  STL [R1+0x20c], R23 ;  /* 0x00020c1701007387 */ /* 0x000fe20000100800 */
[----:B------:R-:W-:-:S03]  /*169e0*/  IADD3.X R5, R9, UR10, RZ, P1, !PT ;  /* 0x0000000a09057c10 */ /* 0x000fc60008ffe4ff */
[----:B------:R-:W4:Y:S04]  /*169f0*/  LDL R9, [R1+0x1354] ;  /* 0x0013540001097983 */ /* 0x000f280000100800 */
[----:B0-----:R0:W4:Y:S02]  /*16a00*/  LDG.E.U8 R18, desc[UR12][R2.64] ;  /* 0x0000000c02127981 */ /* 0x001124000c1e1100 */
[----:B0-----:R-:W-:Y:S02]  /*16a10*/  IADD3 R2, P1, R12, UR4, RZ ;  /* 0x000000040c027c10 */ /* 0x001fe4000ff3e0ff */
[----:B------:R-:W-:Y:S02]  /*16a20*/  IADD3.X R7, R0, UR10, RZ, P0, !PT ;  /* 0x0000000a00077c10 */ /* 0x000fe400087fe4ff */
[----:B------:R-:W4:Y:S04]  /*16a30*/  LDL R0, [R1+0x790] ;  /* 0x0007900001007983 */ /* 0x000f280000100800 */
[----:B------:R0:W-:Y:S04]  /*16a40*/  STL [R1+0x208], R17 ;  /* 0x0002081101007387 */ /* 0x0001e80000100800 */
[----:B------:R-:W4:Y:S04]  /*16a50*/  LDL R12, [R1+0x135c] ;  /* 0x00135c00010c7983 */ /* 0x000f280000100800 */
[----:B0-----:R0:W4:Y:S02]  /*16a60*/  LDG.E.U8 R17, desc[UR12][R4.64] ;  /* 0x0000000c04117981 */ /* 0x001124000c1e1100 */
[----:B0-----:R-:W-:-:S02]  /*16a70*/  IADD3 R4, P0, R11, UR4, RZ ;  /* 0x000000040b047c10 */ /* 0x001fc4000ff1e0ff */
[----:B------:R-:W4:Y:S01]  /*16a80*/  LDL R11, [R1+0x1368] ;  /* 0x00136800010b7983 */ /* 0x000f220000100800 */
[----:B------:R-:W-:-:S03]  /*16a90*/  IADD3.X R3, R8, UR10, RZ, P1, !PT ;  /* 0x0000000a08037c10 */ /* 0x000fc60008ffe4ff */
[----:B------:R0:W-:Y:S04]  /*16aa0*/  STL [R1+0x1d4], R19 ;  /* 0x0001d41301007387 */ /* 0x0001e80000100800 */
[----:B------:R-:W4:Y:S04]  /*16ab0*/  LDL R8, [R1+0x76c] ;  /* 0x00076c0001087983 */ /* 0x000f280000100800 */
[----:B0-----:R0:W4:Y:S01]  /*16ac0*/  LDG.E.U8 R19, desc[UR12][R6.64] ;  /* 0x0000000c06137981 */ /* 0x001122000c1e1100 */
[----:B-----5:R-:W-:-:S03]  /*16ad0*/  IADD3.X R5, R10, UR10, RZ, P0, !PT ;  /* 0x0000000a0a057c10 */ /* 0x020fc600087fe4ff */
[----:B------:R-:W5:Y:S01]  /*16ae0*/  LDL R10, [R1+0x1370] ;  /* 0x00137000010a7983 */ /* 0x000f620000100800 */
[----:B0-----:R-:W-:-:S03]  /*16af0*/  IADD3 R6, P1, R16, UR4, RZ ;  /* 0x0000000410067c10 */ /* 0x001fc6000ff3e0ff */
[----:B------:R2:W5:Y:S04]  /*16b00*/  LDG.E.U8 R16, desc[UR12][R2.64] ;  /* 0x0000000c02107981 */ /* 0x000568000c1e1100 */
[----:B------:R0:W-:Y:S04]  /*16b10*/  STL [R1+0x204], R22 ;  /* 0x0002041601007387 */ /* 0x0001e80000100800 */
[----:B------:R4:W5:Y:S01]  /*16b20*/  LDG.E.U8 R24, desc[UR12][R4.64] ;  /* 0x0000000c04187981 */ /* 0x000962000c1e1100 */
[----:B--2---:R-:W-:-:S03]  /*16b30*/  IADD3 R2, P0, R14, UR4, RZ ;  /* 0x000000040e027c10 */ /* 0x004fc6000ff1e0ff */
[----:B------:R-:W2:Y:S01]  /*16b40*/  LDL R14, [R1+0x1364] ;  /* 0x00136400010e7983 */ /* 0x000ea20000100800 */
[----:B---3--:R-:W-:-:S03]  /*16b50*/  IADD3.X R7, R15, UR10, RZ, P1, !PT ;  /* 0x0000000a0f077c10 */ /* 0x008fc60008ffe4ff */
[----:B------:R1:W-:Y:S01]  /*16b60*/  STL [R1+0x200], R21 ;  /* 0x0002001501007387 */ /* 0x0003e20000100800 */
[----:B----4-:R-:W-:-:S03]  /*16b70*/  IADD3 R4, P1, R13, UR4, RZ ;  /* 0x000000040d047c10 */ /* 0x010fc6000ff3e0ff */
[----:B------:R-:W3:Y:S04]  /*16b80*/  LDL R13, [R1+0x1378] ;  /* 0x00137800010d7983 */ /* 0x000ee80000100800 */
[----:B------:R4:W3:Y:S01]  /*16b90*/  LDG.E.U8 R23, desc[UR12][R6.64] ;  /* 0x0000000c06177981 */ /* 0x0008e2000c1e1100 */
[----:B------:R-:W-:-:S03]  /*16ba0*/  IADD3.X R3, R9, UR10, RZ, P0, !PT ;  /* 0x0000000a09037c10 */ /* 0x000fc600087fe4ff */
[----:B------:R-:W3:Y:S04]  /*16bb0*/  LDL R9, [R1+0x136c] ;  /* 0x00136c0001097983 */ /* 0x000ee80000100800 */
[----:B------:R1:W-:Y:S04]  /*16bc0*/  STL [R1+0x1fc], R20 ;  /* 0x0001fc1401007387 */ /* 0x0003e80000100800 */
[----:B0-----:R0:W3:Y:S01]  /*16bd0*/  LDG.E.U8 R22, desc[UR12][R2.64] ;  /* 0x0000000c02167981 */ /* 0x0010e2000c1e1100 */
[----:B----4-:R-:W-:-:S03]  /*16be0*/  IADD3 R6, P0, R0, UR4, RZ ;  /* 0x0000000400067c10 */ /* 0x010fc6000ff1e0ff */
[----:B------:R-:W4:Y:S01]  /*16bf0*/  LDL R0, [R1+0x788] ;  /* 0x0007880001007983 */ /* 0x000f220000100800 */
[----:B------:R-:W-:-:S03]  /*16c00*/  IADD3.X R5, R12, UR10, RZ, P1, !PT ;  /* 0x0000000a0c057c10 */ /* 0x000fc60008ffe4ff */
[----:B------:R-:W4:Y:S04]  /*16c10*/  LDL R12, [R1+0x1374] ;  /* 0x00137400010c7983 */ /* 0x000f280000100800 */
[----:B------:R0:W-:Y:S04]  /*16c20*/  STL [R1+0x1f8], R18 ;  /* 0x0001f81201007387 */ /* 0x0001e80000100800 */
[----:B-1----:R5:W4:Y:S01]  /*16c30*/  LDG.E.U8 R21, desc[UR12][R4.64] ;  /* 0x0000000c04157981 */ /* 0x002b22000c1e1100 */
[----:B0-----:R-:W-:-:S03]  /*16c40*/  IADD3 R2, P1, R11, UR4, RZ ;  /* 0x000000040b027c10 */ /* 0x001fc6000ff3e0ff */
[----:B------:R-:W4:Y:S01]  /*16c50*/  LDL R11, [R1+0x1380] ;  /* 0x00138000010b7983 */ /* 0x000f220000100800 */
[----:B------:R-:W-:-:S03]  /*16c60*/  IADD3.X R7, R8, UR10, RZ, P0, !PT ;  /* 0x0000000a08077c10 */ /* 0x000fc600087fe4ff */
[----:B------:R-:W4:Y:S04]  /*16c70*/  LDL R8, [R1+0x764] ;  /* 0x0007640001087983 */ /* 0x000f280000100800 */
[----:B------:R0:W-:Y:S04]  /*16c80*/  STL [R1+0x1f4], R17 ;  /* 0x0001f41101007387 */ /* 0x0001e80000100800 */
[----:B------:R3:W4:Y:S04]  /*16c90*/  LDG.E.U8 R20, desc[UR12][R6.64] ;  /* 0x0000000c06147981 */ /* 0x000728000c1e1100 */
[----:B------:R-:W4:Y:S04]  /*16ca0*/  LDL R18, [R1+0x1388] ;  /* 0x0013880001127983 */ /* 0x000f280000100800 */
[----:B0-----:R-:W4:Y:S04]  /*16cb0*/  LDL R17, [R1+0x1390] ;  /* 0x0013900001117983 */ /* 0x001f280000100800 */
[----:B------:R-:W4:Y:S01]  /*16cc0*/  LDL R15, [R1+0x1384] ;  /* 0x00138400010f7983 */ /* 0x000f220000100800 */
[----:B-----5:R-:W-:-:S03]  /*16cd0*/  IADD3 R4, P0, R10, UR4, RZ ;  /* 0x000000040a047c10 */ /* 0x020fc6000ff1e0ff */
[----:B------:R-:W5:Y:S04]  /*16ce0*/  LDL R10, [R1+0x137c] ;  /* 0x00137c00010a7983 */ /* 0x000f680000100800 */
[----:B------:R0:W-:Y:S01]  /*16cf0*/  STL [R1+0x1f0], R19 ;  /* 0x0001f01301007387 */ /* 0x0001e20000100800 */
[----:B--2---:R-:W-:-:S05]  /*16d00*/  IADD3.X R3, R14, UR10, RZ, P1, !PT ;  /* 0x0000000a0e037c10 */ /* 0x004fca0008ffe4ff */
[----:B0-----:R4:W2:Y:S01]  /*16d10*/  LDG.E.U8 R19, desc[UR12][R2.64] ;  /* 0x0000000c02137981 */ /* 0x0018a2000c1e1100 */
[----:B---3--:R-:W-:-:S03]  /*16d20*/  IADD3 R6, P1, R13, UR4, RZ ;  /* 0x000000040d067c10 */ /* 0x008fc6000ff3e0ff */
[----:B------:R-:W3:Y:S01]  /*16d30*/  LDL R13, [R1+0x780] ;  /* 0x00078000010d7983 */ /* 0x000ee20000100800 */
[----:B------:R-:W-:-:S03]  /*16d40*/  IADD3.X R5, R9, UR10, RZ, P0, !PT ;  /* 0x0000000a09057c10 */ /* 0x000fc600087fe4ff */
[----:B------:R-:W2:Y:S01]  /*16d50*/  LDL R9, [R1+0x138c] ;  /* 0x00138c0001097983 */ /* 0x000ea20000100800 */
[----:B----4-:R-:W-:Y:S02]  /*16d60*/  IADD3 R2, P0, R0, UR4, RZ ;  /* 0x0000000400027c10 */ /* 0x010fe4000ff1e0ff */
[----:B------:R-:W-:Y:S02]  /*16d70*/  IADD3.X R7, R12, UR10, RZ, P1, !PT ;  /* 0x0000000a0c077c10 */ /* 0x000fe40008ffe4ff */
[----:B------:R0:W4:Y:S02]  /*16d80*/  LDG.E.U8 R12, desc[UR12][R4.64] ;  /* 0x0000000c040c7981 */ /* 0x000124000c1e1100 */
[----:B0-----:R-:W-:Y:S02]  /*16d90*/  IADD3 R4, P1, R11, UR4, RZ ;  /* 0x000000040b047c10 */ /* 0x001fe4000ff3e0ff */
[----:B------:R-:W3:Y:S01]  /*16da0*/  LDG.E.U8 R11, desc[UR12][R6.64] ;  /* 0x0000000c060b7981 */ /* 0x000ee2000c1e1100 */
[----:B------:R-:W-:-:S02]  /*16db0*/  IADD3.X R3, R8, UR10, RZ, P0, !PT ;  /* 0x0000000a08037c10 */ /* 0x000fc400087fe4ff */
[----:B-----5:R-:W-:-:S03]  /*16dc0*/  IADD3.X R5, R10, UR10, RZ, P1, !PT ;  /* 0x0000000a0a057c10 */ /* 0x020fc60008ffe4ff */
[----:B------:R-:W5:Y:S04]  /*16dd0*/  LDG.E.U8 R10, desc[UR12][R2.64] ;  /* 0x0000000c020a7981 */ /* 0x000f68000c1e1100 */
[----:B------:R0:W-:Y:S04]  /*16de0*/  STL [R1+0x1ec], R16 ;  /* 0x0001ec1001007387 */ /* 0x0001e80000100800 */
[----:B------:R-:W2:Y:S04]  /*16df0*/  LDL R0, [R1+0x75c] ;  /* 0x00075c0001007983 */ /* 0x000ea80000100800 */
[----:B0-----:R-:W2:Y:S04]  /*16e00*/  LDL R16, [R1+0x1398] ;  /* 0x0013980001107983 */ /* 0x001ea80000100800 */
[----:B------:R-:W-:Y:S04]  /*16e10*/  STL [R1+0x1e8], R24 ;  /* 0x0001e81801007387 */ /* 0x000fe80000100800 */
[----:B----4-:R-:W-:Y:S04]  /*16e20*/  STL [R1+0x1a00], R12 ;  /* 0x001a000c01007387 */ /* 0x010fe80000100800 */
[----:B------:R-:W4:Y:S04]  /*16e30*/  LDL R14, [R1+0x13a0] ;  /* 0x0013a000010e7983 */ /* 0x000f280000100800 */
[----:B------:R-:W-:Y:S04]  /*16e40*/  STL [R1+0x1e4], R23 ;  /* 0x0001e41701007387 */ /* 0x000fe80000100800 */
[----:B------:R-:W4:Y:S04]  /*16e50*/  LDL R8, [R1+0x1394] ;  /* 0x0013940001087983 */ /* 0x000f280000100800 */
[----:B---3--:R0:W-:Y:S04]  /*16e60*/  STL [R1+0x1a04], R11 ;  /* 0x001a040b01007387 */ /* 0x0081e80000100800 */
[----:B------:R-:W-:Y:S04]  /*16e70*/  STL [R1+0x1e0], R22 ;  /* 0x0001e01601007387 */ /* 0x000fe80000100800 */
[----:B0-----:R-:W3:Y:S04]  /*16e80*/  LDL R11, [R1+0x13a8] ;  /* 0x0013a800010b7983 */ /* 0x001ee80000100800 */
[----:B-----5:R0:W-:Y:S04]  /*16e90*/  STL [R1+0x1a08], R10 ;  /* 0x001a080a01007387 */ /* 0x0201e80000100800 */
[----:B------:R1:W-:Y:S04]  /*16ea0*/  STL [R1+0x1dc], R21 ;  /* 0x0001dc1501007387 */ /* 0x0003e80000100800 */
[----:B0-----:R-:W5:Y:S01]  /*16eb0*/  LDL R10, [R1+0x139c] ;  /* 0x00139c00010a7983 */ /* 0x001f620000100800 */
[----:B------:R-:W-:-:S02]  /*16ec0*/  IADD3 R6, P0, R18, UR4, RZ ;  /* 0x0000000412067c10 */ /* 0x000fc4000ff1e0ff */
[----:B------:R-:W-:Y:S01]  /*16ed0*/  IADD3 R2, P1, R17, UR4, RZ ;  /* 0x0000000411027c10 */ /* 0x000fe2000ff3e0ff */
[----:B-1----:R0:W5:Y:S01]  /*16ee0*/  LDG.E.U8 R21, desc[UR12][R4.64] ;  /* 0x0000000c04157981 */ /* 0x002162000c1e1100 */
[----:B------:R-:W-:-:S03]  /*16ef0*/  IADD3.X R7, R15, UR10, RZ, P0, !PT ;  /* 0x0000000a0f077c10 */ /* 0x000fc600087fe4ff */
[----:B------:R-:W5:Y:S01]  /*16f00*/  LDL R15, [R1+0x778] ;  /* 0x00077800010f7983 */ /* 0x000f620000100800 */
[----:B--2---:R-:W-:-:S03]  /*16f10*/  IADD3.X R3, R9, UR10, RZ, P1, !PT ;  /* 0x0000000a09037c10 */ /* 0x004fc60008ffe4ff */
[----:B------:R1:W2:Y:S01]  /*16f20*/  LDG.E.U8 R18, desc[UR12][R6.64] ;  /* 0x0000000c06127981 */ /* 0x0002a2000c1e1100 */
[----:B0-----:R-:W-:-:S03]  /*16f30*/  IADD3 R4, P0, R13, UR4, RZ ;  /* 0x000000040d047c10 */ /* 0x001fc6000ff1e0ff */
[----:B------:R-:W2:Y:S04]  /*16f40*/  LDL R13, [R1+0x13a4] ;  /* 0x0013a400010d7983 */ /* 0x000ea80000100800 */
[----:B------:R0:W-:Y:S04]  /*16f50*/  STL [R1+0x1d8], R20 ;  /* 0x0001d81401007387 */ /* 0x0001e80000100800 */
[----:B------:R-:W2:Y:S01]  /*16f60*/  LDL R9, [R1+0x13b0] ;  /* 0x0013b00001097983 */ /* 0x000ea20000100800 */
[----:B-1----:R-:W-:Y:S02]  /*16f70*/  IADD3 R6, P1, R16, UR4, RZ ;  /* 0x0000000410067c10 */ /* 0x002fe4000ff3e0ff */
[----:B------:R-:W-:Y:S01]  /*16f80*/  IADD3.X R5, R0, UR10, RZ, P0, !PT ;  /* 0x0000000a00057c10 */ /* 0x000fe200087fe4ff */
[----:B------:R-:W2:Y:S04]  /*16f90*/  LDL R12, [R1+0x754] ;  /* 0x00075400010c7983 */ /* 0x000ea80000100800 */
[----:B------:R1:W-:Y:S04]  /*16fa0*/  STL [R1+0xcc], R19 ;  /* 0x0000cc1301007387 */ /* 0x0003e80000100800 */
[----:B------:R-:W2:Y:S04]  /*16fb0*/  LDL R0, [R1+0x13b8] ;  /* 0x0013b80001007983 */ /* 0x000ea80000100800 */
[----:B------:R4:W2:Y:S04]  /*16fc0*/  LDG.E.U8 R17, desc[UR12][R2.64] ;  /* 0x0000000c02117981 */ /* 0x0008a8000c1e1100 */
[----:B------:R3:W2:Y:S01]  /*16fd0*/  LDG.E.U8 R16, desc[UR12][R4.64] ;  /* 0x0000000c04107981 */ /* 0x0006a2000c1e1100 */
[----:B----4-:R-:W-:-:S03]  /*16fe0*/  IADD3 R2, P0, R14, UR4, RZ ;  /* 0x000000040e027c10 */ /* 0x010fc6000ff1e0ff */
[----:B------:R-:W4:Y:S01]  /*16ff0*/  LDL R14, [R1+0x13ac] ;  /* 0x0013ac00010e7983 */ /* 0x000f220000100800 */
[----:B------:R-:W-:-:S03]  /*17000*/  IADD3.X R7, R8, UR10, RZ, P1, !PT ;  /* 0x0000000a08077c10 */ /* 0x000fc60008ffe4ff */
[----:B------:R-:W4:Y:S04]  /*17010*/  LDL R8, [R1+0x13c0] ;  /* 0x0013c00001087983 */ /* 0x000f280000100800 */
[----:B0-----:R0:W4:Y:S01]  /*17020*/  LDG.E.U8 R20, desc[UR12][R6.64] ;  /* 0x0000000c06147981 */ /* 0x001122000c1e1100 */
[----:B---3--:R-:W-:-:S03]  /*17030*/  IADD3 R4, P1, R11, UR4, RZ ;  /* 0x000000040b047c10 */ /* 0x008fc6000ff3e0ff */
[----:B------:R-:W3:Y:S01]  /*17040*/  LDL R11, [R1+0x13b4] ;  /* 0x0013b400010b7983 */ /* 0x000ee20000100800 */
[----:B-----5:R-:W-:-:S03]  /*17050*/  IADD3.X R3, R10, UR10, RZ, P0, !PT ;  /* 0x0000000a0a037c10 */ /* 0x020fc600087fe4ff */
[----:B------:R-:W5:Y:S04]  /*17060*/  LDL R10, [R1+0x770] ;  /* 0x00077000010a7983 */ /* 0x000f680000100800 */
[----:B------:R1:W5:Y:S01]  /*17070*/  LDG.E.U8 R23, desc[UR12][R2.64] ;  /* 0x0000000c02177981 */ /* 0x000362000c1e1100 */
[----:B0-----:R-:W-:-:S03]  /*17080*/  IADD3 R6, P0, R15, UR4, RZ ;  /* 0x000000040f067c10 */ /* 0x001fc6000ff1e0ff */
[----:B------:R-:W5:Y:S01]  /*17090*/  LDL R15, [R1+0x13bc] ;  /* 0x0013bc00010f7983 */ /* 0x000f620000100800 */
[----:B--2---:R-:W-:-:S03]  /*170a0*/  IADD3.X R5, R13, UR10, RZ, P1, !PT ;  /* 0x0000000a0d057c10 */ /* 0x004fc60008ffe4ff */
[----:B------:R-:W2:Y:S04]  /*170b0*/  LDL R13, [R1+0x13c8] ;  /* 0x0013c800010d7983 */ /* 0x000ea80000100800 */
[----:B-1----:R0:W2:Y:S01]  /*170c0*/  LDG.E.U8 R19, desc[UR12][R4.64] ;  /* 0x0000000c04137981 */ /* 0x0020a2000c1e1100 */
[----:B------:R-:W-:-:S03]  /*170d0*/  IADD3 R2, P1, R9, UR4, RZ ;  /* 0x0000000409027c10 */ /* 0x000fc6000ff3e0ff */
[----:B------:R-:W2:Y:S01]  /*170e0*/  LDL R9, [R1+0x74c] ;  /* 0x00074c0001097983 */ /* 0x000ea20000100800 */
[----:B------:R-:W-:-:S03]  /*170f0*/  IADD3.X R7, R12, UR10, RZ, P0, !PT ;  /* 0x0000000a0c077c10 */ /* 0x000fc600087fe4ff */
[----:B------:R-:W-:Y:S04]  /*17100*/  STL [R1+0x1c8], R21 ;  /* 0x0001c81501007387 */ /* 0x000fe80000100800 */
[----:B------:R-:W2:Y:S01]  /*17110*/  LDL R12, [R1+0x13d0] ;  /* 0x0013d000010c7983 */ /* 0x000ea20000100800 */
[----:B0-----:R-:W-:-:S03]  /*17120*/  IADD3 R4, P0, R0, UR4, RZ ;  /* 0x0000000400047c10 */ /* 0x001fc6000ff1e0ff */
[----:B------:R-:W2:Y:S04]  /*17130*/  LDL R0, [R1+0x13c4] ;  /* 0x0013c40001007983 */ /* 0x000ea80000100800 */
[----:B------:R0:W2:Y:S04]  /*17140*/  LDG.E.U8 R22, desc[UR12][R6.64] ;  /* 0x0000000c06167981 */ /* 0x0000a8000c1e1100 */
[----:B------:R1:W-:Y:S01]  /*17150*/  STL [R1+0x1c0], R18 ;  /* 0x0001c01201007387 */ /* 0x0003e20000100800 */
[----:B----4-:R-:W-:-:S03]  /*17160*/  IADD3.X R3, R14, UR10, RZ, P1, !PT ;  /* 0x0000000a0e037c10 */ /* 0x010fc60008ffe4ff */
[----:B------:R-:W4:Y:S04]  /*17170*/  LDL R14, [R1+0x13d8] ;  /* 0x0013d800010e7983 */ /* 0x000f280000100800 */
[----:B-1----:R5:W4:Y:S01]  /*17180*/  LDG.E.U8 R18, desc[UR12][R2.64] ;  /* 0x0000000c02127981 */ /* 0x002b22000c1e1100 */
[----:B0-----:R-:W-:-:S03]  /*17190*/  IADD3 R6, P1, R8, UR4, RZ ;  /* 0x0000000408067c10 */ /* 0x001fc6000ff3e0ff */
[----:B------:R-:W4:Y:S04]  /*171a0*/  LDL R8, [R1+0x13cc] ;  /* 0x0013cc0001087983 */ /* 0x000f280000100800 */
[----:B------:R0:W-:Y:S01]  /*171b0*/  STL [R1+0x1b8], R17 ;  /* 0x0001b81101007387 */ /* 0x0001e20000100800 */
[----:B---3--:R-:W-:-:S03]  /*171c0*/  IADD3.X R5, R11, UR10, RZ, P0, !PT ;  /* 0x0000000a0b057c10 */ /* 0x008fc600087fe4ff */
[----:B------:R-:W3:Y:S04]  /*171d0*/  LDL R11, [R1+0x768] ;  /* 0x00076800010b7983 */ /* 0x000ee80000100800 */
[----:B------:R2:W3:Y:S01]  /*171e0*/  LDG.E.U8 R21, desc[UR12][R4.64] ;  /* 0x0000000c04157981 */ /* 0x0004e2000c1e1100 */
[----:B-----5:R-:W-:-:S03]  /*171f0*/  IADD3 R2, P0, R10, UR4, RZ ;  /* 0x000000040a027c10 */ /* 0x020fc6000ff1e0ff */
[----:B------:R-:W5:Y:S04]  /*17200*/  LDL R10, [R1+0x13d4] ;  /* 0x0013d400010a7983 */ /* 0x000f680000100800 */
[----:B------:R1:W-:Y:S01]  /*17210*/  STL [R1+0x1b0], R16 ;  /* 0x0001b01001007387 */ /* 0x0003e20000100800 */
[----:B------:R-:W-:-:S05]  /*17220*/  IADD3.X R7, R15, UR10, RZ, P1, !PT ;  /* 0x0000000a0f077c10 */ /* 0x000fca0008ffe4ff */
[----:B0-----:R0:W3:Y:S01]  /*17230*/  LDG.E.U8 R17, desc[UR12][R6.64] ;  /* 0x0000000c06117981 */ /* 0x0010e2000c1e1100 */
[----:B--2---:R-:W-:-:S03]  /*17240*/  IADD3 R4, P1, R13, UR4, RZ ;  /* 0x000000040d047c10 */ /* 0x004fc6000ff3e0ff */
[----:B-1----:R-:W2:Y:S04]  /*17250*/  LDL R16, [R1+0x13e0] ;  /* 0x0013e00001107983 */ /* 0x002ea80000100800 */
[----:B------:R-:W2:Y:S01]  /*17260*/  LDL R13, [R1+0x744] ;  /* 0x00074400010d7983 */ /* 0x000ea20000100800 */
[----:B------:R-:W-:-:S03]  /*17270*/  IADD3.X R3, R9, UR10, RZ, P0, !PT ;  /* 0x0000000a09037c10 */ /* 0x000fc600087fe4ff */
[----:B------:R-:W2:Y:S04]  /*17280*/  LDL R9, [R1+0x13e8] ;  /* 0x0013e80001097983 */ /* 0x000ea80000100800 */
[----:B------:R1:W-:Y:S01]  /*17290*/  STL [R1+0x1cc], R20 ;  /* 0x0001cc1401007387 */ /* 0x0003e20000100800 */
[----:B0-----:R-:W-:-:S03]  /*172a0*/  IADD3 R6, P0, R12, UR4, RZ ;  /* 0x000000040c067c10 */ /* 0x001fc6000ff1e0ff */
[----:B------:R-:W2:Y:S01]  /*172b0*/  LDL R12, [R1+0x13dc] ;  /* 0x0013dc00010c7983 */ /* 0x000ea20000100800 */
[----:B------:R-:W-:-:S03]  /*172c0*/  IADD3.X R5, R0, UR10, RZ, P1, !PT ;  /* 0x0000000a00057c10 */ /* 0x000fc60008ffe4ff */
[----:B------:R-:W2:Y:S04]  /*172d0*/  LDL R0, [R1+0x13f0] ;  /* 0x0013f00001007983 */ /* 0x000ea80000100800 */
[----:B------:R-:W-:Y:S04]  /*172e0*/  STL [R1+0x1c4], R23 ;  /* 0x0001c41701007387 */ /* 0x000fe80000100800 */
[----:B------:R-:W2:Y:S04]  /*172f0*/  LDL R15, [R1+0x13e4] ;  /* 0x0013e400010f7983 */ /* 0x000ea80000100800 */
[----:B-1----:R0:W2:Y:S01]  /*17300*/  LDG.E.U8 R20, desc[UR12][R2.64] ;  /* 0x0000000c02147981 */ /* 0x0020a2000c1e1100 */
[----:B----4-:R-:W-:-:S03]  /*17310*/  IADD3.X R7, R8, UR10, RZ, P0, !PT ;  /* 0x0000000a08077c10 */ /* 0x010fc600087fe4ff */
[----:B------:R-:W4:Y:S01]  /*17320*/  LDL R8, [R1+0x760] ;  /* 0x0007600001087983 */ /* 0x000f220000100800 */
[----:B0-----:R-:W-:-:S03]  /*17330*/  IADD3 R2, P1, R14, UR4, RZ ;  /* 0x000000040e027c10 */ /* 0x001fc6000ff3e0ff */
[----:B------:R0:W-:Y:S04]  /*17340*/  STL [R1+0x1bc], R19 ;  /* 0x0001bc1301007387 */ /* 0x0001e80000100800 */
[----:B------:R-:W4:Y:S04]  /*17350*/  LDL R14, [R1+0x13ec] ;  /* 0x0013ec00010e7983 */ /* 0x000f280000100800 */
[----:B------:R-:W4:Y:S04]  /*17360*/  LDG.E.U8 R24, desc[UR12][R6.64] ;  /* 0x0000000c06187981 */ /* 0x000f28000c1e1100 */
[----:B0-----:R3:W4:Y:S01]  /*17370*/  LDG.E.U8 R19, desc[UR12][R4.64] ;  /* 0x0000000c04137981 */ /* 0x001722000c1e1100 */
[----:B-----5:R-:W-:-:S03]  /*17380*/  IADD3.X R3, R10, UR10, RZ, P1, !PT ;  /* 0x0000000a0a037c10 */ /* 0x020fc60008ffe4ff */
[----:B------:R-:W5:Y:S01]  /*17390*/  LDL R10, [R1+0x13f8] ;  /* 0x0013f800010a7983 */ /* 0x000f620000100800 */
[----:B---3--:R-:W-:-:S03]  /*173a0*/  IADD3 R4, P0, R11, UR4, RZ ;  /* 0x000000040b047c10 */ /* 0x008fc6000ff1e0ff */
[----:B------:R-:W-:Y:S04]  /*173b0*/  STL [R1+0x1b4], R22 ;  /* 0x0001b41601007387 */ /* 0x000fe80000100800 */
[----:B------:R-:W3:Y:S01]  /*173c0*/  LDL R11, [R1+0x73c] ;  /* 0x00073c00010b7983 */ /* 0x000ee20000100800 */
[----:B--2---:R-:W-:-:S03]  /*173d0*/  IADD3.X R5, R13, UR10, RZ, P0, !PT ;  /* 0x0000000a0d057c10 */ /* 0x004fc600087fe4ff */
[----:B------:R-:W2:Y:S01]  /*173e0*/  LDL R13, [R1+0x1400] ;  /* 0x00140000010d7983 */ /* 0x000ea20000100800 */
[----:B------:R-:W-:-:S03]  /*173f0*/  IADD3 R6, P1, R16, UR4, RZ ;  /* 0x0000000410067c10 */ /* 0x000fc6000ff3e0ff */
[----:B------:R0:W-:Y:S04]  /*17400*/  STL [R1+0x1ac], R18 ;  /* 0x0001ac1201007387 */ /* 0x0001e80000100800 */
[----:B------:R-:W2:Y:S04]  /*17410*/  LDG.E.U8 R23, desc[UR12][R4.64] ;  /* 0x0000000c04177981 */ /* 0x000ea8000c1e1100 */
[----:B0-----:R0:W2:Y:S01]  /*17420*/  LDG.E.U8 R18, desc[UR12][R2.64] ;  /* 0x0000000c02127981 */ /* 0x0010a2000c1e1100 */
[----:B------:R-:W-:Y:S02]  /*17430*/  IADD3.X R7, R12, UR10, RZ, P1, !PT ;  /* 0x0000000a0c077c10 */ /* 0x000fe40008ffe4ff */
[----:B0-----:R-:W-:-:S03]  /*17440*/  IADD3 R2, P0, R9, UR4, RZ ;  /* 0x0000000409027c10 */ /* 0x001fc6000ff1e0ff */
[----:B------:R4:W2:Y:S04]  /*17450*/  LDG.E.U8 R22, desc[UR12][R6.64] ;  /* 0x0000000c06167981 */ /* 0x0008a8000c1e1100 */
[----:B------:R-:W2:Y:S01]  /*17460*/  LDL R9, [R1+0x13f4] ;  /* 0x0013f40001097983 */ /* 0x000ea20000100800 */
[----:B------:R-:W-:-:S03]  /*17470*/  IADD3 R4, P1, R0, UR4, RZ ;  /* 0x0000000400047c10 */ /* 0x000fc6000ff3e0ff */
[----:B------:R0:W-:Y:S01]  /*17480*/  STL [R1+0x1a8], R21 ;  /* 0x0001a81501007387 */ /* 0x0001e20000100800 */
[----:B------:R-:W-:-:S03]  /*17490*/  IADD3.X R3, R15, UR10, RZ, P0, !PT ;  /* 0x0000000a0f037c10 */ /* 0x000fc600087fe4ff */
[----:B------:R-:W2:Y:S01]  /*174a0*/  LDL R0, [R1+0x13fc] ;  /* 0x0013fc0001007983 */ /* 0x000ea20000100800 */
[----:B----4-:R-:W-:-:S03]  /*174b0*/  IADD3 R6, P0, R8, UR4, RZ ;  /* 0x0000000408067c10 */ /* 0x010fc6000ff1e0ff */
[----:B------:R-:W4:Y:S04]  /*174c0*/  LDL R12, [R1+0x1408] ;  /* 0x00140800010c7983 */ /* 0x000f280000100800 */
[----:B------:R1:W-:Y:S04]  /*174d0*/  STL [R1+0x1a4], R17 ;  /* 0x0001a41101007387 */ /* 0x0003e80000100800 */
[----:B------:R-:W4:Y:S01]  /*174e0*/  LDL R8, [R1+0x758] ;  /* 0x0007580001087983 */ /* 0x000f220000100800 */
[----:B------:R-:W-:-:S03]  /*174f0*/  IADD3.X R5, R14, UR10, RZ, P1, !PT ;  /* 0x0000000a0e057c10 */ /* 0x000fc60008ffe4ff */
[----:B0-----:R5:W4:Y:S04]  /*17500*/  LDG.E.U8 R21, desc[UR12][R2.64] ;  /* 0x0000000c02157981 */ /* 0x001b28000c1e1100 */
[----:B-1----:R-:W4:Y:S04]  /*17510*/  LDL R17, [R1+0x1404] ;  /* 0x0014040001117983 */ /* 0x002f280000100800 */
[----:B------:R0:W-:Y:S04]  /*17520*/  STL [R1+0x1a0], R20 ;  /* 0x0001a01401007387 */ /* 0x0001e80000100800 */
[----:B0-----:R2:W4:Y:S01]  /*17530*/  LDG.E.U8 R20, desc[UR12][R4.64] ;  /* 0x0000000c04147981 */ /* 0x001522000c1e1100 */
[----:B-----5:R-:W-:-:S03]  /*17540*/  IADD3 R2, P1, R10, UR4, RZ ;  /* 0x000000040a027c10 */ /* 0x020fc6000ff3e0ff */
[----:B------:R-:W5:Y:S01]  /*17550*/  LDL R10, [R1+0x1410] ;  /* 0x00141000010a7983 */ /* 0x000f620000100800 */
[----:B---3--:R-:W-:-:S03]  /*17560*/  IADD3.X R7, R11, UR10, RZ, P0, !PT ;  /* 0x0000000a0b077c10 */ /* 0x008fc600087fe4ff */
[----:B------:R-:W3:Y:S04]  /*17570*/  LDL R11, [R1+0x734] ;  /* 0x00073400010b7983 */ /* 0x000ee80000100800 */
[----:B------:R0:W-:Y:S04]  /*17580*/  STL [R1+0x19c], R19 ;  /* 0x00019c1301007387 */ /* 0x0001e80000100800 */
[----:B------:R-:W3:Y:S01]  /*17590*/  LDL R16, [R1+0x1418] ;  /* 0x0014180001107983 */ /* 0x000ee20000100800 */
[----:B--2---:R-:W-:-:S03]  /*175a0*/  IADD3 R4, P0, R13, UR4, RZ ;  /* 0x000000040d047c10 */ /* 0x004fc6000ff1e0ff */
[----:B------:R-:W2:Y:S04]  /*175b0*/  LDL R15, [R1+0x140c] ;  /* 0x00140c00010f7983 */ /* 0x000ea80000100800 */
[----:B------:R-:W2:Y:S04]  /*175c0*/  LDL R13, [R1+0x1420] ;  /* 0x00142000010d7983 */ /* 0x000ea80000100800 */
[----:B------:R-:W-:Y:S04]  /*175d0*/  STL [R1+0x198], R24 ;  /* 0x0001981801007387 */ /* 0x000fe80000100800 */
[----:B------:R-:W2:Y:S04]  /*175e0*/  LDL R14, [R1+0x750] ;  /* 0x00075000010e7983 */ /* 0x000ea80000100800 */
[----:B0-----:R4:W2:Y:S01]  /*175f0*/  LDG.E.U8 R19, desc[UR12][R6.64] ;  /* 0x0000000c06137981 */ /* 0x0018a2000c1e1100 */
[----:B------:R-:W-:-:S03]  /*17600*/  IADD3.X R3, R9, UR10, RZ, P1, !PT ;  /* 0x0000000a09037c10 */ /* 0x000fc60008ffe4ff */
[----:B------:R-:W2:Y:S01]  /*17610*/  LDL R9, [R1+0x1414] ;  /* 0x0014140001097983 */ /* 0x000ea20000100800 */
[----:B------:R-:W-:-:S03]  /*17620*/  IADD3.X R5, R0, UR10, RZ, P0, !PT ;  /* 0x0000000a00057c10 */ /* 0x000fc600087fe4ff */
[----:B------:R-:W2:Y:S04]  /*17630*/  LDL R0, [R1+0x141c] ;  /* 0x00141c0001007983 */ /* 0x000ea80000100800 */
[----:B------:R0:W-:Y:S01]  /*17640*/  STL [R1+0x194], R18 ;  /* 0x0001941201007387 */ /* 0x0001e20000100800 */
[----:B----4-:R-:W-:-:S03]  /*17650*/  IADD3 R6, P1, R12, UR4, RZ ;  /* 0x000000040c067c10 */ /* 0x010fc6000ff3e0ff */
[----:B------:R-:W4:Y:S04]  /*17660*/  LDL R12, [R1+0x1428] ;  /* 0x00142800010c7983 */ /* 0x000f280000100800 */
[----:B0-----:R0:W4:Y:S02]  /*17670*/  LDG.E.U8 R18, desc[UR12][R2.64] ;  /* 0x0000000c02127981 */ /* 0x001124000c1e1100 */
[----:B0-----:R-:W-:Y:S02]  /*17680*/  IADD3 R2, P0, R8, UR4, RZ ;  /* 0x0000000408027c10 */ /* 0x001fe4000ff1e0ff */
[----:B------:R-:W4:Y:S01]  /*17690*/  LDL R8, [R1+0x72c] ;  /* 0x00072c0001087983 */ /* 0x000f220000100800 */
[----:B------:R-:W-:-:S03]  /*176a0*/  IADD3.X R7, R17, UR10, RZ, P1, !PT ;  /* 0x0000000a11077c10 */ /* 0x000fc60008ffe4ff */
[----:B------:R5:W4:Y:S04]  /*176b0*/  LDG.E.U8 R17, desc[UR12][R4.64] ;  /* 0x0000000c04117981 */ /* 0x000b28000c1e1100 */
[----:B------:R-:W-:Y:S04]  /*176c0*/  STL [R1+0x190], R23 ;  /* 0x0001901701007387 */ /* 0x000fe80000100800 */
[----:B------:R0:W4:Y:S01]  /*176d0*/  LDG.E.U8 R27, desc[UR12][R6.64] ;  /* 0x0000000c061b7981 */ /* 0x000122000c1e1100 */
[----:B-----5:R-:W-:-:S03]  /*176e0*/  IADD3 R4, P1, R10, UR4, RZ ;  /* 0x000000040a047c10 */ /* 0x020fc6000ff3e0ff */
[----:B------:R-:W5:Y:S04]  /*176f0*/  LDL R10, [R1+0x1430] ;  /* 0x00143000010a7983 */ /* 0x000f680000100800 */
[----:B------:R1:W-:Y:S01]  /*17700*/  STL [R1+0x18c], R22 ;  /* 0x00018c1601007387 */ /* 0x0003e20000100800 */
[----:B---3--:R-:W-:-:S03]  /*17710*/  IADD3.X R3, R11, UR10, RZ, P0, !PT ;  /* 0x0000000a0b037c10 */ /* 0x008fc600087fe4ff */
[----:B------:R-:W3:Y:S01]  /*17720*/  LDL R11, [R1+0x1424] ;  /* 0x00142400010b7983 */ /* 0x000ee20000100800 */
[----:B0-----:R-:W-:-:S03]  /*17730*/  IADD3 R6, P0, R16, UR4, RZ ;  /* 0x0000000410067c10 */ /* 0x001fc6000ff1e0ff */
[----:B------:R0:W-:Y:S01]  /*17740*/  STL [R1+0x188], R21 ;  /* 0x0001881501007387 */ /* 0x0001e20000100800 */
[----:B--2---:R-:W-:-:S03]  /*17750*/  IADD3.X R5, R15, UR10, RZ, P1, !PT ;  /* 0x0000000a0f057c10 */ /* 0x004fc60008ffe4ff */
[----:B------:R2:W3:Y:S04]  /*17760*/  LDG.E.U8 R26, desc[UR12][R2.64] ;  /* 0x0000000c021a7981 */ /* 0x0004e8000c1e1100 */
[----:B------:R1:W3:Y:S01]  /*17770*/  LDG.E.U8 R24, desc[UR12][R4.64] ;  /* 0x0000000c04187981 */ /* 0x0002e2000c1e1100 */
[----:B--2---:R-:W-:-:S03]  /*17780*/  IADD3 R2, P1, R13, UR4, RZ ;  /* 0x000000040d027c10 */ /* 0x004fc6000ff3e0ff */
[----:B------:R-:W2:Y:S01]  /*17790*/  LDL R13, [R1+0x1438] ;  /* 0x00143800010d7983 */ /* 0x000ea20000100800 */
[----:B------:R-:W-:-:S03]  /*177a0*/  IADD3.X R7, R9, UR10, RZ, P0, !PT ;  /* 0x0000000a09077c10 */ /* 0x000fc600087fe4ff */
[----:B------:R-:W2:Y:S01]  /*177b0*/  LDL R9, [R1+0x142c] ;  /* 0x00142c0001097983 */ /* 0x000ea20000100800 */
[----:B-1----:R-:W-:-:S03]  /*177c0*/  IADD3 R4, P0, R14, UR4, RZ ;  /* 0x000000040e047c10 */ /* 0x002fc6000ff1e0ff */
[----:B------:R-:W-:Y:S01]  /*177d0*/  STL [R1+0x184], R20 ;  /* 0x0001841401007387 */ /* 0x000fe20000100800 */
[----:B------:R-:W-:-:S03]  /*177e0*/  IADD3.X R3, R0, UR10, RZ, P1, !PT ;  /* 0x0000000a00037c10 */ /* 0x000fc60008ffe4ff */
[----:B------:R-:W2:Y:S04]  /*177f0*/  LDL R0, [R1+0x748] ;  /* 0x0007480001007983 */ /* 0x000ea80000100800 */
[----:B------:R1:W-:Y:S04]  /*17800*/  STL [R1+0x180], R19 ;  /* 0x0001801301007387 */ /* 0x0003e80000100800 */
[----:B------:R-:W2:Y:S04]  /*17810*/  LDG.E.U8 R22, desc[UR12][R2.64] ;  /* 0x0000000c02167981 */ /* 0x000ea8000c1e1100 */
[----:B------:R0:W2:Y:S01]  /*17820*/  LDG.E.U8 R23, desc[UR12][R6.64] ;  /* 0x0000000c06177981 */ /* 0x0000a2000c1e1100 */
[----:B----4-:R-:W-:-:S03]  /*17830*/  IADD3.X R5, R8, UR10, RZ, P0, !PT ;  /* 0x0000000a08057c10 */ /* 0x010fc600087fe4ff */
[----:B------:R-:W4:Y:S01]  /*17840*/  LDL R8, [R1+0x1434] ;  /* 0x0014340001087983 */ /* 0x000f220000100800 */
[----:B0-----:R-:W-:-:S03]  /*17850*/  IADD3 R6, P1, R12, UR4, RZ ;  /* 0x000000040c067c10 */ /* 0x001fc6000ff3e0ff */
[----:B------:R2:W4:Y:S04]  /*17860*/  LDG.E.U8 R21, desc[UR12][R4.64] ;  /* 0x0000000c04157981 */ /* 0x000528000c1e1100 */
[----:B------:R-:W4:Y:S01]  /*17870*/  LDL R12, [R1+0x1440] ;  /* 0x00144000010c7983 */ /* 0x000f220000100800 */
[----:B-----5:R-:W-:-:S03]  /*17880*/  IADD3 R2, P0, R10, UR4, RZ ;  /* 0x000000040a027c10 */ /* 0x020fc6000ff1e0ff */
[----:B------:R-:W5:Y:S01]  /*17890*/  LDL R10, [R1+0x724] ;  /* 0x00072400010a7983 */ /* 0x000f620000100800 */
[----:B---3--:R-:W-:-:S03]  /*178a0*/  IADD3.X R7, R11, UR10, RZ, P1, !PT ;  /* 0x0000000a0b077c10 */ /* 0x008fc60008ffe4ff */
[----:B------:R0:W-:Y:S04]  /*178b0*/  STL [R1+0x17c], R18 ;  /* 0x00017c1201007387 */ /* 0x0001e80000100800 */
[----:B-1----:R-:W3:Y:S04]  /*178c0*/  LDL R19, [R1+0x143c] ;  /* 0x00143c0001137983 */ /* 0x002ee80000100800 */
[----:B------:R-:W3:Y:S04]  /*178d0*/  LDL R11, [R1+0x1450] ;  /* 0x00145000010b7983 */ /* 0x000ee80000100800 */
[----:B------:R-:W3:Y:S04]  /*178e0*/  LDL R20, [R1+0x1448] ;  /* 0x0014480001147983 */ /* 0x000ee80000100800 */
[----:B0-----:R-:W3:Y:S01]  /*178f0*/  LDL R18, [R1+0x1444] ;  /* 0x0014440001127983 */ /* 0x001ee20000100800 */
[----:B--2---:R-:W-:-:S02]  /*17900*/  IADD3 R4, P1, R13, UR4, RZ ;  /* 0x000000040d047c10 */ /* 0x004fc4000ff3e0ff */
[----:B------:R-:W-:Y:S02]  /*17910*/  IADD3.X R3, R9, UR10, RZ, P0, !PT ;  /* 0x0000000a09037c10 */ /* 0x000fe400087fe4ff */
[----:B------:R-:W2:Y:S01]  /*17920*/  LDG.E.U8 R9, desc[UR12][R6.64] ;  /* 0x0000000c06097981 */ /* 0x000ea2000c1e1100 */
[----:B------:R-:W-:Y:S02]  /*17930*/  IADD3 R14, P0, R0, UR4, RZ ;  /* 0x00000004000e7c10 */ /* 0x000fe4000ff1e0ff */
[----:B----4-:R-:W-:Y:S02]  /*17940*/  IADD3.X R5, R8, UR10, RZ, P1, !PT ;  /* 0x0000000a08057c10 */ /* 0x010fe40008ffe4ff */
[----:B------:R0:W4:Y:S04]  /*17950*/  LDG.E.U8 R8, desc[UR12][R2.64] ;  /* 0x0000000c02087981 */ /* 0x000128000c1e1100 */
[----:B------:R-:W4:Y:S01]  /*17960*/  LDG.E.U8 R7, desc[UR12][R4.64] ;  /* 0x0000000c04077981 */ /* 0x000f22000c1e1100 */
[----:B-----5:R-:W-:-:S05]  /*17970*/  IADD3.X R15, R10, UR10, RZ, P0, !PT ;  /* 0x0000000a0a0f7c10 */ /* 0x020fca00087fe4ff */
[----:B------:R1:W5:Y:S04]  /*17980*/  LDG.E.U8 R6, desc[UR12][R14.64] ;  /* 0x0000000c0e067981 */ /* 0x000368000c1e1100 */
[----:B------:R0:W-:Y:S04]  /*17990*/  STL [R1+0x178], R17 ;  /* 0x0001781101007387 */ /* 0x0001e80000100800 */
[----:B------:R-:W5:Y:S04]  /*179a0*/  LDL R16, [R1+0x144c] ;  /* 0x00144c0001107983 */ /* 0x000f680000100800 */
[----:B------:R-:W5:Y:S04]  /*179b0*/  LDL R13, [R1+0x1458] ;  /* 0x00145800010d7983 */ /* 0x000f680000100800 */
[----:B0-----:R-:W5:Y:S04]  /*179c0*/  LDL R17, [R1+0x740] ;  /* 0x0007400001117983 */ /* 0x001f680000100800 */
[----:B------:R-:W-:Y:S01]  /*179d0*/  STL [R1+0x174], R27 ;  /* 0x0001741b01007387 */ /* 0x000fe20000100800 */
[----:B------:R-:W-:-:S03]  /*179e0*/  IADD3 R2, P1, R12, UR4, RZ ;  /* 0x000000040c027c10 */ /* 0x000fc6000ff3e0ff */
[----:B--2---:R-:W-:Y:S04]  /*179f0*/  STL [R1+0x1a0c], R9 ;  /* 0x001a0c0901007387 */ /* 0x004fe80000100800 */
[----:B------:R-:W-:Y:S04]  /*17a00*/  STL [R1+0x170], R26 ;  /* 0x0001701a01007387 */ /* 0x000fe80000100800 */
[----:B------:R-:W2:Y:S01]  /*17a10*/  LDL R0, [R1+0x71c] ;  /* 0x00071c0001007983 */ /* 0x000ea20000100800 */
[----:B---3--:R-:W-:Y:S02]  /*17a20*/  IADD3.X R3, R19, UR10, RZ, P1, !PT ;  /* 0x0000000a13037c10 */ /* 0x008fe40008ffe4ff */
[----:B-1----:R-:W-:-:S02]  /*17a30*/  IADD3 R14, P1, R11, UR4, RZ ;  /* 0x000000040b0e7c10 */ /* 0x002fc4000ff3e0ff */
[----:B------:R-:W-:Y:S01]  /*17a40*/  IADD3 R4, P0, R20, UR4, RZ ;  /* 0x0000000414047c10 */ /* 0x000fe2000ff1e0ff */
[----:B------:R0:W3:Y:S04]  /*17a50*/  LDG.E.U8 R19, desc[UR12][R2.64] ;  /* 0x0000000c02137981 */ /* 0x0000e8000c1e1100 */
[----:B----4-:R1:W-:Y:S04]  /*17a60*/  STL [R1+0x1a10], R8 ;  /* 0x001a100801007387 */ /* 0x0103e80000100800 */
[----:B------:R-:W-:Y:S04]  /*17a70*/  STL [R1+0x16c], R24 ;  /* 0x00016c1801007387 */ /* 0x000fe80000100800 */
[----:B------:R-:W4:Y:S04]  /*17a80*/  LDL R12, [R1+0x1460] ;  /* 0x00146000010c7983 */ /* 0x000f280000100800 */
[----:B------:R-:W3:Y:S04]  /*17a90*/  LDL R10, [R1+0x1454] ;  /* 0x00145400010a7983 */ /* 0x000ee80000100800 */
[----:B------:R-:W-:Y:S04]  /*17aa0*/  STL [R1+0x168], R23 ;  /* 0x0001681701007387 */ /* 0x000fe80000100800 */
[----:B------:R0:W-:Y:S04]  /*17ab0*/  STL [R1+0x1a14], R7 ;  /* 0x001a140701007387 */ /* 0x0001e80000100800 */
[----:B-1----:R-:W3:Y:S04]  /*17ac0*/  LDL R8, [R1+0x1468] ;  /* 0x0014680001087983 */ /* 0x002ee80000100800 */
[----:B------:R-:W-:Y:S04]  /*17ad0*/  STL [R1+0x164], R22 ;  /* 0x0001641601007387 */ /* 0x000fe80000100800 */
[----:B-----5:R1:W-:Y:S04]  /*17ae0*/  STL [R1+0x1a18], R6 ;  /* 0x001a180601007387 */ /* 0x0203e80000100800 */
[----:B------:R-:W5:Y:S04]  /*17af0*/  LDL R11, [R1+0x145c] ;  /* 0x00145c00010b7983 */ /* 0x000f680000100800 */
[----:B------:R-:W5:Y:S04]  /*17b00*/  LDL R9, [R1+0x738] ;  /* 0x0007380001097983 */ /* 0x000f680000100800 */
[----:B------:R5:W-:Y:S04]  /*17b10*/  STL [R1+0x160], R21 ;  /* 0x0001601501007387 */ /* 0x000be80000100800 */
[----:B0-----:R-:W5:Y:S01]  /*17b20*/  LDL R7, [R1+0x1464] ;  /* 0x0014640001077983 */ /* 0x001f620000100800 */
[----:B------:R-:W-:-:S02]  /*17b30*/  IADD3.X R5, R18, UR10, RZ, P0, !PT ;  /* 0x0000000a12057c10 */ /* 0x000fc400087fe4ff */
[----:B------:R-:W-:Y:S01]  /*17b40*/  IADD3 R2, P0, R17, UR4, RZ ;  /* 0x0000000411027c10 */ /* 0x000fe2000ff1e0ff */
[----:B-1----:R-:W5:Y:S01]  /*17b50*/  LDL R6, [R1+0x1470] ;  /* 0x0014700001067983 */ /* 0x002f620000100800 */
[----:B------:R-:W-:-:S03]  /*17b60*/  IADD3.X R15, R16, UR10, RZ, P1, !PT ;  /* 0x0000000a100f7c10 */ /* 0x000fc60008ffe4ff */
[----:B------:R0:W5:Y:S04]  /*17b70*/  LDG.E.U8 R18, desc[UR12][R4.64] ;  /* 0x0000000c04127981 */ /* 0x000168000c1e1100 */
[----:B------:R4:W5:Y:S01]  /*17b80*/  LDG.E.U8 R22, desc[UR12][R14.64] ;  /* 0x0000000c0e167981 */ /* 0x000962000c1e1100 */
[----:B0-----:R-:W-:-:S03]  /*17b90*/  IADD3 R4, P1, R13, UR4, RZ ;  /* 0x000000040d047c10 */ /* 0x001fc6000ff3e0ff */
[----:B------:R-:W5:Y:S01]  /*17ba0*/  LDL R13, [R1+0x714] ;  /* 0x00071400010d7983 */ /* 0x000f620000100800 */
[----:B--2---:R-:W-:-:S03]  /*17bb0*/  IADD3.X R3, R0, UR10, RZ, P0, !PT ;  /* 0x0000000a00037c10 */ /* 0x004fc600087fe4ff */
[----:B------:R-:W2:Y:S04]  /*17bc0*/  LDL R0, [R1+0x1478] ;  /* 0x0014780001007983 */ /* 0x000ea80000100800 */
[----:B------:R0:W2:Y:S01]  /*17bd0*/  LDG.E.U8 R17, desc[UR12][R2.64] ;  /* 0x0000000c02117981 */ /* 0x0000a2000c1e1100 */
[----:B----4-:R-:W-:-:S03]  /*17be0*/  IADD3 R14, P0, R12, UR4, RZ ;  /* 0x000000040c0e7c10 */ /* 0x010fc6000ff1e0ff */
[----:B------:R-:W4:Y:S01]  /*17bf0*/  LDL R12, [R1+0x146c] ;  /* 0x00146c00010c7983 */ /* 0x000f220000100800 */
[----:B---3--:R-:W-:-:S03]  /*17c00*/  IADD3.X R5, R10, UR10, RZ, P1, !PT ;  /* 0x0000000a0a057c10 */ /* 0x008fc60008ffe4ff */
[----:B------:R-:W3:Y:S04]  /*17c10*/  LDL R10, [R1+0x1480] ;  /* 0x00148000010a7983 */ /* 0x000ee80000100800 */
[----:B------:R1:W3:Y:S01]  /*17c20*/  LDG.E.U8 R16, desc[UR12][R4.64] ;  /* 0x0000000c04107981 */ /* 0x0002e2000c1e1100 */
[----:B0-----:R-:W-:-:S03]  /*17c30*/  IADD3 R2, P1, R8, UR4, RZ ;  /* 0x0000000408027c10 */ /* 0x001fc6000ff3e0ff */
[----:B------:R-:W3:Y:S01]  /*17c40*/  LDL R8, [R1+0x1474] ;  /* 0x0014740001087983 */ /* 0x000ee20000100800 */
[----:B-----5:R-:W-:-:S03]  /*17c50*/  IADD3.X R15, R11, UR10, RZ, P0, !PT ;  /* 0x0000000a0b0f7c10 */ /* 0x020fc600087fe4ff */
[----:B------:R-:W5:Y:S01]  /*17c60*/  LDL R11, [R1+0x730] ;  /* 0x00073000010b7983 */ /* 0x000f620000100800 */
[----:B-1----:R-:W-:-:S03]  /*17c70*/  IADD3 R4, P0, R9, UR4, RZ ;  /* 0x0000000409047c10 */ /* 0x002fc6000ff1e0ff */
[----:B------:R-:W5:Y:S04]  /*17c80*/  LDL R9, [R1+0x147c] ;  /* 0x00147c0001097983 */ /* 0x000f680000100800 */
[----:B------:R0:W5:Y:S01]  /*17c90*/  LDG.E.U8 R20, desc[UR12][R14.64] ;  /* 0x0000000c0e147981 */ /* 0x000162000c1e1100 */
[----:B------:R-:W-:-:S03]  /*17ca0*/  IADD3.X R3, R7, UR10, RZ, P1, !PT ;  /* 0x0000000a07037c10 */ /* 0x000fc60008ffe4ff */
[----:B------:R-:W5:Y:S04]  /*17cb0*/  LDL R7, [R1+0x1488] ;  /* 0x0014880001077983 */ /* 0x000f680000100800 */
[----:B------:R2:W5:Y:S01]  /*17cc0*/  LDG.E.U8 R21, desc[UR12][R2.64] ;  /* 0x0000000c02157981 */ /* 0x000562000c1e1100 */
[----:B0-----:R-:W-:-:S03]  /*17cd0*/  IADD3 R14, P1, R6, UR4, RZ ;  /* 0x00000004060e7c10 */ /* 0x001fc6000ff3e0ff */
[----:B------:R-:W5:Y:S04]  /*17ce0*/  LDL R6, [R1+0x70c] ;  /* 0x00070c0001067983 */ /* 0x000f680000100800 */
[----:B------:R0:W-:Y:S01]  /*17cf0*/  STL [R1+0x148], R19 ;  /* 0x0001481301007387 */ /* 0x0001e20000100800 */
[----:B------:R-:W-:-:S03]  /*17d00*/  IADD3.X R5, R13, UR10, RZ, P0, !PT ;  /* 0x0000000a0d057c10 */ /* 0x000fc600087fe4ff */
[----:B------:R-:W5:Y:S04]  /*17d10*/  LDL R13, [R1+0x1490] ;  /* 0x00149000010d7983 */ /* 0x000f680000100800 */
[----:B0-----:R3:W5:Y:S01]  /*17d20*/  LDG.E.U8 R19, desc[UR12][R4.64] ;  /* 0x0000000c04137981 */ /* 0x001762000c1e1100 */
[----:B--2---:R-:W-:-:S03]  /*17d30*/  IADD3 R2, P0, R0, UR4, RZ ;  /* 0x0000000400027c10 */ /* 0x004fc6000ff1e0ff */
[----:B------:R-:W2:Y:S04]  /*17d40*/  LDL R0, [R1+0x1484] ;  /* 0x0014840001007983 */ /* 0x000ea80000100800 */
[----:B------:R0:W-:Y:S01]  /*17d50*/  STL [R1+0x140], R18 ;  /* 0x0001401201007387 */ /* 0x0001e20000100800 */
[----:B----4-:R-:W-:-:S03]  /*17d60*/  IADD3.X R15, R12, UR10, RZ, P1, !PT ;  /* 0x0000000a0c0f7c10 */ /* 0x010fc60008ffe4ff */
[----:B------:R-:W4:Y:S01]  /*17d70*/  LDL R12, [R1+0x1498] ;  /* 0x00149800010c7983 */ /* 0x000f220000100800 */
[----:B---3--:R-:W-:-:S03]  /*17d80*/  IADD3 R4, P1, R10, UR4, RZ ;  /* 0x000000040a047c10 */ /* 0x008fc6000ff3e0ff */
[----:B------:R-:W3:Y:S04]  /*17d90*/  LDL R10, [R1+0x148c] ;  /* 0x00148c00010a7983 */ /* 0x000ee80000100800 */
[----:B------:R-:W-:Y:S04]  /*17da0*/  STL [R1+0xe4], R22 ;  /* 0x0000e41601007387 */ /* 0x000fe80000100800 */
[----:B0-----:R5:W3:Y:S01]  /*17db0*/  LDG.E.U8 R18, desc[UR12][R14.64] ;  /* 0x0000000c0e127981 */ /* 0x001ae2000c1e1100 */
[----:B------:R-:W-:-:S03]  /*17dc0*/  IADD3.X R3, R8, UR10, RZ, P0, !PT ;  /* 0x0000000a08037c10 */ /* 0x000fc600087fe4ff */
[----:B------:R-:W3:Y:S01]  /*17dd0*/  LDL R8, [R1+0x728] ;  /* 0x0007280001087983 */ /* 0x000ee20000100800 */
[----:B-----5:R-:W-:-:S03]  /*17de0*/  IADD3 R14, P0, R11, UR4, RZ ;  /* 0x000000040b0e7c10 */ /* 0x020fc6000ff1e0ff */
[----:B------:R-:W5:Y:S01]  /*17df0*/  LDL R11, [R1+0x1494] ;  /* 0x00149400010b7983 */ /* 0x000f620000100800 */
[----:B------:R-:W-:-:S03]  /*17e00*/  IADD3.X R5, R9, UR10, RZ, P1, !PT ;  /* 0x0000000a09057c10 */ /* 0x000fc60008ffe4ff */
[----:B------:R-:W5:Y:S04]  /*17e10*/  LDL R9, [R1+0x14a0] ;  /* 0x0014a00001097983 */ /* 0x000f680000100800 */
[----:B------:R0:W-:Y:S04]  /*17e20*/  STL [R1+0xe0], R17 ;  /* 0x0000e01101007387 */ /* 0x0001e80000100800 */
[----:B0-----:R0:W5:Y:S01]  /*17e30*/  LDG.E.U8 R17, desc[UR12][R2.64] ;  /* 0x0000000c02117981 */ /* 0x001162000c1e1100 */
[----:B------:R-:W-:-:S03]  /*17e40*/  IADD3.X R15, R6, UR10, RZ, P0, !PT ;  /* 0x0000000a060f7c10 */ /* 0x000fc600087fe4ff */
[----:B------:R-:W5:Y:S01]  /*17e50*/  LDL R6, [R1+0x14a8] ;  /* 0x0014a80001067983 */ /* 0x000f620000100800 */
[----:B0-----:R-:W-:-:S03]  /*17e60*/  IADD3 R2, P1, R7, UR4, RZ ;  /* 0x0000000407027c10 */ /* 0x001fc6000ff3e0ff */
[----:B------:R-:W5:Y:S04]  /*17e70*/  LDL R7, [R1+0x704] ;  /* 0x0007040001077983 */ /* 0x000f680000100800 */
[----:B------:R0:W-:Y:S04]  /*17e80*/  STL [R1+0x14c], R16 ;  /* 0x00014c1001007387 */ /* 0x0001e80000100800 */
[----:B0-----:R0:W5:Y:S01]  /*17e90*/  LDG.E.U8 R16, desc[UR12][R4.64] ;  /* 0x0000000c04107981 */ /* 0x001162000c1e1100 */
[----:B--2---:R-:W-:-:S03]  /*17ea0*/  IADD3.X R3, R0, UR10, RZ, P1, !PT ;  /* 0x0000000a00037c10 */ /* 0x004fc60008ffe4ff */
[----:B------:R-:W2:Y:S04]  /*17eb0*/  LDL R0, [R1+0x14b0] ;  /* 0x0014b00001007983 */ /* 0x000ea80000100800 */
[----:B------:R-:W2:Y:S01]  /*17ec0*/  LDG.E.U8 R22, desc[UR12][R2.64] ;  /* 0x0000000c02167981 */ /* 0x000ea2000c1e1100 */
[----:B0-----:R-:W-:-:S03]  /*17ed0*/  IADD3 R4, P0, R13, UR4, RZ ;  /* 0x000000040d047c10 */ /* 0x001fc6000ff1e0ff */
[----:B------:R-:W2:Y:S04]  /*17ee0*/  LDL R13, [R1+0x149c] ;  /* 0x00149c00010d7983 */ /* 0x000ea80000100800 */
[----:B------:R0:W-:Y:S04]  /*17ef0*/  STL [R1+0x144], R20 ;  /* 0x0001441401007387 */ /* 0x0001e80000100800 */
[----:B0-----:R4:W2:Y:S02]  /*17f00*/  LDG.E.U8 R20, desc[UR12][R14.64] ;  /* 0x0000000c0e147981 */ /* 0x0018a4000c1e1100 */
[----:B----4-:R-:W-:-:S02]  /*17f10*/  IADD3 R14, P1, R12, UR4, RZ ;  /* 0x000000040c0e7c10 */ /* 0x010fc4000ff3e0ff */
[----:B------:R-:W4:Y:S01]  /*17f20*/  LDL R12, [R1+0x14a4] ;  /* 0x0014a400010c7983 */ /* 0x000f220000100800 */
[----:B---3--:R-:W-:-:S03]  /*17f30*/  IADD3.X R5, R10, UR10, RZ, P0, !PT ;  /* 0x0000000a0a057c10 */ /* 0x008fc600087fe4ff */
[----:B------:R-:W3:Y:S04]  /*17f40*/  LDL R10, [R1+0x720] ;  /* 0x00072000010a7983 */ /* 0x000ee80000100800 */
[----:B------:R0:W-:Y:S01]  /*17f50*/  STL [R1+0x13c], R21 ;  /* 0x00013c1501007387 */ /* 0x0001e20000100800 */
[----:B------:R-:W-:-:S03]  /*17f60*/  IADD3 R2, P0, R8, UR4, RZ ;  /* 0x0000000408027c10 */ /* 0x000fc6000ff1e0ff */
[----:B------:R-:W3:Y:S04]  /*17f70*/  LDL R8, [R1+0x14ac] ;  /* 0x0014ac0001087983 */ /* 0x000ee80000100800 */
[----:B------:R1:W-:Y:S04]  /*17f80*/  STL [R1+0x138], R19 ;  /* 0x0001381301007387 */ /* 0x0003e80000100800 */
[----:B0-----:R0:W3:Y:S01]  /*17f90*/  LDG.E.U8 R21, desc[UR12][R4.64] ;  /* 0x0000000c04157981 */ /* 0x0010e2000c1e1100 */
[----:B-----5:R-:W-:-:S03]  /*17fa0*/  IADD3.X R15, R11, UR10, RZ, P1, !PT ;  /* 0x0000000a0b0f7c10 */ /* 0x020fc60008ffe4ff */
[----:B------:R-:W5:Y:S01]  /*17fb0*/  LDL R11, [R1+0x14b8] ;  /* 0x0014b800010b7983 */ /* 0x000f620000100800 */
[----:B0-----:R-:W-:-:S03]  /*17fc0*/  IADD3 R4, P1, R9, UR4, RZ ;  /* 0x0000000409047c10 */ /* 0x001fc6000ff3e0ff */
[----:B------:R-:W5:Y:S04]  /*17fd0*/  LDL R9, [R1+0x6fc] ;  /* 0x0006fc0001097983 */ /* 0x000f680000100800 */
[----:B------:R0:W-:Y:S04]  /*17fe0*/  STL [R1+0x134], R18 ;  /* 0x0001341201007387 */ /* 0x0001e80000100800 */
[----:B-1----:R1:W5:Y:S01]  /*17ff0*/  LDG.E.U8 R19, desc[UR12][R14.64] ;  /* 0x0000000c0e137981 */ /* 0x002362000c1e1100 */
[----:B------:R-:W-:-:S03]  /*18000*/  IADD3.X R3, R7, UR10, RZ, P0, !PT ;  /* 0x0000000a07037c10 */ /* 0x000fc600087fe4ff */
[----:B------:R-:W5:Y:S01]  /*18010*/  LDL R7, [R1+0x14c0] ;  /* 0x0014c00001077983 */ /* 0x000f620000100800 */
[----:B-1----:R-:W-:-:S03]  /*18020*/  IADD3 R14, P0, R6, UR4, RZ ;  /* 0x00000004060e7c10 */ /* 0x002fc6000ff1e0ff */
[----:B------:R-:W5:Y:S04]  /*18030*/  LDL R6, [R1+0x14b4] ;  /* 0x0014b40001067983 */ /* 0x000f680000100800 */
[----:B0-----:R0:W5:Y:S04]  /*18040*/  LDG.E.U8 R18, desc[UR12][R2.64] ;  /* 0x0000000c02127981 */ /* 0x001168000c1e1100 */
[----:B------:R-:W-:Y:S01]  /*18050*/  STL [R1+0x130], R17 ;  /* 0x0001301101007387 */ /* 0x000fe20000100800 */
[----:B--2---:R-:W-:Y:S02]  /*18060*/  IADD3.X R5, R13, UR10, RZ, P1, !PT ;  /* 0x0000000a0d057c10 */ /* 0x004fe40008ffe4ff */
[----:B0-----:R-:W-:Y:S01]  /*18070*/  IADD3 R2, P1, R0, UR4, RZ ;  /* 0x0000000400027c10 */ /* 0x001fe2000ff3e0ff */
[----:B------:R-:W2:Y:S04]  /*18080*/  LDL R13, [R1+0x14c8] ;  /* 0x0014c800010d7983 */ /* 0x000ea80000100800 */
[----:B------:R-:W2:Y:S04]  /*18090*/  LDL R0, [R1+0x14bc] ;  /* 0x0014bc0001007983 */ /* 0x000ea80000100800 */
[----:B------:R3:W2:Y:S04]  /*180a0*/  LDG.E.U8 R23, desc[UR12][R4.64] ;  /* 0x0000000c04177981 */ /* 0x0006a8000c1e1100 */
[----:B------:R0:W-:Y:S04]  /*180b0*/  STL [R1+0x12c], R16 ;  /* 0x00012c1001007387 */ /* 0x0001e80000100800 */
[----:B0-----:R-:W2:Y:S01]  /*180c0*/  LDL R16, [R1+0x718] ;  /* 0x0007180001107983 */ /* 0x001ea20000100800 */
[----:B----4-:R-:W-:-:S03]  /*180d0*/  IADD3.X R15, R12, UR10, RZ, P0, !PT ;  /* 0x0000000a0c0f7c10 */ /* 0x010fc600087fe4ff */
[----:B------:R-:W4:Y:S01]  /*180e0*/  LDL R12, [R1+0x14d0] ;  /* 0x0014d000010c7983 */ /* 0x000f220000100800 */
[----:B---3--:R-:W-:-:S03]  /*180f0*/  IADD3 R4, P0, R10, UR4, RZ ;  /* 0x000000040a047c10 */ /* 0x008fc6000ff1e0ff */
[----:B------:R-:W3:Y:S04]  /*18100*/  LDL R10, [R1+0x14c4] ;  /* 0x0014c400010a7983 */ /* 0x000ee80000100800 */
[----:B------:R0:W-:Y:S04]  /*18110*/  STL [R1+0x128], R20 ;  /* 0x0001281401007387 */ /* 0x0001e80000100800 */
[----:B------:R5:W4:Y:S01]  /*18120*/  LDG.E.U8 R17, desc[UR12][R14.64] ;  /* 0x0000000c0e117981 */ /* 0x000b22000c1e1100 */
[----:B------:R-:W-:-:S03]  /*18130*/  IADD3.X R3, R8, UR10, RZ, P1, !PT ;  /* 0x0000000a08037c10 */ /* 0x000fc60008ffe4ff */
[----:B------:R-:W4:Y:S04]  /*18140*/  LDL R8, [R1+0x6f4] ;  /* 0x0006f40001087983 */ /* 0x000f280000100800 */
[----:B0-----:R0:W4:Y:S01]  /*18150*/  LDG.E.U8 R20, desc[UR12][R2.64] ;  /* 0x0000000c02147981 */ /* 0x001122000c1e1100 */
[----:B-----5:R-:W-:-:S03]  /*18160*/  IADD3 R14, P1, R11, UR4, RZ ;  /* 0x000000040b0e7c10 */ /* 0x020fc6000ff3e0ff */
[----:B------:R-:W5:Y:S01]  /*18170*/  LDL R11, [R1+0x14d8] ;  /* 0x0014d800010b7983 */ /* 0x000f620000100800 */
[----:B------:R-:W-:-:S03]  /*18180*/  IADD3.X R5, R9, UR10, RZ, P0, !PT ;  /* 0x0000000a09057c10 */ /* 0x000fc600087fe4ff */
[----:B------:R1:W-:Y:S04]  /*18190*/  STL [R1+0x124], R22 ;  /* 0x0001241601007387 */ /* 0x0003e80000100800 */
[----:B------:R-:W5:Y:S04]  /*181a0*/  LDL R9, [R1+0x14cc] ;  /* 0x0014cc0001097983 */ /* 0x000f680000100800 */
[----:B-1----:R1:W5:Y:S01]  /*181b0*/  LDG.E.U8 R22, desc[UR12][R4.64] ;  /* 0x0000000c04167981 */ /* 0x002362000c1e1100 */
[----:B0-----:R-:W-:-:S03]  /*181c0*/  IADD3 R2, P0, R7, UR4, RZ ;  /* 0x0000000407027c10 */ /* 0x001fc6000ff1e0ff */
[----:B------:R-:W5:Y:S01]  /*181d0*/  LDL R7, [R1+0x14e0] ;  /* 0x0014e00001077983 */ /* 0x000f620000100800 */
[----:B------:R-:W-:-:S03]  /*181e0*/  IADD3.X R15, R6, UR10, RZ, P1, !PT ;  /* 0x0000000a060f7c10 */ /* 0x000fc60008ffe4ff */
[----:B------:R0:W-:Y:S04]  /*181f0*/  STL [R1+0x120], R21 ;  /* 0x0001201501007387 */ /* 0x0001e80000100800 */
[----:B------:R-:W5:Y:S04]  /*18200*/  LDL R6, [R1+0x14d4] ;  /* 0x0014d40001067983 */ /* 0x000f680000100800 */
[----:B------:R1:W-:Y:S04]  /*18210*/  STL [R1+0x11c], R19 ;  /* 0x00011c1301007387 */ /* 0x0003e80000100800 */
[----:B0-----:R0:W5:Y:S01]  /*18220*/  LDG.E.U8 R21, desc[UR12][R14.64] ;  /* 0x0000000c0e157981 */ /* 0x001162000c1e1100 */
[----:B--2---:R-:W-:-:S03]  /*18230*/  IADD3.X R3, R0, UR10, RZ, P0, !PT ;  /* 0x0000000a00037c10 */ /* 0x004fc600087fe4ff */
[----:B------:R-:W2:Y:S01]  /*18240*/  LDL R0, [R1+0x14dc] ;  /* 0x0014dc0001007983 */ /* 0x000ea20000100800 */
[----:B-1----:R-:W-:-:S03]  /*18250*/  IADD3 R4, P1, R13, UR4, RZ ;  /* 0x000000040d047c10 */ /* 0x002fc6000ff3e0ff */
[----:B------:R-:W2:Y:S04]  /*18260*/  LDL R13, [R1+0x710] ;  /* 0x00071000010d7983 */ /* 0x000ea80000100800 */
[----:B------:R4:W2:Y:S01]  /*18270*/  LDG.E.U8 R19, desc[UR12][R2.64] ;  /* 0x0000000c02137981 */ /* 0x0008a2000c1e1100 */
[----:B0-----:R-:W-:Y:S02]  /*18280*/  IADD3 R14, P0, R16, UR4, RZ ;  /* 0x00000004100e7c10 */ /* 0x001fe4000ff1e0ff */
[----:B---3--:R-:W-:Y:S02]  /*18290*/  IADD3.X R5, R10, UR10, RZ, P1, !PT ;  /* 0x0000000a0a057c10 */ /* 0x008fe40008ffe4ff */
[----:B------:R-:W3:Y:S01]  /*182a0*/  LDL R10, [R1+0x14e8] ;  /* 0x0014e800010a7983 */ /* 0x000ee20000100800 */
[----:B----4-:R-:W-:-:S03]  /*182b0*/  IADD3 R2, P1, R12, UR4, RZ ;  /* 0x000000040c027c10 */ /* 0x010fc6000ff3e0ff */
[----:B------:R0:W-:Y:S04]  /*182c0*/  STL [R1+0x118], R18 ;  /* 0x0001181201007387 */ /* 0x0001e80000100800 */
[----:B------:R-:W4:Y:S01]  /*182d0*/  LDL R12, [R1+0x6ec] ;  /* 0x0006ec00010c7983 */ /* 0x000f220000100800 */
[----:B------:R-:W-:-:S03]  /*182e0*/  IADD3.X R15, R8, UR10, RZ, P0, !PT ;  /* 0x0000000a080f7c10 */ /* 0x000fc600087fe4ff */
[----:B------:R1:W-:Y:S04]  /*182f0*/  STL [R1+0x114], R23 ;  /* 0x0001141701007387 */ /* 0x0003e80000100800 */
[----:B------:R-:W4:Y:S04]  /*18300*/  LDL R8, [R1+0x14f0] ;  /* 0x0014f00001087983 */ /* 0x000f280000100800 */
[----:B0-----:R0:W4:Y:S04]  /*18310*/  LDG.E.U8 R18, desc[UR12][R4.64] ;  /* 0x0000000c04127981 */ /* 0x001128000c1e1100 */
[----:B-1----:R1:W4:Y:S01]  /*18320*/  LDG.E.U8 R23, desc[UR12][R14.64] ;  /* 0x0000000c0e177981 */ /* 0x002322000c1e1100 */
[----:B-----5:R-:W-:-:S03]  /*18330*/  IADD3.X R3, R9, UR10, RZ, P1, !PT ;  /* 0x0000000a09037c10 */ /* 0x020fc60008ffe4ff */
[----:B------:R-:W5:Y:S01]  /*18340*/  LDL R9, [R1+0x14e4] ;  /* 0x0014e40001097983 */ /* 0x000f620000100800 */
[----:B0-----:R-:W-:-:S03]  /*18350*/  IADD3 R4, P0, R11, UR4, RZ ;  /* 0x000000040b047c10 */ /* 0x001fc6000ff1e0ff */
[----:B------:R0:W-:Y:S04]  /*18360*/  STL [R1+0x110], R17 ;  /* 0x0001101101007387 */ /* 0x0001e80000100800 */
[----:B0-----:R0:W5:Y:S01]  /*18370*/  LDG.E.U8 R17, desc[UR12][R2.64] ;  /* 0x0000000c02117981 */ /* 0x001162000c1e1100 */
[----:B-1----:R-:W-:-:S03]  /*18380*/  IADD3 R14, P1, R7, UR4, RZ ;  /* 0x00000004070e7c10 */ /* 0x002fc6000ff3e0ff */
[----:B------:R-:W5:Y:S01]  /*18390*/  LDL R7, [R1+0x14f8] ;  /* 0x0014f80001077983 */ /* 0x000f620000100800 */
[----:B------:R-:W-:-:S03]  /*183a0*/  IADD3.X R5, R6, UR10, RZ, P0, !PT ;  /* 0x0000000a06057c10 */ /* 0x000fc600087fe4ff */
[----:B------:R-:W5:Y:S04]  /*183b0*/  LDL R6, [R1+0x14ec] ;  /* 0x0014ec0001067983 */ /* 0x000f680000100800 */
[----:B------:R1:W-:Y:S04]  /*183c0*/  STL [R1+0x10c], R20 ;  /* 0x00010c1401007387 */ /* 0x0003e80000100800 */
[----:B------:R-:W5:Y:S04]  /*183d0*/  LDL R11, [R1+0x708] ;  /* 0x00070800010b7983 */ /* 0x000f680000100800 */
[----:B-1----:R3:W5:Y:S01]  /*183e0*/  LDG.E.U8 R20, desc[UR12][R4.64] ;  /* 0x0000000c04147981 */ /* 0x002762000c1e1100 */
[----:B--2---:R-:W-:-:S03]  /*183f0*/  IADD3.X R15, R0, UR10, RZ, P1, !PT ;  /* 0x0000000a000f7c10 */ /* 0x004fc60008ffe4ff */
[----:B------:R-:W2:Y:S01]  /*18400*/  LDL R0, [R1+0x14f4] ;  /* 0x0014f40001007983 */ /* 0x000ea20000100800 */
[----:B0-----:R-:W-:-:S03]  /*18410*/  IADD3 R2, P0, R13, UR4, RZ ;  /* 0x000000040d027c10 */ /* 0x001fc6000ff1e0ff */
[----:B------:R0:W-:Y:S04]  /*18420*/  STL [R1+0x108], R22 ;  /* 0x0001081601007387 */ /* 0x0001e80000100800 */
[----:B------:R-:W2:Y:S04]  /*18430*/  LDL R13, [R1+0x6e4] ;  /* 0x0006e400010d7983 */ /* 0x000ea80000100800 */
[----:B------:R-:W2:Y:S04]  /*18440*/  LDL R16, [R1+0x1500] ;  /* 0x0015000001107983 */ /* 0x000ea80000100800 */
[----:B0-----:R0:W2:Y:S01]  /*18450*/  LDG.E.U8 R22, desc[UR12][R14.64] ;  /* 0x0000000c0e167981 */ /* 0x0010a2000c1e1100 */
[----:B---3--:R-:W-:-:S03]  /*18460*/  IADD3 R4, P1, R10, UR4, RZ ;  /* 0x000000040a047c10 */ /* 0x008fc6000ff3e0ff */
[----:B------:R-:W3:Y:S04]  /*18470*/  LDL R10, [R1+0x1508] ;  /* 0x00150800010a7983 */ /* 0x000ee80000100800 */
[----:B------:R1:W-:Y:S01]  /*18480*/  STL [R1+0x104], R21 ;  /* 0x0001041501007387 */ /* 0x0003e20000100800 */
[----:B----4-:R-:W-:-:S03]  /*18490*/  IADD3.X R3, R12, UR10, RZ, P0, !PT ;  /* 0x0000000a0c037c10 */ /* 0x010fc600087fe4ff */
[----:B------:R-:W4:Y:S01]  /*184a0*/  LDL R12, [R1+0x14fc] ;  /* 0x0014fc00010c7983 */ /* 0x000f220000100800 */
[----:B0-----:R-:W-:-:S03]  /*184b0*/  IADD3 R14, P0, R8, UR4, RZ ;  /* 0x00000004080e7c10 */ /* 0x001fc6000ff1e0ff */
[----:B-1----:R0:W4:Y:S04]  /*184c0*/  LDG.E.U8 R21, desc[UR12][R2.64] ;  /* 0x0000000c02157981 */ /* 0x002128000c1e1100 */
[----:B------:R-:W4:Y:S01]  /*184d0*/  LDL R8, [R1+0x1510] ;  /* 0x0015100001087983 */ /* 0x000f220000100800 */
[----:B-----5:R-:W-:-:S03]  /*184e0*/  IADD3.X R5, R9, UR10, RZ, P1, !PT ;  /* 0x0000000a09057c10 */ /* 0x020fc60008ffe4ff */
[----:B------:R-:W5:Y:S04]  /*184f0*/  LDL R9, [R1+0x1504] ;  /* 0x0015040001097983 */ /* 0x000f680000100800 */
[----:B------:R-:W-:Y:S04]  /*18500*/  STL [R1+0x100], R19 ;  /* 0x0001001301007387 */ /* 0x000fe80000100800 */
[----:B------:R-:W5:Y:S01]  /*18510*/  LDG.E.U8 R5, desc[UR12][R4.64] ;  /* 0x0000000c04057981 */ /* 0x000f62000c1e1100 */
[----:B0-----:R-:W-:-:S03]  /*18520*/  IADD3 R2, P1, R7, UR4, RZ ;  /* 0x0000000407027c10 */ /* 0x001fc6000ff3e0ff */
[----:B------:R-:W5:Y:S04]  /*18530*/  LDL R7, [R1+0x700] ;  /* 0x0007000001077983 */ /* 0x000f680000100800 */
[----:B------:R0:W-:Y:S01]  /*18540*/  STL [R1+0xfc], R18 ;  /* 0x0000fc1201007387 */ /* 0x0001e20000100800 */
[----:B------:R-:W-:-:S03]  /*18550*/  IADD3.X R15, R6, UR10, RZ, P0, !PT ;  /* 0x0000000a060f7c10 */ /* 0x000fc600087fe4ff */
[----:B------:R-:W5:Y:S04]  /*18560*/  LDL R6, [R1+0x150c] ;  /* 0x00150c0001067983 */ /* 0x000f680000100800 */
[----:B------:R1:W5:Y:S01]  /*18570*/  LDG.E.U8 R4, desc[UR12][R14.64] ;  /* 0x0000000c0e047981 */ /* 0x000362000c1e1100 */
[----:B0-----:R-:W-:-:S03]  /*18580*/  IADD3 R18, P0, R11, UR4, RZ ;  /* 0x000000040b127c10 */ /* 0x001fc6000ff1e0ff */
[----:B------:R-:W5:Y:S04]  /*18590*/  LDL R11, [R1+0x1518] ;  /* 0x00151800010b7983 */ /* 0x000f680000100800 */
[----:B------:R-:W-:Y:S01]  /*185a0*/  STL [R1+0xf8], R23 ;  /* 0x0000f81701007387 */ /* 0x000fe20000100800 */
[----:B--2---:R-:W-:-:S03]  /*185b0*/  IADD3.X R3, R0, UR10, RZ, P1, !PT ;  /* 0x0000000a00037c10 */ /* 0x004fc60008ffe4ff */
[----:B------:R-:W2:Y:S04]  /*185c0*/  LDL R0, [R1+0x6dc] ;  /* 0x0006dc0001007983 */ /* 0x000ea80000100800 */
[----:B------:R-:W2:Y:S01]  /*185d0*/  LDG.E.U8 R3, desc[UR12][R2.64] ;  /* 0x0000000c02037981 */ /* 0x000ea2000c1e1100 */
[----:B------:R-:W-:Y:S02]  /*185e0*/  IADD3.X R19, R13, UR10, RZ, P0, !PT ;  /* 0x0000000a0d137c10 */ /* 0x000fe400087fe4ff */
[----:B-1----:R-:W-:Y:S01]  /*185f0*/  IADD3 R14, P1, R16, UR4, RZ ;  /* 0x00000004100e7c10 */ /* 0x002fe2000ff3e0ff */
[----:B------:R-:W-:Y:S04]  /*18600*/  STL [R1+0xf4], R17 ;  /* 0x0000f41101007387 */ /* 0x000fe80000100800 */
[----:B------:R0:W2:Y:S01]  /*18610*/  LDG.E.U8 R2, desc[UR12][R18.64] ;  /* 0x0000000c12027981 */ /* 0x0000a2000c1e1100 */
[----:B---3--:R-:W-:-:S03]  /*18620*/  IADD3 R16, P0, R10, UR4, RZ ;  /* 0x000000040a107c10 */ /* 0x008fc6000ff1e0ff */
[----:B------:R-:W3:Y:S04]  /*18630*/  LDL R10, [R1+0x1514] ;  /* 0x00151400010a7983 */ /* 0x000ee80000100800 */
[----:B------:R1:W-:Y:S01]  /*18640*/  STL [R1+0xf0], R20 ;  /* 0x0000f01401007387 */ /* 0x0003e20000100800 */
[----:B----4-:R-:W-:-:S05]  /*18650*/  IADD3.X R15, R12, UR10, RZ, P1, !PT ;  /* 0x0000000a0c0f7c10 */ /* 0x010fca0008ffe4ff */
[----:B-1----:R1:W4:Y:S01]  /*18660*/  LDG.E.U8 R20, desc[UR12][R14.64] ;  /* 0x0000000c0e147981 */ /* 0x002322000c1e1100 */
[----:B0-----:R-:W-:-:S03]  /*18670*/  IADD3 R18, P1, R8, UR4, RZ ;  /* 0x0000000408127c10 */ /* 0x001fc6000ff3e0ff */
[----:B------:R-:W4:Y:S01]  /*18680*/  LDL R8, [R1+0x1520] ;  /* 0x0015200001087983 */ /* 0x000f220000100800 */
[----:B-----5:R-:W-:-:S03]  /*18690*/  IADD3.X R17, R9, UR10, RZ, P0, !PT ;  /* 0x0000000a09117c10 */ /* 0x020fc600087fe4ff */
[----:B------:R-:W5:Y:S04]  /*186a0*/  LDL R9, [R1+0x1528] ;  /* 0x0015280001097983 */ /* 0x000f680000100800 */
[----:B------:R0:W5:Y:S01]  /*186b0*/  LDG.E.U8 R24, desc[UR12][R16.64] ;  /* 0x0000000c10187981 */ /* 0x000162000c1e1100 */
[----:B-1----:R-:W-:-:S03]  /*186c0*/  IADD3 R14, P0, R7, UR4, RZ ;  /* 0x00000004070e7c10 */ /* 0x002fc6000ff1e0ff */
[----:B------:R-:W5:Y:S04]  /*186d0*/  LDL R7, [R1+0x151c] ;  /* 0x00151c0001077983 */ /* 0x000f680000100800 */
[----:B------:R1:W-:Y:S01]  /*186e0*/  STL [R1+0xec], R22 ;  /* 0x0000ec1601007387 */ /* 0x0003e20000100800 */
[----:B------:R-:W-:-:S03]  /*186f0*/  IADD3.X R19, R6, UR10, RZ, P1, !PT ;  /* 0x0000000a06137c10 */ /* 0x000fc60008ffe4ff */
[----:B------:R-:W5:Y:S04]  /*18700*/  LDL R6, [R1+0x1524] ;  /* 0x0015240001067983 */ /* 0x000f680000100800 */
[----:B------:R5:W-:Y:S04]  /*18710*/  STL [R1+0xe8], R21 ;  /* 0x0000e81501007387 */ /* 0x000be80000100800 */
[----:B------:R-:W5:Y:S04]  /*18720*/  LDL R13, [R1+0x6d4] ;  /* 0x0006d400010d7983 */ /* 0x000f680000100800 */
[----:B------:R-:W5:Y:S01]  /*18730*/  LDL R12, [R1+0x1530] ;  /* 0x00153000010c7983 */ /* 0x000f620000100800 */
[----:B--2---:R-:W-:-:S03]  /*18740*/  IADD3.X R15, R0, UR10, RZ, P0, !PT ;  /* 0x0000000a000f7c10 */ /* 0x004fc600087fe4ff */
[----:B------:R-:W2:Y:S04]  /*18750*/  LDG.E.U8 R18, desc[UR12][R18.64] ;  /* 0x0000000c12127981 */ /* 0x000ea8000c1e1100 */
[----:B------:R-:W2:Y:S01]  /*18760*/  LDL R0, [R1+0x6f8] ;  /* 0x0006f80001007983 */ /* 0x000ea20000100800 */
[----:B0-----:R-:W-:-:S03]  /*18770*/  IADD3 R16, P1, R11, UR4, RZ ;  /* 0x000000040b107c10 */ /* 0x001fc6000ff3e0ff */
[----:B------:R4:W2:Y:S04]  /*18780*/  LDG.E.U8 R23, desc[UR12][R14.64] ;  /* 0x0000000c0e177981 */ /* 0x0008a8000c1e1100 */
[----:B------:R-:W2:Y:S01]  /*18790*/  LDL R11, [R1+0x1538] ;  /* 0x00153800010b7983 */ /* 0x000ea20000100800 */
[----:B---3--:R-:W-:-:S03]  /*187a0*/  IADD3.X R17, R10, UR10, RZ, P1, !PT ;  /* 0x0000000a0a117c10 */ /* 0x008fc60008ffe4ff */
[----:B------:R-:W3:Y:S04]  /*187b0*/  LDL R10, [R1+0x1540] ;  /* 0x00154000010a7983 */ /* 0x000ee80000100800 */
[----:B-1----:R5:W3:Y:S01]  /*187c0*/  LDG.E.U8 R22, desc[UR12][R16.64] ;  /* 0x0000000c10167981 */ /* 0x002ae2000c1e1100 */
[----:B----4-:R-:W-:-:S03]  /*187d0*/  IADD3 R14, P0, R8, UR4, RZ ;  /* 0x00000004080e7c10 */ /* 0x010fc6000ff1e0ff */
[----:B------:R-:W4:Y:S01]  /*187e0*/  LDL R8, [R1+0x152c] ;  /* 0x00152c0001087983 */ /* 0x000f220000100800 */
[----:B-----5:R-:W-:-:S03]  /*187f0*/  IADD3 R16, P1, R9, UR4, RZ ;  /* 0x0000000409107c10 */ /* 0x020fc6000ff3e0ff */
[----:B------:R-:W5:Y:S01]  /*18800*/  LDL R9, [R1+0x1534] ;  /* 0x0015340001097983 */ /* 0x000f620000100800 */
[----:B------:R-:W-:-:S03]  /*18810*/  IADD3.X R15, R7, UR10, RZ, P0, !PT ;  /* 0x0000000a070f7c10 */ /* 0x000fc600087fe4ff */
[----:B------:R-:W3:Y:S04]  /*18820*/  LDL R7, [R1+0x153c] ;  /* 0x00153c0001077983 */ /* 0x000ee80000100800 */
[----:B------:R2:W3:Y:S01]  /*18830*/  LDG.E.U8 R21, desc[UR12][R14.64] ;  /* 0x0000000c0e157981 */ /* 0x0004e2000c1e1100 */
[----:B------:R-:W-:-:S03]  /*18840*/  IADD3.X R17, R6, UR10, RZ, P1, !PT ;  /* 0x0000000a06117c10 */ /* 0x000fc60008ffe4ff */
[----:B------:R-:W3:Y:S04]  /*18850*/  LDL R6, [R1+0x6f0] ;  /* 0x0006f00001067983 */ /* 0x000ee80000100800 */
[----:B------:R-:W3:Y:S01]  /*18860*/  LDG.E.U8 R17, desc[UR12][R16.64] ;  /* 0x0000000c10117981 */ /* 0x000ee2000c1e1100 */
[----:B--2---:R-:W-:-:S03]  /*18870*/  IADD3 R14, P0, R0, UR4, RZ ;  /* 0x00000004000e7c10 */ /* 0x004fc6000ff1e0ff */
[----:B------:R-:W2:Y:S01]  /*18880*/  LDL R0, [R1+0x6bc] ;  /* 0x0006bc0001007983 */ /* 0x000ea20000100800 */
[----:B------:R-:W-:-:S03]  /*18890*/  IADD3.X R15, R13, UR10, RZ, P0, !PT ;  /* 0x0000000a0d0f7c10 */ /* 0x000fc600087fe4ff */
[----:B------:R0:W-:Y:S04]  /*188a0*/  STL [R1+0xc8], R20 ;  /* 0x0000c81401007387 */ /* 0x0001e80000100800 */
[----:B------:R-:W2:Y:S04]  /*188b0*/  LDL R13, [R1+0x1548] ;  /* 0x00154800010d7983 */ /* 0x000ea80000100800 */
[----:B0-----:R0:W2:Y:S02]  /*188c0*/  LDG.E.U8 R20, desc[UR12][R14.64] ;  /* 0x0000000c0e147981 */ /* 0x0010a4000c1e1100 */
[----:B0-----:R-:W-:-:S02]  /*188d0*/  IADD3 R14, P0, R12, UR4, RZ ;  /* 0x000000040c0e7c10 */ /* 0x001fc4000ff1e0ff */
[----:B------:R-:W2:Y:S04]  /*188e0*/  LDL R12, [R1+0x1544] ;  /* 0x00154400010c7983 */ /* 0x000ea80000100800 */
[----:B------:R-:W-:Y:S01]  /*188f0*/  STL [R1+0xc0], R24 ;  /* 0x0000c01801007387 */ /* 0x000fe20000100800 */
[----:B----4-:R-:W-:-:S03]  /*18900*/  IADD3.X R15, R8, UR10, RZ, P0, !PT ;  /* 0x0000000a080f7c10 */ /* 0x010fc600087fe4ff */
[----:B------:R-:W4:Y:S04]  /*18910*/  LDL R8, [R1+0x1550] ;  /* 0x0015500001087983 */ /* 0x000f280000100800 */
[----:B------:R0:W4:Y:S02]  /*18920*/  LDG.E.U8 R19, desc[UR12][R14.64] ;  /* 0x0000000c0e137981 */ /* 0x000124000c1e1100 */
[----:B0-----:R-:W-:Y:S02]  /*18930*/  IADD3 R14, P0, R11, UR4, RZ ;  /* 0x000000040b0e7c10 */ /* 0x001fe4000ff1e0ff */
[----:B------:R-:W4:Y:S04]  /*18940*/  LDL R11, [R1+0x154c] ;  /* 0x00154c00010b7983 */ /* 0x000f280000100800 */
[----:B------:R0:W-:Y:S01]  /*18950*/  STL [R1+0x70], R18 ;  /* 0x0000701201007387 */ /* 0x0001e20000100800 */
[----:B-----5:R-:W-:-:S03]  /*18960*/  IADD3.X R15, R9, UR10, RZ, P0, !PT ;  /* 0x0000000a090f7c10 */ /* 0x020fc600087fe4ff */
[----:B------:R-:W5:Y:S04]  /*18970*/  LDL R9, [R1+0x1558] ;  /* 0x0015580001097983 */ /* 0x000f680000100800 */
[----:B0-----:R3:W5:Y:S04]  /*18980*/  LDG.E.U8 R18, desc[UR12][R14.64] ;  /* 0x0000000c0e127981 */ /* 0x001768000c1e1100 */
[----:B------:R0:W-:Y:S01]  /*18990*/  STL [R1+0x6c], R23 ;  /* 0x00006c1701007387 */ /* 0x0001e20000100800 */
[----:B---3--:R-:W-:-:S03]  /*189a0*/  IADD3 R14, P0, R10, UR4, RZ ;  /* 0x000000040a0e7c10 */ /* 0x008fc6000ff1e0ff */
[----:B------:R-:W3:Y:S01]  /*189b0*/  LDL R10, [R1+0x1554] ;  /* 0x00155400010a7983 */ /* 0x000ee20000100800 */
[----:B------:R-:W-:-:S03]  /*189c0*/  IADD3.X R15, R7, UR10, RZ, P0, !PT ;  /* 0x0000000a070f7c10 */ /* 0x000fc600087fe4ff */
[----:B------:R-:W3:Y:S04]  /*189d0*/  LDL R7, [R1+0x6e8] ;  /* 0x0006e80001077983 */ /* 0x000ee80000100800 */
[----:B------:R1:W3:Y:S04]  /*189e0*/  LDG.E.U8 R16, desc[UR12][R14.64] ;  /* 0x0000000c0e107981 */ /* 0x0002e8000c1e1100 */
[----:B------:R-:W-:Y:S01]  /*189f0*/  STL [R1+0xd0], R22 ;  /* 0x0000d01601007387 */ /* 0x000fe20000100800 */
[----:B-1----:R-:W-:-:S03]  /*18a00*/  IADD3 R14, P0, R6, UR4, RZ ;  /* 0x00000004060e7c10 */ /* 0x002fc6000ff1e0ff */
[----:B------:R-:W3:Y:S01]  /*18a10*/  LDL R6, [R1+0x6c0] ;  /* 0x0006c00001067983 */ /* 0x000ee20000100800 */
[----:B--2---:R-:W-:-:S03]  /*18a20*/  IADD3.X R15, R0, UR10, RZ, P0, !PT ;  /* 0x0000000a000f7c10 */ /* 0x004fc600087fe4ff */
[----:B------:R-:W2:Y:S04]  /*18a30*/  LDL R0, [R1+0x1560] ;  /* 0x0015600001007983 */ /* 0x000ea80000100800 */
[----:B0-----:R0:W2:Y:S04]  /*18a40*/  LDG.E.U8 R23, desc[UR12][R14.64] ;  /* 0x0000000c0e177981 */ /* 0x0010a8000c1e1100 */
[----:B------:R-:W-:Y:S01]  /*18a50*/  STL [R1+0xc4], R21 ;  /* 0x0000c41501007387 */ /* 0x000fe20000100800 */
[----:B0-----:R-:W-:-:S03]  /*18a60*/  IADD3 R14, P0, R13, UR4, RZ ;  /* 0x000000040d0e7c10 */ /* 0x001fc6000ff1e0ff */
[----:B------:R-:W2:Y:S04]  /*18a70*/  LDL R13, [R1+0x155c] ;  /* 0x00155c00010d7983 */ /* 0x000ea80000100800 */
[----:B------:R0:W-:Y:S01]  /*18a80*/  STL [R1+0xbc], R17 ;  /* 0x0000bc1101007387 */ /* 0x0001e20000100800 */
[----:B------:R-:W-:-:S03]  /*18a90*/  IADD3.X R15, R12, UR10, RZ, P0, !PT ;  /* 0x0000000a0c0f7c10 */ /* 0x000fc600087fe4ff */
[----:B------:R-:W2:Y:S04]  /*18aa0*/  LDL R12, [R1+0x1568] ;  /* 0x00156800010c7983 */ /* 0x000ea80000100800 */
[----:B0-----:R4:W2:Y:S02]  /*18ab0*/  LDG.E.U8 R17, desc[UR12][R14.64] ;  /* 0x0000000c0e117981 */ /* 0x0018a4000c1e1100 */
[----:B----4-:R-:W-:Y:S02]  /*18ac0*/  IADD3 R14, P0, R8, UR4, RZ ;  /* 0x00000004080e7c10 */ /* 0x010fe4000ff1e0ff */
[----:B------:R-:W4:Y:S04]  /*18ad0*/  LDL R8, [R1+0x1564] ;  /* 0x0015640001087983 */ /* 0x000f280000100800 */
[----:B------:R0:W-:Y:S01]  /*18ae0*/  STL [R1+0xb8], R20 ;  /* 0x0000b81401007387 */ /* 0x0001e20000100800 */
[----:B------:R-:W-:-:S03]  /*18af0*/  IADD3.X R15, R11, UR10, RZ, P0, !PT ;  /* 0x0000000a0b0f7c10 */ /* 0x000fc600087fe4ff */
[----:B------:R-:W4:Y:S04]  /*18b00*/  LDL R11, [R1+0x1570] ;  /* 0x00157000010b7983 */ /* 0x000f280000100800 */
[----:B------:R5:W4:Y:S02]  /*18b10*/  LDG.E.U8 R22, desc[UR12][R14.64] ;  /* 0x0000000c0e167981 */ /* 0x000b24000c1e1100 */
[----:B-----5:R-:W-:Y:S02]  /*18b20*/  IADD3 R14, P0, R9, UR4, RZ ;  /* 0x00000004090e7c10 */ /* 0x020fe4000ff1e0ff */
[----:B------:R-:W5:Y:S04]  /*18b30*/  LDL R9, [R1+0x156c] ;  /* 0x00156c0001097983 */ /* 0x000f680000100800 */
[----:B------:R-:W-:Y:S01]  /*18b40*/  STL [R1+0xb4], R19 ;  /* 0x0000b41301007387 */ /* 0x000fe20000100800 */
[----:B---3--:R-:W-:-:S03]  /*18b50*/  IADD3.X R15, R10, UR10, RZ, P0, !PT ;  /* 0x0000000a0a0f7c10 */ /* 0x008fc600087fe4ff */
[----:B------:R-:W3:Y:S04]  /*18b60*/  LDL R10, [R1+0x6e0] ;  /* 0x0006e000010a7983 */ /* 0x000ee80000100800 */
[----:B------:R1:W3:Y:S02]  /*18b70*/  LDG.E.U8 R21, desc[UR12][R14.64] ;  /* 0x0000000c0e157981 */ /* 0x0002e4000c1e1100 */
[----:B-1----:R-:W-:Y:S02]  /*18b80*/  IADD3 R14, P0, R7, UR4, RZ ;  /* 0x00000004070e7c10 */ /* 0x002fe4000ff1e0ff */
[----:B------:R-:W3:Y:S02]  /*18b90*/  LDL R7, [R1+0x6c4] ;  /* 0x0006c40001077983 */ /* 0x000ee40000100800 */
[----:B------:R-:W-:-:S02]  /*18ba0*/  IADD3.X R15, R6, UR10, RZ, P0, !PT ;  /* 0x0000000a060f7c10 */ /* 0x000fc400087fe4ff */
[----:B------:R-:W-:Y:S04]  /*18bb0*/  STL [R1+0xb0], R18 ;  /* 0x0000b01201007387 */ /* 0x000fe80000100800 */
[----:B------:R-:W3:Y:S04]  /*18bc0*/  LDL R6, [R1+0x1578] ;  /* 0x0015780001067983 */ /* 0x000ee80000100800 */
[----:B0-----:R2:W3:Y:S02]  /*18bd0*/  LDG.E.U8 R20, desc[UR12][R14.64] ;  /* 0x0000000c0e147981 */ /* 0x0014e4000c1e1100 */
[----:B--2---:R-:W-:-:S02]  /*18be0*/  IADD3 R14, P0, R0, UR4, RZ ;  /* 0x00000004000e7c10 */ /* 0x004fc4000ff1e0ff */
[----:B------:R-:W2:Y:S04]  /*18bf0*/  LDL R0, [R1+0x1574] ;  /* 0x0015740001007983 */ /* 0x000ea80000100800 */
[----:B------:R0:W-:Y:S01]  /*18c00*/  STL [R1+0xac], R16 ;  /* 0x0000ac1001007387 */ /* 0x0001e20000100800 */
[----:B------:R-:W-:-:S03]  /*18c10*/  IADD3.X R15, R13, UR10, RZ, P0, !PT ;  /* 0x0000000a0d0f7c10 */ /* 0x000fc600087fe4ff */
[----:B0-----:R-:W2:Y:S04]  /*18c20*/  LDL R16, [R1+0x1580] ;  /* 0x0015800001107983 */ /* 0x001ea80000100800 */
[----:B------:R0:W2:Y:S04]  /*18c30*/  LDG.E.U8 R18, desc[UR12][R14.64] ;  /* 0x0000000c0e127981 */ /* 0x0000a8000c1e1100 */
[----:B------:R-:W2:Y:S01]  /*18c40*/  LDL R13, [R1+0x157c] ;  /* 0x00157c00010d7983 */ /* 0x000ea20000100800 */
[----:B0-----:R-:W-:-:S04]  /*18c50*/  IADD3 R14, P0, R12, UR4, RZ ;  /* 0x000000040c0e7c10 */ /* 0x001fc8000ff1e0ff */
[----:B----4-:R-:W-:Y:S02]  /*18c60*/  IADD3.X R15, R8, UR10, RZ, P0, !PT ;  /* 0x0000000a080f7c10 */ /* 0x010fe400087fe4ff */
[----:B------:R-:W4:Y:S04]  /*18c70*/  LDL R8, [R1+0x1588] ;  /* 0x0015880001087983 */ /* 0x000f280000100800 */
[----:B------:R-:W-:Y:S04]  /*18c80*/  STL [R1+0xa8], R23 ;  /* 0x0000a81701007387 */ /* 0x000fe80000100800 */
[----:B------:R0:W4:Y:S04]  /*18c90*/  LDG.E.U8 R19, desc[UR12][R14.64] ;  /* 0x0000000c0e137981 */ /* 0x000128000c1e1100 */
[----:B------:R-:W4:Y:S01]  /*18ca0*/  LDL R12, [R1+0x1584] ;  /* 0x00158400010c7983 */ /* 0x000f220000100800 */
[----:B0-----:R-:W-:-:S04]  /*18cb0*/  IADD3 R14, P0, R11, UR4, RZ ;  /* 0x000000040b0e7c10 */ /* 0x001fc8000ff1e0ff */
[----:B-----5:R-:W-:Y:S02]  /*18cc0*/  IADD3.X R15, R9, UR10, RZ, P0, !PT ;  /* 0x0000000a090f7c10 */ /* 0x020fe400087fe4ff */
[----:B------:R-:W5:Y:S04]  /*18cd0*/  LDL R9, [R1+0x6d8] ;  /* 0x0006d80001097983 */ /* 0x000f680000100800 */
[----:B------:R3:W5:Y:S04]  /*18ce0*/  LDG.E.U8 R24, desc[UR12][R14.64] ;  /* 0x0000000c0e187981 */ /* 0x000768000c1e1100 */
[----:B------:R0:W-:Y:S01]  /*18cf0*/  STL [R1+0xa4], R17 ;  /* 0x0000a41101007387 */ /* 0x0001e20000100800 */
[----:B---3--:R-:W-:-:S03]  /*18d00*/  IADD3 R14, P0, R10, UR4, RZ ;  /* 0x000000040a0e7c10 */ /* 0x008fc6000ff1e0ff */
[----:B------:R-:W3:Y:S04]  /*18d10*/  LDL R10, [R1+0x6c8] ;  /* 0x0006c800010a7983 */ /* 0x000ee80000100800 */
[----:B------:R-:W-:Y:S04]  /*18d20*/  STL [R1+0xa0], R22 ;  /* 0x0000a01601007387 */ /* 0x000fe80000100800 */
[----:B------:R-:W3:Y:S01]  /*18d30*/  LDL R11, [R1+0x1590] ;  /* 0x00159000010b7983 */ /* 0x000ee20000100800 */
[----:B------:R-:W-:-:S03]  /*18d40*/  IADD3.X R15, R7, UR10, RZ, P0, !PT ;  /* 0x0000000a070f7c10 */ /* 0x000fc600087fe4ff */
[----:B------:R-:W3:Y:S04]  /*18d50*/  LDL R7, [R1+0x158c] ;  /* 0x00158c0001077983 */ /* 0x000ee80000100800 */
[----:B0-----:R0:W3:Y:S02]  /*18d60*/  LDG.E.U8 R17, desc[UR12][R14.64] ;  /* 0x0000000c0e117981 */ /* 0x0010e4000c1e1100 */
[----:B0-----:R-:W-:-:S04]  /*18d70*/  IADD3 R14, P0, R6, UR4, RZ ;  /* 0x00000004060e7c10 */ /* 0x001fc8000ff1e0ff */
[----:B--2---:R-:W-:Y:S02]  /*18d80*/  IADD3.X R15, R0, UR10, RZ, P0, !PT ;  /* 0x0000000a000f7c10 */ /* 0x004fe400087fe4ff */
[----:B------:R-:W2:Y:S04]  /*18d90*/  LDL R0, [R1+0x688] ;  /* 0x0006880001007983 */ /* 0x000ea80000100800 */
[----:B------:R0:W2:Y:S04]  /*18da0*/  LDG.E.U8 R23, desc[UR12][R14.64] ;  /* 0x0000000c0e177981 */ /* 0x0000a8000c1e1100 */
[----:B------:R1:W-:Y:S04]  /*18db0*/  STL [R1+0x9c], R21 ;  /* 0x00009c1501007387 */ /* 0x0003e80000100800 */
[----:B------:R-:W2:Y:S01]  /*18dc0*/  LDL R6, [R1+0x4d8] ;  /* 0x0004d80001067983 */ /* 0x000ea20000100800 */
[----:B0-----:R-:W-:-:S03]  /*18dd0*/  IADD3 R14, P0, R16, UR4, RZ ;  /* 0x00000004100e7c10 */ /* 0x001fc6000ff1e0ff */
[----:B------:R0:W-:Y:S04]  /*18de0*/  STL [R1+0x98], R20 ;  /* 0x0000981401007387 */ /* 0x0001e80000100800 */
[----:B-1----:R-:W2:Y:S01]  /*18df0*/  LDL R21, [R1+0x4dc] ;  /* 0x0004dc0001157983 */ /* 0x002ea20000100800 */
[----:B------:R-:W-:-:S03]  /*18e00*/  IADD3.X R15, R13, UR10, RZ, P0, !PT ;  /* 0x0000000a0d0f7c10 */ /* 0x000fc600087fe4ff */
[----:B------:R-:W2:Y:S04]  /*18e10*/  LDL R13, [R1+0x15ac] ;  /* 0x0015ac00010d7983 */ /* 0x000ea80000100800 */
[----:B------:R4:W2:Y:S02]  /*18e20*/  LDG.E.U8 R22, desc[UR12][R14.64] ;  /* 0x0000000c0e167981 */ /* 0x0008a4000c1e1100 */
[----:B----4-:R-:W-:Y:S02]  /*18e30*/  IADD3 R14, P0, R8, UR4, RZ ;  /* 0x00000004080e7c10 */ /* 0x010fe4000ff1e0ff */
[----:B------:R-:W4:Y:S04]  /*18e40*/  LDL R8, [R1+0x68c] ;  /* 0x00068c0001087983 */ /* 0x000f280000100800 */
[----:B------:R1:W-:Y:S01]  /*18e50*/  STL [R1+0x94], R18 ;  /* 0x0000941201007387 */ /* 0x0003e20000100800 */
[----:B------:R-:W-:-:S05]  /*18e60*/  IADD3.X R15, R12, UR10, RZ, P0, !PT ;  /* 0x0000000a0c0f7c10 */ /* 0x000fca00087fe4ff */
[----:B0-----:R5:W4:Y:S02]  /*18e70*/  LDG.E.U8 R20, desc[UR12][R14.64] ;  /* 0x0000000c0e147981 */ /* 0x001b24000c1e1100 */
[----:B-----5:R-:W-:Y:S02]  /*18e80*/  IADD3 R14, P0, R9, UR4, RZ ;  /* 0x00000004090e7c10 */ /* 0x020fe4000ff1e0ff */
[----:B------:R-:W5:Y:S04]  /*18e90*/  LDL R9, [R1+0x15b0] ;  /* 0x0015b00001097983 */ /* 0x000f680000100800 */
[----:B------:R0:W-:Y:S01]  /*18ea0*/  STL [R1+0x90], R19 ;  /* 0x0000901301007387 */ /* 0x0001e20000100800 */
[----:B---3--:R-:W-:-:S03]  /*18eb0*/  IADD3.X R15, R10, UR10, RZ, P0, !PT ;  /* 0x0000000a0a0f7c10 */ /* 0x008fc600087fe4ff */
[----:B------:R-:W3:Y:S04]  /*18ec0*/  LDL R10, [R1+0x15b4] ;  /* 0x0015b400010a7983 */ /* 0x000ee80000100800 */
[----:B-1----:R1:W3:Y:S02]  /*18ed0*/  LDG.E.U8 R18, desc[UR12][R14.64] ;  /* 0x0000000c0e127981 */ /* 0x0022e4000c1e1100 */
[----:B-1----:R-:W-:Y:S02]  /*18ee0*/  IADD3 R14, P0, R11, UR4, RZ ;  /* 0x000000040b0e7c10 */ /* 0x002fe4000ff1e0ff */
[----:B------:R-:W3:Y:S02]  /*18ef0*/  LDL R11, [R1+0x15b8] ;  /* 0x0015b800010b7983 */ /* 0x000ee40000100800 */
[----:B------:R-:W-:-:S05]  /*18f00*/  IADD3.X R15, R7, UR10, RZ, P0, !PT ;  /* 0x0000000a070f7c10 */ /* 0x000fca00087fe4ff */
[----:B0-----:R0:W3:Y:S01]  /*18f10*/  LDG.E.U8 R19, desc[UR12][R14.64] ;  /* 0x0000000c0e137981 */ /* 0x0010e2000c1e1100 */
[----:B------:R-:W-:-:S03]  /*18f20*/  USHF.R.S32.HI UR8, URZ, 0x1f, UR4 ;  /* 0x0000001f3f087899 */ /* 0x000fc60008011404 */
[----:B------:R-:W-:Y:S04]  /*18f30*/  STL [R1+0x8c], R24 ;  /* 0x00008c1801007387 */ /* 0x000fe80000100800 */
[----:B------:R-:W3:Y:S04]  /*18f40*/  LDL R12, [R1+0x15bc] ;  /* 0x0015bc00010c7983 */ /* 0x000ee80000100800 */
[----:B------:R4:W-:Y:S01]  /*18f50*/  STL [R1+0x88], R17 ;  /* 0x0000881101007387 */ /* 0x0009e20000100800 */
[C---:B--2---:R-:W-:Y:S01]  /*18f60*/  IADD3 RZ, P0, R6.reuse, UR4, RZ ;  /* 0x0000000406ff7c10 */ /* 0x044fe2000ff1e0ff */
[----:B0-----:R-:W-:-:S03]  /*18f70*/  VIADD R14, R6, UR4 ;  /* 0x00000004060e7c36 */ /* 0x001fc60008000000 */
[----:B------:R-:W-:Y:S01]  /*18f80*/  IADD3.X R15, R0, UR8, RZ, P0, !PT ;  /* 0x00000008000f7c10 */ /* 0x000fe200087fe4ff */
[----:B------:R-:W-:Y:S01]  /*18f90*/  VIADD R0, R6, UR16 ;  /* 0x0000001006007c36 */ /* 0x000fe20008000000 */
[----:B------:R-:W-:-:S03]  /*18fa0*/  IADD3 RZ, P0, R21, UR4, RZ ;  /* 0x0000000415ff7c10 */ /* 0x000fc6000ff1e0ff */
[----:B------:R0:W2:Y:S01]  /*18fb0*/  LDG.E.U8 R7, desc[UR12][R14.64] ;  /* 0x0000000c0e077981 */ /* 0x0000a2000c1e1100 */
[----:B------:R-:W-:-:S03]  /*18fc0*/  VIADD R16, R21, UR4 ;  /* 0x0000000415107c36 */ /* 0x000fc60008000000 */
[----:B------:R1:W-:Y:S01]  /*18fd0*/  STL [R1+0x84], R23 ;  /* 0x0000841701007387 */ /* 0x0003e20000100800 */
[----:B----4-:R-:W-:Y:S02]  /*18fe0*/  IADD3.X R17, R8, UR8, RZ, P0, !PT ;  /* 0x0000000808117c10 */ /* 0x010fe400087fe4ff */
[----:B0-----:R-:W-:Y:S01]  /*18ff0*/  IADD3 R14, P0, R0, UR4, RZ ;  /* 0x00000004000e7c10 */ /* 0x001fe2000ff1e0ff */
[----:B------:R-:W-:Y:S02]  /*19000*/  VIADD R0, R21, UR16 ;  /* 0x0000001015007c36 */ /* 0x000fe40008000000 */
[----:B------:R0:W4:Y:S01]  /*19010*/  LDG.E.U8 R8, desc[UR12][R16.64] ;  /* 0x0000000c10087981 */ /* 0x000122000c1e1100 */
[----:B------:R-:W-:-:S03]  /*19020*/  IADD3.X R15, R13, UR10, RZ, P0, !PT ;  /* 0x0000000a0d0f7c10 */ /* 0x000fc600087fe4ff */
[----:B------:R-:W2:Y:S01]  /*19030*/  LDL R13, [R1+0x15c0] ;  /* 0x0015c000010d7983 */ /* 0x000ea20000100800 */
[----:B0-----:R-:W-:-:S03]  /*19040*/  IADD3 R16, P0, R0, UR4, RZ ;  /* 0x0000000400107c10 */ /* 0x001fc6000ff1e0ff */
[----:B------:R-:W-:Y:S04]  /*19050*/  STL [R1+0x80], R22 ;  /* 0x0000801601007387 */ /* 0x000fe80000100800 */
[----:B------:R0:W4:Y:S01]  /*19060*/  LDG.E.U8 R24, desc[UR12][R14.64] ;  /* 0x0000000c0e187981 */ /* 0x000122000c1e1100 */
[----:B-----5:R-:W-:-:S03]  /*19070*/  IADD3.X R17, R9, UR10, RZ, P0, !PT ;  /* 0x0000000a09117c10 */ /* 0x020fc600087fe4ff */
[----:B------:R-:W5:Y:S01]  /*19080*/  LDL R9, [R1+0x15c4] ;  /* 0x0015c40001097983 */ /* 0x000f620000100800 */
[----:B------:R-:W-:Y:S01]  /*19090*/  VIADD R0, R29, UR16 ;  /* 0x000000101d007c36 */ /* 0x000fe20008000000 */
[----:B------:R-:W-:Y:S02]  /*190a0*/  USHF.L.U32 UR8, UR16, 0x1, URZ ;  /* 0x0000000110087899 */ /* 0x000fe4000800063f */
[----:B-1----:R1:W4:Y:S02]  /*190b0*/  LDG.E.U8 R23, desc[UR12][R16.64] ;  /* 0x0000000c10177981 */ /* 0x002324000c1e1100 */
[----:B0-----:R-:W-:Y:S01]  /*190c0*/  IADD3 R14, P0, R0, UR4, RZ ;  /* 0x00000004000e7c10 */ /* 0x001fe2000ff1e0ff */
[----:B------:R-:W-:Y:S01]  /*190d0*/  VIADD R0, R25, UR16 ;  /* 0x0000001019007c36 */ /* 0x000fe20008000000 */
[----:B------:R-:W-:Y:S02]  /*190e0*/  STL [R1+0x7c], R20 ;  /* 0x00007c1401007387 */ /* 0x000fe40000100800 */
[----:B---3--:R-:W-:-:S02]  /*190f0*/  IADD3.X R15, R10, UR10, RZ, P0, !PT ;  /* 0x0000000a0a0f7c10 */ /* 0x008fc400087fe4ff */
[----:B------:R-:W3:Y:S01]  /*19100*/  LDL R10, [R1+0x15d8] ;  /* 0x0015d800010a7983 */ /* 0x000ee20000100800 */
[----:B-1----:R-:W-:-:S03]  /*19110*/  IADD3 R16, P0, R0, UR4, RZ ;  /* 0x0000000400107c10 */ /* 0x002fc6000ff1e0ff */
[----:B------:R0:W-:Y:S01]  /*19120*/  STL [R1+0x78], R18 ;  /* 0x0000781201007387 */ /* 0x0001e20000100800 */
[----:B------:R-:W-:Y:S01]  /*19130*/  VIADD R0, R6, UR8 ;  /* 0x0000000806007c36 */ /* 0x000fe20008000000 */
[----:B------:R-:W-:Y:S02]  /*19140*/  IADD3.X R17, R11, UR10, RZ, P0, !PT ;  /* 0x0000000a0b117c10 */ /* 0x000fe400087fe4ff */
[----:B0-----:R0:W3:Y:S04]  /*19150*/  LDG.E.U8 R18, desc[UR12][R14.64] ;  /* 0x0000000c0e127981 */ /* 0x0010e8000c1e1100 */
[----:B------:R-:W3:Y:S04]  /*19160*/  LDG.E.U8 R27, desc[UR12][R16.64] ;  /* 0x0000000c101b7981 */ /* 0x000ee8000c1e1100 */
[----:B------:R1:W-:Y:S04]  /*19170*/  STL [R1+0x74], R19 ;  /* 0x0000741301007387 */ /* 0x0003e80000100800 */
[----:B------:R-:W3:Y:S01]  /*19180*/  LDL R11, [R1+0x15fc] ;  /* 0x0015fc00010b7983 */ /* 0x000ee20000100800 */
[----:B0-----:R-:W-:Y:S01]  /*19190*/  IADD3 R14, P0, R0, UR4, RZ ;  /* 0x00000004000e7c10 */ /* 0x001fe2000ff1e0ff */
[----:B------:R-:W-:-:S03]  /*191a0*/  VIADD R0, R21, UR8 ;  /* 0x0000000815007c36 */ /* 0x000fc60008000000 */
[----:B------:R-:W-:Y:S02]  /*191b0*/  IADD3.X R15, R12, UR10, RZ, P0, !PT ;  /* 0x0000000a0c0f7c10 */ /* 0x000fe400087fe4ff */
[----:B------:R-:W3:Y:S04]  /*191c0*/  LDL R12, [R1+0x15ec] ;  /* 0x0015ec00010c7983 */ /* 0x000ee80000100800 */
[----:B------:R0:W3:Y:S02]  /*191d0*/  LDG.E.U8 R22, desc[UR12][R14.64] ;  /* 0x0000000c0e167981 */ /* 0x0000e4000c1e1100 */
[----:B0-----:R-:W-:Y:S01]  /*191e0*/  IADD3 R14, P0, R0, UR4, RZ ;  /* 0x00000004000e7c10 */ /* 0x001fe2000ff1e0ff */
[----:B------:R-:W-:-:S03]  /*191f0*/  VIADD R0, R29, UR8 ;  /* 0x000000081d007c36 */ /* 0x000fc60008000000 */
[----:B--2---:R-:W-:Y:S02]  /*19200*/  IADD3.X R15, R13, UR10, RZ, P0, !PT ;  /* 0x0000000a0d0f7c10 */ /* 0x004fe400087fe4ff */
[----:B------:R-:W2:Y:S01]  /*19210*/  LDL R13, [R1+0x15f0] ;  /* 0x0015f000010d7983 */ /* 0x000ea20000100800 */
[----:B------:R-:W-:-:S03]  /*19220*/  IADD3 R16, P0, R0, UR4, RZ ;  /* 0x0000000400107c10 */ /* 0x000fc6000ff1e0ff */
[----:B------:R0:W2:Y:S01]  /*19230*/  LDG.E.U8 R20, desc[UR12][R14.64] ;  /* 0x0000000c0e147981 */ /* 0x0000a2000c1e1100 */
[----:B-----5:R-:W-:-:S05]  /*19240*/  IADD3.X R17, R9, UR10, RZ, P0, !PT ;  /* 0x0000000a09117c10 */ /* 0x020fca00087fe4ff */
[----:B-1----:R1:W5:Y:S01]  /*19250*/  LDG.E.U8 R19, desc[UR12][R16.64] ;  /* 0x0000000c10137981 */ /* 0x002362000c1e1100 */
[----:B------:R-:W-:Y:S01]  /*19260*/  VIADD R0, R25, UR8 ;  /* 0x0000000819007c36 */ /* 0x000fe20008000000 */
[----:B------:R-:W-:Y:S02]  /*19270*/  UIMAD UR8, UR16, 0x3, URZ ;  /* 0x00000003100878a4 */ /* 0x000fe4000f8e023f */
[----:B----4-:R-:W-:Y:S02]  /*19280*/  STL [R1+0x68], R24 ;  /* 0x0000681801007387 */ /* 0x010fe40000100800 */
[----:B0-----:R-:W-:Y:S02]  /*19290*/  IADD3 R14, P0, R0, UR4, RZ ;  /* 0x00000004000e7c10 */ /* 0x001fe4000ff1e0ff */
[----:B------:R-:W4:Y:S01]  /*192a0*/  LDL R9, [R1+0x1088] ;  /* 0x0010880001097983 */ /* 0x000f220000100800 */
[----:B------:R-:W-:Y:S01]  /*192b0*/  VIADD R0, R6, UR8 ;  /* 0x0000000806007c36 */ /* 0x000fe20008000000 */
[----:B---3--:R-:W-:-:S02]  /*192c0*/  IADD3.X R15, R10, UR10, RZ, P0, !PT ;  /* 0x0000000a0a0f7c10 */ /* 0x008fc400087fe4ff */
[----:B------:R-:W3:Y:S02]  /*192d0*/  LDL R10, [R1+0x108c] ;  /* 0x00108c00010a7983 */ /* 0x000ee40000100800 */
[----:B-1----:R-:W-:Y:S02]  /*192e0*/  IADD3 R16, P0, R0, UR4, RZ ;  /* 0x0000000400107c10 */ /* 0x002fe4000ff1e0ff */
[----:B------:R-:W-:Y:S01]  /*192f0*/  STL [R1+0x5c], R23 ;  /* 0x00005c1701007387 */ /* 0x000fe20000100800 */
[----:B------:R-:W-:-:S03]  /*19300*/  VIADD R0, R21, UR8 ;  /* 0x0000000815007c36 */ /* 0x000fc60008000000 */
[----:B------:R0:W3:Y:S04]  /*19310*/  LDG.E.U8 R26, desc[UR12][R14.64] ;  /* 0x0000000c0e1a7981 */ /* 0x0000e8000c1e1100 */
[----:B------:R1:W-:Y:S04]  /*19320*/  STL [R1+0x58], R18 ;  /* 0x0000581201007387 */ /* 0x0003e80000100800 */
[----:B-1----:R-:W3:Y:S01]  /*19330*/  LDL R18, [R1+0x1094] ;  /* 0x0010940001127983 */ /* 0x002ee20000100800 */
[----:B------:R-:W-:-:S03]  /*19340*/  IADD3.X R17, R11, UR10, RZ, P0, !PT ;  /* 0x0000000a0b117c10 */ /* 0x000fc600087fe4ff */
[----:B------:R-:W3:Y:S01]  /*19350*/  LDL R11, [R1+0x1090] ;  /* 0x00109000010b7983 */ /* 0x000ee20000100800 */
[----:B0-----:R-:W-:Y:S01]  /*19360*/  IADD3 R14, P0, R0, UR4, RZ ;  /* 0x00000004000e7c10 */ /* 0x001fe2000ff1e0ff */
[----:B------:R-:W-:Y:S02]  /*19370*/  VIADD R0, R29, UR8 ;  /* 0x000000081d007c36 */ /* 0x000fe40008000000 */
[----:B------:R0:W3:Y:S01]  /*19380*/  LDG.E.U8 R24, desc[UR12][R16.64] ;  /* 0x0000000c10187981 */ /* 0x0000e2000c1e1100 */
[----:B------:R-:W-:-:S03]  /*19390*/  IADD3.X R15, R12, UR10, RZ, P0, !PT ;  /* 0x0000000a0c0f7c10 */ /* 0x000fc600087fe4ff */
[----:B------:R-:W3:Y:S04]  /*193a0*/  LDL R12, [R1+0x864] ;  /* 0x00086400010c7983 */ /* 0x000ee80000100800 */
[----:B------:R1:W3:Y:S01]  /*193b0*/  LDG.E.U8 R23, desc[UR12][R14.64] ;  /* 0x0000000c0e177981 */ /* 0x0002e2000c1e1100 */
[----:B0-----:R-:W-:-:S03]  /*193c0*/  IADD3 R16, P0, R0, UR4, RZ ;  /* 0x0000000400107c10 */ /* 0x001fc6000ff1e0ff */
[----:B------:R-:W-:Y:S04]  /*193d0*/  STL [R1+0x4c], R27 ;  /* 0x00004c1b01007387 */ /* 0x000fe80000100800 */
[----:B------:R0:W-:Y:S01]  /*193e0*/  STL [R1+0x60], R22 ;  /* 0x0000601601007387 */ /* 0x0001e20000100800 */
[----:B--2---:R-:W-:-:S03]  /*193f0*/  IADD3.X R17, R13, UR10, RZ, P0, !PT ;  /* 0x0000000a0d117c10 */ /* 0x004fc600087fe4ff */
[----:B------:R-:W2:Y:S04]  /*19400*/  LDL R13, [R1+0x1098] ;  /* 0x00109800010d7983 */ /* 0x000ea80000100800 */
[----:B------:R1:W-:Y:S04]  /*19410*/  STL [R1+0x54], R20 ;  /* 0x0000541401007387 */ /* 0x0003e80000100800 */
[----:B0-----:R0:W2:Y:S04]  /*19420*/  LDG.E.U8 R22, desc[UR12][R16.64] ;  /* 0x0000000c10167981 */ /* 0x0010a8000c1e1100 */
[----:B-----5:R5:W-:Y:S04]  /*19430*/  STL [R1+0x50], R19 ;  /* 0x0000501301007387 */ /* 0x020be80000100800 */
[----:B-1----:R-:W2:Y:S04]  /*19440*/  LDL R20, [R1+0x109c] ;  /* 0x00109c0001147983 */ /* 0x002ea80000100800 */
[----:B-----5:R-:W5:Y:S01]  /*19450*/  LDL R19, [R1+0x85c] ;  /* 0x00085c0001137983 */ /* 0x020f620000100800 */
[----:B------:R-:W-:-:S06]  /*19460*/  USHF.L.U32 UR9, UR16, 0x3, URZ ;  /* 0x0000000310097899 */ /* 0x000fcc000800063f */
[----:B------:R-:W-:-:S05]  /*19470*/  VIADD R0, R6, UR9 ;  /* 0x0000000906007c36 */ /* 0x000fca0008000000 */
[----:B------:R-:W-:Y:S01]  /*19480*/  IADD3 R14, P0, R0, UR4, RZ ;  /* 0x00000004000e7c10 */ /* 0x000fe2000ff1e0ff */
[----:B------:R-:W-:-:S03]  /*19490*/  VIADD R0, R21, UR9 ;  /* 0x0000000915007c36 */ /* 0x000fc60008000000 */
[----:B----4-:R-:W-:Y:S02]  /*194a0*/  IADD3.X R15, R9, UR10, RZ, P0, !PT ;  /* 0x0000000a090f7c10 */ /* 0x010fe400087fe4ff */
[----:B0-----:R-:W-:Y:S01]  /*194b0*/  IADD3 R16, P0, R0, UR4, RZ ;  /* 0x0000000400107c10 */ /* 0x001fe2000ff1e0ff */
[----:B------:R-:W-:Y:S02]  /*194c0*/  VIADD R0, R29, UR9 ;  /* 0x000000091d007c36 */ /* 0x000fe40008000000 */
[----:B------:R0:W4:Y:S01]  /*194d0*/  LDG.E.U8 R9, desc[UR12][R14.64] ;  /* 0x0000000c0e097981 */ /* 0x000122000c1e1100 */
[----:B---3--:R-:W-:-:S05]  /*194e0*/  IADD3.X R17, R10, UR10, RZ, P0, !PT ;  /* 0x0000000a0a117c10 */ /* 0x008fca00087fe4ff */
[----:B------:R-:W3:Y:S01]  /*194f0*/  LDG.E.U8 R10, desc[UR12][R16.64] ;  /* 0x0000000c100a7981 */ /* 0x000ee2000c1e1100 */
[----:B0-----:R-:W-:Y:S01]  /*19500*/  IADD3 R14, P0, R0, UR4, RZ ;  /* 0x00000004000e7c10 */ /* 0x001fe2000ff1e0ff */
[----:B------:R-:W-:Y:S01]  /*19510*/  VIADD R0, R25, UR9 ;  /* 0x0000000919007c36 */ /* 0x000fe20008000000 */
[----:B------:R-:W-:Y:S02]  /*19520*/  UIMAD UR9, UR16, 0x9, URZ ;  /* 0x00000009100978a4 */ /* 0x000fe4000f8e023f */
[----:B------:R-:W-:-:S05]  /*19530*/  IADD3.X R15, R11, UR10, RZ, P0, !PT ;  /* 0x0000000a0b0f7c10 */ /* 0x000fca00087fe4ff */
[----:B------:R0:W3:Y:S02]  /*19540*/  LDG.E.U8 R11, desc[UR12][R14.64] ;  /* 0x0000000c0e0b7981 */ /* 0x0000e4000c1e1100 */
[----:B0-----:R-:W-:Y:S01]  /*19550*/  IADD3 R14, P0, R0, UR4, RZ ;  /* 0x00000004000e7c10 */ /* 0x001fe2000ff1e0ff */
[----:B------:R-:W-:-:S03]  /*19560*/  VIADD R0, R6, UR9 ;  /* 0x0000000906007c36 */ /* 0x000fc60008000000 */
[----:B------:R-:W-:Y:S02]  /*19570*/  IADD3.X R15, R12, UR10, RZ, P0, !PT ;  /* 0x0000000a0c0f7c10 */ /* 0x000fe400087fe4ff */
[----:B------:R-:W-:Y:S01]  /*19580*/  IADD3 R16, P0, R0, UR4, RZ ;  /* 0x0000000400107c10 */ /* 0x000fe2000ff1e0ff */
[----:B------:R-:W-:Y:S01]  /*19590*/  VIADD R0, R21, UR9 ;  /* 0x0000000915007c36 */ /* 0x000fe20008000000 */
[----:B------:R-:W-:Y:S02]  /*195a0*/  STL [R1+0x48], R26 ;  /* 0x0000481a01007387 */ /* 0x000fe40000100800 */
[----:B------:R-:W-:Y:S02]  /*195b0*/  IADD3.X R17, R18, UR10, RZ, P0, !PT ;  /* 0x0000000a12117c10 */ /* 0x000fe400087fe4ff */
[----:B------:R-:W-:Y:S04]  /*195c0*/  STL [R1+0x44], R24 ;  /* 0x0000441801007387 */ /* 0x000fe80000100800 */
[----:B------:R0:W3:Y:S04]  /*195d0*/  LDG.E.U8 R12, desc[UR12][R14.64] ;  /* 0x0000000c0e0c7981 */ /* 0x0000e8000c1e1100 */
[----:B------:R-:W-:Y:S04]  /*195e0*/  STL [R1+0x40], R23 ;  /* 0x0000401701007387 */ /* 0x000fe80000100800 */
[----:B------:R-:W4:Y:S01]  /*195f0*/  LDL R18, [R1+0x1068] ;  /* 0x0010680001127983 */ /* 0x000f220000100800 */
[----:B0-----:R-:W-:Y:S01]  /*19600*/  IADD3 R14, P0, R0, UR4, RZ ;  /* 0x00000004000e7c10 */ /* 0x001fe2000ff1e0ff */
[----:B------:R-:W-:-:S02]  /*19610*/  VIADD R0, R29, UR9 ;  /* 0x000000091d007c36 */ /* 0x000fc40008000000 */
[----:B------:R0:W3:Y:S01]  /*19620*/  LDG.E.U8 R28, desc[UR12][R16.64] ;  /* 0x0000000c101c7981 */ /* 0x0000e2000c1e1100 */
[----:B--2---:R-:W-:-:S03]  /*19630*/  IADD3.X R15, R13, UR10, RZ, P0, !PT ;  /* 0x0000000a0d0f7c10 */ /* 0x004fc600087fe4ff */
[----:B------:R-:W2:Y:S01]  /*19640*/  LDL R13, [R1+0x15f4] ;  /* 0x0015f400010d7983 */ /* 0x000ea20000100800 */
[----:B0-----:R-:W-:Y:S01]  /*19650*/  IADD3 R16, P0, R0, UR4, RZ ;  /* 0x0000000400107c10 */ /* 0x001fe2000ff1e0ff */
[----:B------:R-:W-:Y:S02]  /*19660*/  VIADD R0, R25, UR9 ;  /* 0x0000000919007c36 */ /* 0x000fe40008000000 */
[----:B------:R0:W2:Y:S04]  /*19670*/  LDG.E.U8 R27, desc[UR12][R14.64] ;  /* 0x0000000c0e1b7981 */ /* 0x0000a8000c1e1100 */
[----:B------:R1:W-:Y:S04]  /*19680*/  STL [R1+0x3c], R22 ;  /* 0x00003c1601007387 */ /* 0x0003e80000100800 */
[----:B-1----:R-:W2:Y:S01]  /*19690*/  LDL R22, [R1+0x15f8] ;  /* 0x0015f80001167983 */ /* 0x002ea20000100800 */
[----:B------:R-:W-:-:S02]  /*196a0*/  IADD3.X R17, R20, UR10, RZ, P0, !PT ;  /* 0x0000000a14117c10 */ /* 0x000fc400087fe4ff */
[----:B0-----:R-:W-:-:S03]  /*196b0*/  IADD3 R14, P0, R0, UR4, RZ ;  /* 0x00000004000e7c10 */ /* 0x001fc6000ff1e0ff */
[----:B------:R0:W2:Y:S01]  /*196c0*/  LDG.E.U8 R26, desc[UR12][R16.64] ;  /* 0x0000000c101a7981 */ /* 0x0000a2000c1e1100 */
[----:B-----5:R-:W-:-:S03]  /*196d0*/  IADD3.X R15, R19, UR10, RZ, P0, !PT ;  /* 0x0000000a130f7c10 */ /* 0x020fc600087fe4ff */
[----:B------:R-:W5:Y:S01]  /*196e0*/  LDL R19, [R1+0x10a0] ;  /* 0x0010a00001137983 */ /* 0x000f620000100800 */
[----:B------:R-:W-:Y:S01]  /*196f0*/  USHF.L.U32 UR9, UR16, 0x2, URZ ;  /* 0x0000000210097899 */ /* 0x000fe2000800063f */
[----:B------:R-:W-:Y:S02]  /*19700*/  VIADD R0, R25, UR8 ;  /* 0x0000000819007c36 */ /* 0x000fe40008000000 */
[----:B------:R1:W5:Y:S03]  /*19710*/  LDG.E.U8 R23, desc[UR12][R14.64] ;  /* 0x0000000c0e177981 */ /* 0x000366000c1e1100 */
[----:B0-----:R-:W-:Y:S01]  /*19720*/  IADD3 R16, P0, R0, UR4, RZ ;  /* 0x0000000400107c10 */ /* 0x001fe2000ff1e0ff */
[----:B------:R-:W-:Y:S01]  /*19730*/  VIADD R0, R6, UR9 ;  /* 0x0000000906007c36 */ /* 0x000fe20008000000 */
[----:B------:R-:W-:Y:S02]  /*19740*/  UIMAD UR8, UR16, 0xa, URZ ;  /* 0x0000000a100878a4 */ /* 0x000fe4000f8e023f */
[----:B----4-:R-:W-:-:S02]  /*19750*/  IADD3.X R17, R18, UR10, RZ, P0, !PT ;  /* 0x0000000a12117c10 */ /* 0x010fc400087fe4ff */
[----:B-1----:R-:W-:Y:S01]  /*19760*/  IADD3 R14, P0, R0, UR4, RZ ;  /* 0x00000004000e7c10 */ /* 0x002fe2000ff1e0ff */
[----:B------:R-:W4:Y:S01]  /*19770*/  LDL R18, [R1+0x10a4] ;  /* 0x0010a40001127983 */ /* 0x000f220000100800 */
[----:B------:R-:W-:-:S03]  /*19780*/  VIADD R0, R21, UR9 ;  /* 0x0000000915007c36 */ /* 0x000fc60008000000 */
[----:B---3--:R0:W-:Y:S04]  /*19790*/  STL [R1+0x24], R28 ;  /* 0x0000241c01007387 */ /* 0x0081e80000100800 */
[----:B------:R-:W3:Y:S04]  /*197a0*/  LDL R20, [R1+0x10a8] ;  /* 0x0010a80001147983 */ /* 0x000ee80000100800 */
[----:B------:R-:W3:Y:S01]  /*197b0*/  LDG.E.U8 R24, desc[UR12][R16.64] ;  /* 0x0000000c10187981 */ /* 0x000ee2000c1e1100 */
[----:B--2---:R-:W-:-:S03]  /*197c0*/  IADD3.X R15, R13, UR10, RZ, P0, !PT ;  /* 0x0000000a0d0f7c10 */ /* 0x004fc600087fe4ff */
[----:B------:R-:W2:Y:S04]  /*197d0*/  LDL R13, [R1+0x15dc] ;  /* 0x0015dc00010d7983 */ /* 0x000ea80000100800 */
[----:B0-----:R0:W2:Y:S02]  /*197e0*/  LDG.E.U8 R28, desc[UR12][R14.64] ;  /* 0x0000000c0e1c7981 */ /* 0x0010a4000c1e1100 */
[----:B0-----:R-:W-:Y:S01]  /*197f0*/  IADD3 R14, P0, R0, UR4, RZ ;  /* 0x00000004000e7c10 */ /* 0x001fe2000ff1e0ff */
[----:B------:R-:W-:-:S03]  /*19800*/  VIADD R0, R6, UR8 ;  /* 0x0000000806007c36 */ /* 0x000fc60008000000 */
[----:B------:R-:W-:Y:S02]  /*19810*/  IADD3.X R15, R22, UR10, RZ, P0, !PT ;  /* 0x0000000a160f7c10 */ /* 0x000fe400087fe4ff */
[----:B------:R-:W-:Y:S01]  /*19820*/  IADD3 R16, P0, R0, UR4, RZ ;  /* 0x0000000400107c10 */ /* 0x000fe2000ff1e0ff */
[----:B------:R0:W-:Y:S01]  /*19830*/  STL [R1+0x20], R27 ;  /* 0x0000201b01007387 */ /* 0x0001e20000100800 */
[----:B------:R-:W-:-:S03]  /*19840*/  VIADD R0, R21, UR8 ;  /* 0x0000000815007c36 */ /* 0x000fc60008000000 */
[----:B0-----:R0:W2:Y:S04]  /*19850*/  LDG.E.U8 R27, desc[UR12][R14.64] ;  /* 0x0000000c0e1b7981 */ /* 0x0010a8000c1e1100 */
[----:B------:R1:W-:Y:S01]  /*19860*/  STL [R1+0x1c], R26 ;  /* 0x00001c1a01007387 */ /* 0x0003e20000100800 */
[----:B-----5:R-:W-:-:S03]  /*19870*/  IADD3.X R17, R19, UR10, RZ, P0, !PT ;  /* 0x0000000a13117c10 */ /* 0x020fc600087fe4ff */
[----:B------:R-:W5:Y:S01]  /*19880*/  LDL R19, [R1+0x880] ;  /* 0x0008800001137983 */ /* 0x000f620000100800 */
[----:B0-----:R-:W-:Y:S01]  /*19890*/  IADD3 R14, P0, R0, UR4, RZ ;  /* 0x00000004000e7c10 */ /* 0x001fe2000ff1e0ff */
[----:B------:R-:W-:Y:S02]  /*198a0*/  VIADD R0, R29, UR8 ;  /* 0x000000081d007c36 */ /* 0x000fe40008000000 */
[----:B-1----:R0:W5:Y:S04]  /*198b0*/  LDG.E.U8 R26, desc[UR12][R16.64] ;  /* 0x0000000c101a7981 */ /* 0x002168000c1e1100 */
[----:B------:R1:W-:Y:S04]  /*198c0*/  STL [R1+0xc], R23 ;  /* 0x00000c1701007387 */ /* 0x0003e80000100800 */
[----:B------:R-:W5:Y:S01]  /*198d0*/  LDL R22, [R1+0x15e4] ;  /* 0x0015e40001167983 */ /* 0x000f620000100800 */
[----:B----4-:R-:W-:-:S02]  /*198e0*/  IADD3.X R15, R18, UR10, RZ, P0, !PT ;  /* 0x0000000a120f7c10 */ /* 0x010fc400087fe4ff */
[----:B0-----:R-:W-:Y:S01]  /*198f0*/  IADD3 R16, P0, R0, UR4, RZ ;  /* 0x0000000400107c10 */ /* 0x001fe2000ff1e0ff */
[----:B------:R-:W-:Y:S01]  /*19900*/  VIADD R0, R29, UR9 ;  /* 0x000000091d007c36 */ /* 0x000fe20008000000 */
[----:B------:R-:W4:Y:S04]  /*19910*/  LDL R18, [R1+0x15e0] ;  /* 0x0015e00001127983 */ /* 0x000f280000100800 */
[----:B-1----:R0:W4:Y:S01]  /*19920*/  LDG.E.U8 R23, desc[UR12][R14.64] ;  /* 0x0000000c0e177981 */ /* 0x002122000c1e1100 */
[----:B---3--:R-:W-:Y:S02]  /*19930*/  IADD3.X R17, R20, UR10, RZ, P0, !PT ;  /* 0x0000000a14117c10 */ /* 0x008fe400087fe4ff */
[----:B0-----:R-:W-:-:S03]  /*19940*/  IADD3 R14, P0, R0, UR4, RZ ;  /* 0x00000004000e7c10 */ /* 0x001fc6000ff1e0ff */
[----:B------:R0:W3:Y:S01]  /*19950*/  LDG.E.U8 R0, desc[UR12][R16.64] ;  /* 0x0000000c10007981 */ /* 0x0000e2000c1e1100 */
[----:B--2---:R-:W-:Y:S01]  /*19960*/  IADD3.X R15, R13, UR10, RZ, P0, !PT ;  /* 0x0000000a0d0f7c10 */ /* 0x004fe200087fe4ff */
[----:B------:R-:W-:Y:S02]  /*19970*/  VIADD R13, R25, UR9 ;  /* 0x00000009190d7c36 */ /* 0x000fe40008000000 */
[----:B------:R1:W-:Y:S04]  /*19980*/  STL [R1+0x18], R24 ;  /* 0x0000181801007387 */ /* 0x0003e80000100800 */
[----:B------:R-:W2:Y:S01]  /*19990*/  LDL R20, [R1+0x15e8] ;  /* 0x0015e80001147983 */ /* 0x000ea20000100800 */
[----:B0-----:R-:W-:-:S03]  /*199a0*/  IADD3 R16, P0, R13, UR4, RZ ;  /* 0x000000040d107c10 */ /* 0x001fc6000ff1e0ff */
[----:B------:R0:W-:Y:S01]  /*199b0*/  STL [R1+0x14], R28 ;  /* 0x0000141c01007387 */ /* 0x0001e20000100800 */
[----:B------:R-:W-:-:S03]  /*199c0*/  UIMAD UR8, UR16, 0x5, URZ ;  /* 0x00000005100878a4 */ /* 0x000fc6000f8e023f */
[----:B-1----:R1:W3:Y:S01]  /*199d0*/  LDG.E.U8 R24, desc[UR12][R14.64] ;  /* 0x0000000c0e187981 */ /* 0x0022e2000c1e1100 */
[----:B-----5:R-:W-:Y:S02]  /*199e0*/  IADD3.X R17, R19, UR10, RZ, P0, !PT ;  /* 0x0000000a13117c10 */ /* 0x020fe400087fe4ff */
[----:B-1----:R-:W-:Y:S01]  /*199f0*/  VIADD R14, R6, UR8 ;  /* 0x00000008060e7c36 */ /* 0x002fe20008000000 */
[----:B------:R-:W5:Y:S04]  /*19a00*/  LDL R19, [R1+0x87c] ;  /* 0x00087c0001137983 */ /* 0x000f680000100800 */
[----:B0-----:R-:W2:Y:S01]  /*19a10*/  LDG.E.U8 R28, desc[UR12][R16.64] ;  /* 0x0000000c101c7981 */ /* 0x001ea2000c1e1100 */
[----:B------:R-:W-:-:S04]  /*19a20*/  IADD3 R14, P0, R14, UR4, RZ ;  /* 0x000000040e0e7c10 */ /* 0x000fc8000ff1e0ff */
[----:B----4-:R-:W-:Y:S01]  /*19a30*/  IADD3.X R15, R18, UR10, RZ, P0, !PT ;  /* 0x0000000a120f7c10 */ /* 0x010fe200087fe4ff */
[----:B--2---:R-:W-:Y:S04]  /*19a40*/  STL [R1+0x19fc], R28 ;  /* 0x0019fc1c01007387 */ /* 0x004fe80000100800 */
[----:B------:R0:W-:Y:S01]  /*19a50*/  STL [R1+0x10], R27 ;  /* 0x0000101b01007387 */ /* 0x0001e20000100800 */
[----:B------:R-:W-:-:S03]  /*19a60*/  VIADD R13, R21, UR8 ;  /* 0x00000008150d7c36 */ /* 0x000fc60008000000 */
[----:B------:R-:W2:Y:S04]  /*19a70*/  LDL R18, [R1+0x15c8] ;  /* 0x0015c80001127983 */ /* 0x000ea80000100800 */
[----:B0-----:R-:W4:Y:S01]  /*19a80*/  LDG.E.U8 R27, desc[UR12][R14.64] ;  /* 0x0000000c0e1b7981 */ /* 0x001f22000c1e1100 */
[----:B------:R-:W-:-:S04]  /*19a90*/  IADD3 R16, P0, R13, UR4, RZ ;  /* 0x000000040d107c10 */ /* 0x000fc8000ff1e0ff */
[----:B------:R-:W-:Y:S01]  /*19aa0*/  IADD3.X R17, R22, UR10, RZ, P0, !PT ;  /* 0x0000000a16117c10 */ /* 0x000fe200087fe4ff */
[----:B----4-:R-:W-:Y:S04]  /*19ab0*/  STL [R1+0x19e8], R27 ;  /* 0x0019e81b01007387 */ /* 0x010fe80000100800 */
[----:B------:R0:W-:Y:S04]  /*19ac0*/  STL [R1+0x8], R26 ;  /* 0x0000081a01007387 */ /* 0x0001e80000100800 */
[----:B0-----:R-:W4:Y:S01]  /*19ad0*/  LDG.E.U8 R26, desc[UR12][R16.64] ;  /* 0x0000000c101a7981 */ /* 0x001f22000c1e1100 */
[----:B------:R-:W-:-:S05]  /*19ae0*/  VIADD R14, R29, UR8 ;  /* 0x000000081d0e7c36 */ /* 0x000fca0008000000 */
[----:B------:R-:W-:Y:S01]  /*19af0*/  IADD3 R14, P0, R14, UR4, RZ ;  /* 0x000000040e0e7c10 */ /* 0x000fe2000ff1e0ff */
[----:B------:R0:W-:Y:S03]  /*19b00*/  STL [R1], R23 ;  /* 0x0000001701007387 */ /* 0x0001e60000100800 */
[----:B------:R-:W-:Y:S01]  /*19b10*/  IADD3.X R15, R20, UR10, RZ, P0, !PT ;  /* 0x0000000a140f7c10 */ /* 0x000fe200087fe4ff */
[----:B----4-:R1:W-:Y:S04]  /*19b20*/  STL [R1+0x19ec], R26 ;  /* 0x0019ec1a01007387 */ /* 0x0103e80000100800 */
[----:B0-----:R-:W4:Y:S04]  /*19b30*/  LDL R23, [R1+0x15d0] ;  /* 0x0015d00001177983 */ /* 0x001f280000100800 */
[----:B-1----:R-:W4:Y:S04]  /*19b40*/  LDL R26, [R1+0x15cc] ;  /* 0x0015cc00011a7983 */ /* 0x002f280000100800 */
[----:B---3--:R0:W-:Y:S04]  /*19b50*/  STL [R1+0x4], R24 ;  /* 0x0000041801007387 */ /* 0x0081e80000100800 */
[----:B0-----:R0:W3:Y:S01]  /*19b60*/  LDG.E.U8 R24, desc[UR12][R14.64] ;  /* 0x0000000c0e187981 */ /* 0x0010e2000c1e1100 */
[----:B------:R-:W-:Y:S01]  /*19b70*/  UIMAD UR9, UR16, 0x6, URZ ;  /* 0x00000006100978a4 */ /* 0x000fe2000f8e023f */
[----:B------:R-:W-:-:S05]  /*19b80*/  VIADD R13, R25, UR8 ;  /* 0x00000008190d7c36 */ /* 0x000fca0008000000 */
[----:B------:R-:W-:Y:S01]  /*19b90*/  IADD3 R16, P0, R13, UR4, RZ ;  /* 0x000000040d107c10 */ /* 0x000fe2000ff1e0ff */
[----:B0-----:R-:W-:-:S03]  /*19ba0*/  VIADD R14, R6, UR9 ;  /* 0x00000009060e7c36 */ /* 0x001fc60008000000 */
[----:B-----5:R-:W-:Y:S02]  /*19bb0*/  IADD3.X R17, R19, UR10, RZ, P0, !PT ;  /* 0x0000000a13117c10 */ /* 0x020fe400087fe4ff */
[----:B------:R-:W-:Y:S01]  /*19bc0*/  IADD3 R14, P0, R14, UR4, RZ ;  /* 0x000000040e0e7c10 */ /* 0x000fe2000ff1e0ff */
[----:B------:R-:W-:Y:S02]  /*19bd0*/  VIADD R13, R21, UR9 ;  /* 0x00000009150d7c36 */ /* 0x000fe40008000000 */
[----:B------:R-:W5:Y:S01]  /*19be0*/  LDG.E.U8 R22, desc[UR12][R16.64] ;  /* 0x0000000c10167981 */ /* 0x000f62000c1e1100 */
[----:B--2---:R-:W-:Y:S02]  /*19bf0*/  IADD3.X R15, R18, UR10, RZ, P0, !PT ;  /* 0x0000000a120f7c10 */ /* 0x004fe400087fe4ff */
[----:B------:R-:W-:-:S03]  /*19c00*/  IADD3 R18, P0, R13, UR4, RZ ;  /* 0x000000040d127c10 */ /* 0x000fc6000ff1e0ff */
[----:B------:R0:W2:Y:S04]  /*19c10*/  LDG.E.U8 R20, desc[UR12][R14.64] ;  /* 0x0000000c0e147981 */ /* 0x0000a8000c1e1100 */
[----:B---3--:R1:W-:Y:S04]  /*19c20*/  STL [R1+0x19f0], R24 ;  /* 0x0019f01801007387 */ /* 0x0083e80000100800 */
[----:B-1----:R-:W3:Y:S01]  /*19c30*/  LDL R24, [R1+0x874] ;  /* 0x0008740001187983 */ /* 0x002ee20000100800 */
[----:B0-----:R-:W-:Y:S01]  /*19c40*/  VIADD R14, R29, UR9 ;  /* 0x000000091d0e7c36 */ /* 0x001fe20008000000 */
[----:B----4-:R-:W-:-:S04]  /*19c50*/  IADD3.X R19, R26, UR10, RZ, P0, !PT ;  /* 0x0000000a1a137c10 */ /* 0x010fc800087fe4ff */
[----:B------:R-:W-:Y:S01]  /*19c60*/  IADD3 R14, P0, R14, UR4, RZ ;  /* 0x000000040e0e7c10 */ /* 0x000fe2000ff1e0ff */
[----:B------:R-:W4:Y:S03]  /*19c70*/  LDG.E.U8 R18, desc[UR12][R18.64] ;  /* 0x0000000c12127981 */ /* 0x000f26000c1e1100 */
[----:B------:R-:W-:-:S05]  /*19c80*/  IADD3.X R15, R23, UR10, RZ, P0, !PT ;  /* 0x0000000a170f7c10 */ /* 0x000fca00087fe4ff */
[----:B------:R0:W4:Y:S02]  /*19c90*/  LDG.E.U8 R13, desc[UR12][R14.64] ;  /* 0x0000000c0e0d7981 */ /* 0x000124000c1e1100 */
[----:B0-----:R-:W-:-:S05]  /*19ca0*/  VIADD R14, R25, UR9 ;  /* 0x00000009190e7c36 */ /* 0x001fca0008000000 */
[----:B------:R-:W-:-:S04]  /*19cb0*/  IADD3 R14, P0, R14, UR4, RZ ;  /* 0x000000040e0e7c10 */ /* 0x000fc8000ff1e0ff */
[----:B---3--:R-:W-:-:S05]  /*19cc0*/  IADD3.X R15, R24, UR10, RZ, P0, !PT ;  /* 0x0000000a180f7c10 */ /* 0x008fca00087fe4ff */
[----:B------:R0:W3:Y:S04]  /*19cd0*/  LDG.E.U8 R19, desc[UR12][R14.64] ;  /* 0x0000000c0e137981 */ /* 0x0000e8000c1e1100 */
[----:B-----5:R1:W-:Y:S04]  /*19ce0*/  STL [R1+0x19f4], R22 ;  /* 0x0019f41601007387 */ /* 0x0203e80000100800 */
[----:B--2---:R2:W-:Y:S04]  /*19cf0*/  STL [R1+0x19d4], R20 ;  /* 0x0019d41401007387 */ /* 0x0045e80000100800 */
[----:B------:R-:W5:Y:S01]  /*19d00*/  LDL R17, [R1+0x15d4] ;  /* 0x0015d40001117983 */ /* 0x000f620000100800 */
[----:B------:R-:W-:-:S03]  /*19d10*/  UIMAD UR8, UR16, 0x7, URZ ;  /* 0x00000007100878a4 */ /* 0x000fc6000f8e023f */
[----:B----4-:R-:W-:Y:S04]  /*19d20*/  STL [R1+0x19d8], R18 ;  /* 0x0019d81201007387 */ /* 0x010fe80000100800 */
[----:B------:R-:W4:Y:S01]  /*19d30*/  LDL R23, [R1+0x1080] ;  /* 0x0010800001177983 */ /* 0x000f220000100800 */
[----:B0-----:R-:W-:-:S03]  /*19d40*/  VIADD R14, R6, UR8 ;  /* 0x00000008060e7c36 */ /* 0x001fc60008000000 */
[----:B------:R-:W-:Y:S04]  /*19d50*/  STL [R1+0x19dc], R13 ;  /* 0x0019dc0d01007387 */ /* 0x000fe80000100800 */
[----:B---3--:R0:W-:Y:S04]  /*19d60*/  STL [R1+0x19e0], R19 ;  /* 0x0019e01301007387 */ /* 0x0081e80000100800 */
[----:B------:R-:W3:Y:S04]  /*19d70*/  LDL.LU R6, [R1+0x1a18] ;  /* 0x001a180001067983 */ /* 0x000ee80000300800 */
[----:B------:R-:W3:Y:S04]  /*19d80*/  LDL R24, [R1+0x1084] ;  /* 0x0010840001187983 */ /* 0x000ee80000100800 */
[----:B-1----:R-:W3:Y:S04]  /*19d90*/  LDL R22, [R1+0x86c] ;  /* 0x00086c0001167983 */ /* 0x002ee80000100800 */
[----:B--2---:R-:W2:Y:S04]  /*19da0*/  LDL R20, [R1+0x1598] ;  /* 0x0015980001147983 */ /* 0x004ea80000100800 */
[----:B0-----:R-:W2:Y:S01]  /*19db0*/  LDL R19, [R1+0x1594] ;  /* 0x0015940001137983 */ /* 0x001ea20000100800 */
[----:B------:R-:W-:Y:S01]  /*19dc0*/  IADD3 R14, P0, R14, UR4, RZ ;  /* 0x000000040e0e7c10 */ /* 0x000fe2000ff1e0ff */
[----:B------:R-:W-:-:S02]  /*19dd0*/  VIADD R16, R21, UR8 ;  /* 0x0000000815107c36 */ /* 0x000fc40008000000 */
[----:B------:R-:W2:Y:S01]  /*19de0*/  LDL R18, [R1+0x15a0] ;  /* 0x0015a00001127983 */ /* 0x000ea20000100800 */
[----:B-----5:R-:W-:Y:S02]  /*19df0*/  IADD3.X R15, R17, UR10, RZ, P0, !PT ;  /* 0x0000000a110f7c10 */ /* 0x020fe400087fe4ff */
[----:B------:R-:W-:Y:S01]  /*19e00*/  IADD3 R16, P0, R16, UR4, RZ ;  /* 0x0000000410107c10 */ /* 0x000fe2000ff1e0ff */
[----:B------:R-:W5:Y:S03]  /*19e10*/  LDL R13, [R1+0x159c] ;  /* 0x00159c00010d7983 */ /* 0x000f660000100800 */
[----:B----4-:R-:W-:Y:S01]  /*19e20*/  IADD3.X R17, R23, UR10, RZ, P0, !PT ;  /* 0x0000000a17117c10 */ /* 0x010fe200087fe4ff */
[----:B------:R0:W4:Y:S04]  /*19e30*/  LDG.E.U8 R21, desc[UR12][R14.64] ;  /* 0x0000000c0e157981 */ /* 0x000128000c1e1100 */
[----:B------:R1:W5:Y:S01]  /*19e40*/  LDG.E.U8 R23, desc[UR12][R16.64] ;  /* 0x0000000c10177981 */ /* 0x000362000c1e1100 */
[----:B0-----:R-:W-:-:S02]  /*19e50*/  VIADD R14, R29, UR8 ;  /* 0x000000081d0e7c36 */ /* 0x001fc40008000000 */
[----:B-1----:R-:W-:-:S03]  /*19e60*/  VIADD R16, R25, UR8 ;  /* 0x0000000819107c36 */ /* 0x002fc60008000000 */
[----:B------:R-:W-:-:S04]  /*19e70*/  IADD3 R14, P0, R14, UR4, RZ ;  /* 0x000000040e0e7c10 */ /* 0x000fc8000ff1e0ff */
[----:B---3--:R-:W-:Y:S02]  /*19e80*/  IADD3.X R15, R24, UR10, RZ, P0, !PT ;  /* 0x0000000a180f7c10 */ /* 0x008fe400087fe4ff */
[----:B------:R-:W-:-:S03]  /*19e90*/  IADD3 R16, P0, R16, UR4, RZ ;  /* 0x0000000410107c10 */ /* 0x000fc6000ff1e0ff */
[----:B------:R2:W3:Y:S01]  /*19ea0*/  LDG.E.U8 R25, desc[UR12][R14.64] ;  /* 0x0000000c0e197981 */ /* 0x0004e2000c1e1100 */
[----:B------:R-:W-:-:S05]  /*19eb0*/  IADD3.X R17, R22, UR10, RZ, P0, !PT ;  /* 0x0000000a16117c10 */ /* 0x000fca00087fe4ff */
[----:B------:R-:W3:Y:S01]  /*19ec0*/  LDG.E.U8 R16, desc[UR12][R16.64] ;  /* 0x0000000c10107981 */ /* 0x000ee2000c1e1100 */
[----:B--2---:R-:W-:-:S04]  /*19ed0*/  IADD3 R14, P0, R20, UR4, RZ ;  /* 0x00000004140e7c10 */ /* 0x004fc8000ff1e0ff */
[----:B------:R-:W-:-:S05]  /*19ee0*/  IADD3.X R15, R19, UR10, RZ, P0, !PT ;  /* 0x0000000a130f7c10 */ /* 0x000fca00087fe4ff */
[----:B------:R0:W2:Y:S04]  /*19ef0*/  LDG.E.U8 R17, desc[UR12][R14.64] ;  /* 0x0000000c0e117981 */ /* 0x0000a8000c1e1100 */
[----:B----4-:R-:W-:Y:S04]  /*19f00*/  STL [R1+0x19b8], R21 ;  /* 0x0019b81501007387 */ /* 0x010fe80000100800 */
[----:B-----5:R-:W-:Y:S01]  /*19f10*/  STL [R1+0x19bc], R23 ;  /* 0x0019bc1701007387 */ /* 0x020fe20000100800 */
[----:B0-----:R-:W-:-:S04]  /*19f20*/  IADD3 R14, P0, R18, UR4, RZ ;  /* 0x00000004120e7c10 */ /* 0x001fc8000ff1e0ff */
[----:B------:R-:W-:-:S05]  /*19f30*/  IADD3.X R15, R13, UR10, RZ, P0, !PT ;  /* 0x0000000a0d0f7c10 */ /* 0x000fca00087fe4ff */
[----:B------:R-:W4:Y:S04]  /*19f40*/  LDG.E.U8 R29, desc[UR12][R14.64] ;  /* 0x0000000c0e1d7981 */ /* 0x000f28000c1e1100 */
[----:B---3--:R-:W-:Y:S04]  /*19f50*/  STL [R1+0x19c0], R25 ;  /* 0x0019c01901007387 */ /* 0x008fe80000100800 */
[----:B------:R-:W-:Y:S04]  /*19f60*/  STL [R1+0x19c4], R16 ;  /* 0x0019c41001007387 */ /* 0x000fe80000100800 */
[----:B--2---:R0:W-:Y:S04]  /*19f70*/  STL [R1+0x19b0], R17 ;  /* 0x0019b01101007387 */ /* 0x0041e80000100800 */
[----:B0-----:R-:W2:Y:S04]  /*19f80*/  LDL.LU R17, [R1+0x2c0] ;  /* 0x0002c00001117983 */ /* 0x001ea80000300800 */
[----:B------:R-:W3:Y:S04]  /*19f90*/  LDL.LU R22, [R1+0x24c] ;  /* 0x00024c0001167983 */ /* 0x000ee80000300800 */
        /* <DEDUP_REMOVED lines=11> */
[----:B------:R-:W2:Y:S04]  /*1a050*/  LDL R15, [R1+0x6d0] ;  /* 0x0006d000010f7983 */ /* 0x000ea80000100800 */
[----:B----4-:R0:W-:Y:S04]  /*1a060*/  STL [R1+0x19b4], R29 ;  /* 0x0019b41d01007387 */ /* 0x0101e80000100800 */
[----:B0-----:R-:W4:Y:S01]  /*1a070*/  LDL.LU R29, [R1+0x374] ;  /* 0x00037400011d7983 */ /* 0x001f220000300800 */
[----:B--2---:R-:W-:-:S03]  /*1a080*/  IADD3 R14, P0, R15, UR4, RZ ;  /* 0x000000040f0e7c10 */ /* 0x004fc6000ff1e0ff */
[----:B------:R-:W2:Y:S01]  /*1a090*/  LDL R15, [R1+0x6cc] ;  /* 0x0006cc00010f7983 */ /* 0x000ea20000100800 */
[----:B------:R-:W0:Y:S01]  /*1a0a0*/  S2R R13, SR_TID.X ;  /* 0x00000000000d7919 */ /* 0x000e220000002100 */
[----:B------:R-:W1:Y:S01]  /*1a0b0*/  S2UR UR9, SR_CgaCtaId ;  /* 0x00000000000979c3 */ /* 0x000e620000008800 */
[----:B------:R-:W-:Y:S01]  /*1a0c0*/  UMOV UR8, 0x400 ;  /* 0x0000040000087882 */ /* 0x000fe20000000000 */
[----:B--2---:R-:W-:-:S05]  /*1a0d0*/  IADD3.X R15, R15, UR10, RZ, P0, !PT ;  /* 0x0000000a0f0f7c10 */ /* 0x004fca00087fe4ff */
[----:B------:R-:W2:Y:S04]  /*1a0e0*/  LDG.E.U8 R14, desc[UR12][R14.64] ;  /* 0x0000000c0e0e7981 */ /* 0x000ea8000c1e1100 */
[----:B------:R-:W3:Y:S01]  /*1a0f0*/  LDL.LU R15, [R1+0x37c] ;  /* 0x00037c00010f7983 */ /* 0x000ee20000300800 */
[----:B-1----:R-:W-:Y:S01]  /*1a100*/  ULEA UR8, UR9, UR8, 0x18 ;  /* 0x0000000809087291 */ /* 0x002fe2000f8ec03f */
[----:B0-----:R-:W-:Y:S01]  /*1a110*/  LOP3.LUT R13, R13, 0x7f, RZ, 0xc0, !PT ;  /* 0x0000007f0d0d7812 */ /* 0x001fe200078ec0ff */
[----:B------:R-:W-:Y:S07]  /*1a120*/  BAR.SYNC.DEFER_BLOCKING 0x0 ;  /* 0x0000000000007b1d */ /* 0x000fee0000010000 */
[----:B------:R0:W-:Y:S04]  /*1a130*/  STS.U8 [R13+UR8+0x8000], R7 ;  /* 0x008000070d007988 */ /* 0x0001e80008000008 */
[----:B------:R1:W-:Y:S04]  /*1a140*/  STS.U8 [R13+UR8+0x8080], R8 ;  /* 0x008080080d007988 */ /* 0x0003e80008000008 */
[----:B--2---:R-:W-:Y:S04]  /*1a150*/  STL [R1+0x19c8], R14 ;  /* 0x0019c80e01007387 */ /* 0x004fe80000100800 */
[----:B0-----:R-:W2:Y:S04]  /*1a160*/  LDL.LU R7, [R1+0x1a14] ;  /* 0x001a140001077983 */ /* 0x001ea80000300800 */
[----:B-1----:R-:W2:Y:S04]  /*1a170*/  LDL.LU R8, [R1+0x1a10] ;  /* 0x001a100001087983 */ /* 0x002ea80000300800 */
[----:B---3--:R-:W-:Y:S04]  /*1a180*/  STS.U8 [R13+UR8+0x8100], R15 ;  /* 0x0081000f0d007988 */ /* 0x008fe80008000008 */
[----:B----4-:R-:W-:Y:S04]  /*1a190*/  STS.U8 [R13+UR8+0x8180], R29 ;  /* 0x0081801d0d007988 */ /* 0x010fe80008000008 */
[----:B------:R0:W-:Y:S04]  /*1a1a0*/  STS.U8 [R13+UR8+0x9000], R9 ;  /* 0x009000090d007988 */ /* 0x0001e80008000008 */
[----:B------:R1:W-:Y:S04]  /*1a1b0*/  STS.U8 [R13+UR8+0x9080], R10 ;  /* 0x0090800a0d007988 */ /* 0x0003e80008000008 */
[----:B------:R3:W-:Y:S04]  /*1a1c0*/  STS.U8 [R13+UR8+0x9100], R11 ;  /* 0x0091000b0d007988 */ /* 0x0007e80008000008 */
[----:B0-----:R-:W4:Y:S04]  /*1a1d0*/  LDL.LU R9, [R1+0x1a0c] ;  /* 0x001a0c0001097983 */ /* 0x001f280000300800 */
[----:B-1----:R-:W2:Y:S04]  /*1a1e0*/  LDL.LU R10, [R1+0x1a08] ;  /* 0x001a0800010a7983 */ /* 0x002ea80000300800 */
[----:B---3--:R-:W3:Y:S04]  /*1a1f0*/  LDL.LU R11, [R1+0x1a04] ;  /* 0x001a0400010b7983 */ /* 0x008ee80000300800 */
[----:B------:R0:W-:Y:S04]  /*1a200*/  STS.U8 [R13+UR8+0x9180], R12 ;  /* 0x0091800c0d007988 */ /* 0x0001e80008000008 */
[----:B0-----:R-:W4:Y:S04]  /*1a210*/  LDL.LU R12, [R1+0x1a00] ;  /* 0x001a0000010c7983 */ /* 0x001f280000300800 */
[----:B------:R-:W-:Y:S04]  /*1a220*/  STS.U8 [R13+UR8+0xa000], R17 ;  /* 0x00a000110d007988 */ /* 0x000fe80008000008 */
[----:B------:R0:W-:Y:S04]  /*1a230*/  STS.U8 [R13+UR8+0xa080], R22 ;  /* 0x00a080160d007988 */ /* 0x0001e80008000008 */
[----:B-----5:R-:W-:Y:S04]  /*1a240*/  STS.U8 [R13+UR8+0xa100], R16 ;  /* 0x00a100100d007988 */ /* 0x020fe80008000008 */
[----:B------:R-:W-:Y:S04]  /*1a250*/  STS.U8 [R13+UR8+0xa180], R25 ;  /* 0x00a180190d007988 */ /* 0x000fe80008000008 */
[----:B------:R-:W-:Y:S04]  /*1a260*/  STS.U8 [R13+UR8+0xb000], R23 ;  /* 0x00b000170d007988 */ /* 0x000fe80008000008 */
[----:B------:R-:W-:Y:S04]  /*1a270*/  STS.U8 [R13+UR8+0xb080], R21 ;  /* 0x00b080150d007988 */ /* 0x000fe80008000008 */
[----:B------:R-:W-:Y:S04]  /*1a280*/  STS.U8 [R13+UR8+0xb100], R19 ;  /* 0x00b100130d007988 */ /* 0x000fe80008000008 */
[----:B------:R-:W-:Y:S04]  /*1a290*/  STS.U8 [R13+UR8+0xb180], R18 ;  /* 0x00b180120d007988 */ /* 0x000fe80008000008 */
[----:B------:R-:W-:Y:S04]  /*1a2a0*/  STS.U8 [R13+UR8+0xc000], R20 ;  /* 0x00c000140d007988 */ /* 0x000fe80008000008 */
[----:B------:R-:W-:Y:S04]  /*1a2b0*/  STS.U8 [R13+UR8+0xc080], R24 ;  /* 0x00c080180d007988 */ /* 0x000fe80008000008 */
[----:B------:R-:W-:Y:S04]  /*1a2c0*/  STS.U8 [R13+UR8+0xc100], R26 ;  /* 0x00c1001a0d007988 */ /* 0x000fe80008000008 */
[----:B0-----:R-:W5:Y:S04]  /*1a2d0*/  LDL.LU R22, [R1+0x68] ;  /* 0x0000680001167983 */ /* 0x001f680000300800 */
[----:B------:R0:W-:Y:S04]  /*1a2e0*/  STS.U8 [R13+UR8+0xc180], R27 ;  /* 0x00c1801b0d007988 */ /* 0x0001e80008000008 */
[----:B0-----:R-:W5:Y:S04]  /*1a2f0*/  LDL.LU R27, [R1+0x5c] ;  /* 0x00005c00011b7983 */ /* 0x001f680000300800 */
[----:B------:R0:W-:Y:S02]  /*1a300*/  STS.U8 [R13+UR8+0xd000], R28 ;  /* 0x00d0001c0d007988 */ /* 0x0001e40008000008 */
[----:B0-----:R-:W0:Y:S02]  /*1a310*/  S2R R28, SR_TID.X ;  /* 0x00000000001c7919 */ /* 0x001e240000002100 */
[----:B----4-:R-:W-:Y:S04]  /*1a320*/  STS.U8 [R13+UR8+0xd080], R12 ;  /* 0x00d0800c0d007988 */ /* 0x010fe80008000008 */
[----:B---3--:R0:W-:Y:S02]  /*1a330*/  STS.U8 [R13+UR8+0xd100], R11 ;  /* 0x00d1000b0d007988 */ /* 0x0081e40008000008 */
[----:B0-----:R-:W-:-:S02]  /*1a340*/  LOP3.LUT R11, R28, 0x7f, RZ, 0xc0, !PT ;  /* 0x0000007f1c0b7812 */ /* 0x001fc400078ec0ff */
[----:B------:R-:W3:Y:S04]  /*1a350*/  LDL.LU R28, [R1+0x58] ;  /* 0x00005800011c7983 */ /* 0x000ee80000300800 */
[----:B------:R-:W4:Y:S04]  /*1a360*/  LDL.LU R24, [R1+0x4c] ;  /* 0x00004c0001187983 */ /* 0x000f280000300800 */
[----:B------:R-:W4:Y:S04]  /*1a370*/  LDL.LU R26, [R1+0x24] ;  /* 0x00002400011a7983 */ /* 0x000f280000300800 */
[----:B------:R-:W4:Y:S04]  /*1a380*/  LDL.LU R18, [R1+0x20] ;  /* 0x0000200001127983 */ /* 0x000f280000300800 */
[----:B--2---:R-:W-:Y:S04]  /*1a390*/  STS.U8 [R11+UR8+0xd180], R10 ;  /* 0x00d1800a0b007988 */ /* 0x004fe80008000008 */
[----:B------:R-:W2:Y:S04]  /*1a3a0*/  LDL.LU R20, [R1+0x1c] ;  /* 0x00001c0001147983 */ /* 0x000ea80000300800 */
[----:B------:R-:W-:Y:S04]  /*1a3b0*/  STS.U8 [R11+UR8+0xe000], R9 ;  /* 0x00e000090b007988 */ /* 0x000fe80008000008 */
[----:B------:R-:W-:Y:S04]  /*1a3c0*/  STS.U8 [R11+UR8+0xe080], R8 ;  /* 0x00e080080b007988 */ /* 0x000fe80008000008 */
[----:B------:R-:W-:Y:S04]  /*1a3d0*/  STS.U8 [R11+UR8+0xe100], R7 ;  /* 0x00e100070b007988 */ /* 0x000fe80008000008 */
[----:B------:R-:W-:Y:S04]  /*1a3e0*/  STS.U8 [R11+UR8+0xe180], R6 ;  /* 0x00e180060b007988 */ /* 0x000fe80008000008 */
[----:B------:R-:W-:Y:S04]  /*1a3f0*/  STS.U8 [R11+UR8+0xf000], R5 ;  /* 0x00f000050b007988 */ /* 0x000fe80008000008 */
[----:B------:R0:W-:Y:S04]  /*1a400*/  STS.U8 [R11+UR8+0xf080], R4 ;  /* 0x00f080040b007988 */ /* 0x0001e80008000008 */
[----:B------:R-:W-:Y:S04]  /*1a410*/  STS.U8 [R11+UR8+0xf100], R3 ;  /* 0x00f100030b007988 */ /* 0x000fe80008000008 */
[----:B0-----:R-:W2:Y:S04]  /*1a420*/  LDL.LU R4, [R1+0xc] ;  /* 0x00000c0001047983 */ /* 0x001ea80000300800 */
[----:B------:R-:W2:Y:S04]  /*1a430*/  LDL.LU R5, [R1+0x320] ;  /* 0x0003200001057983 */ /* 0x000ea80000300800 */
[----:B------:R-:W2:Y:S04]  /*1a440*/  LDL.LU R6, [R1+0x2cc] ;  /* 0x0002cc0001067983 */ /* 0x000ea80000300800 */
[----:B------:R-:W2:Y:S04]  /*1a450*/  LDL.LU R7, [R1+0x2c8] ;  /* 0x0002c80001077983 */ /* 0x000ea80000300800 */
[----:B------:R-:W2:Y:S04]  /*1a460*/  LDL.LU R8, [R1+0x2c4] ;  /* 0x0002c40001087983 */ /* 0x000ea80000300800 */
[----:B------:R0:W-:Y:S04]  /*1a470*/  STS.U8 [R11+UR8+0xf180], R2 ;  /* 0x00f180020b007988 */ /* 0x0001e80008000008 */
[----:B------:R-:W2:Y:S04]  /*1a480*/  LDL.LU R9, [R1+0x2b8] ;  /* 0x0002b80001097983 */ /* 0x000ea80000300800 */
[----:B------:R-:W2:Y:S01]  /*1a490*/  LDL.LU R10, [R1+0x2b0] ;  /* 0x0002b000010a7983 */ /* 0x000ea20000300800 */
[----:B0-----:R-:W-:-:S03]  /*1a4a0*/  LOP3.LUT R2, R11, 0x10, RZ, 0x3c, !PT ;  /* 0x000000100b027812 */ /* 0x001fc600078e3cff */
[----:B------:R-:W2:Y:S04]  /*1a4b0*/  LDL.LU R12, [R1+0x2a8] ;  /* 0x0002a800010c7983 */ /* 0x000ea80000300800 */
[----:B------:R-:W2:Y:S04]  /*1a4c0*/  LDL.LU R14, [R1+0x2a0] ;  /* 0x0002a000010e7983 */ /* 0x000ea80000300800 */
[----:B------:R-:W2:Y:S04]  /*1a4d0*/  LDL.LU R15, [R1+0x23c] ;  /* 0x00023c00010f7983 */ /* 0x000ea80000300800 */
[----:B------:R-:W2:Y:S04]  /*1a4e0*/  LDL.LU R29, [R1+0x234] ;  /* 0x00023400011d7983 */ /* 0x000ea80000300800 */
[----:B-----5:R0:W-:Y:S04]  /*1a4f0*/  STS.U8 [R2+UR8+0x8200], R22 ;  /* 0x0082001602007988 */ /* 0x0201e80008000008 */
[----:B------:R-:W5:Y:S04]  /*1a500*/  LDL.LU R17, [R1+0x22c] ;  /* 0x00022c0001117983 */ /* 0x000f680000300800 */
[----:B------:R1:W-:Y:S04]  /*1a510*/  STS.U8 [R2+UR8+0x8280], R27 ;  /* 0x0082801b02007988 */ /* 0x0003e80008000008 */
[----:B0-----:R-:W5:Y:S04]  /*1a520*/  LDL.LU R22, [R1+0x224] ;  /* 0x0002240001167983 */ /* 0x001f680000300800 */
[----:B-1----:R-:W5:Y:S04]  /*1a530*/  LDL.LU R27, [R1+0x1c8] ;  /* 0x0001c800011b7983 */ /* 0x002f680000300800 */
[----:B------:R-:W5:Y:S04]  /*1a540*/  LDL.LU R16, [R1+0x1c0] ;  /* 0x0001c00001107983 */ /* 0x000f680000300800 */
[----:B------:R-:W5:Y:S04]  /*1a550*/  LDL.LU R25, [R1+0x1b8] ;  /* 0x0001b80001197983 */ /* 0x000f680000300800 */
[----:B---3--:R0:W-:Y:S04]  /*1a560*/  STS.U8 [R2+UR8+0x8300], R28 ;  /* 0x0083001c02007988 */ /* 0x0081e80008000008 */
[----:B0-----:R-:W3:Y:S04]  /*1a570*/  LDL.LU R28, [R1+0x1b0] ;  /* 0x0001b000011c7983 */ /* 0x001ee80000300800 */
[----:B------:R-:W3:Y:S04]  /*1a580*/  LDL.LU R23, [R1+0x148] ;  /* 0x0001480001177983 */ /* 0x000ee80000300800 */
[----:B----4-:R0:W-:Y:S04]  /*1a590*/  STS.U8 [R2+UR8+0x8380], R24 ;  /* 0x0083801802007988 */ /* 0x0101e80008000008 */
[----:B------:R-:W4:Y:S04]  /*1a5a0*/  LDL.LU R21, [R1+0x140] ;  /* 0x0001400001157983 */ /* 0x000f280000300800 */
[----:B------:R1:W-:Y:S04]  /*1a5b0*/  STS.U8 [R2+UR8+0x9200], R26 ;  /* 0x0092001a02007988 */ /* 0x0003e80008000008 */
[----:B0-----:R-:W4:Y:S04]  /*1a5c0*/  LDL.LU R24, [R1+0xe4] ;  /* 0x0000e40001187983 */ /* 0x001f280000300800 */
[----:B------:R-:W4:Y:S04]  /*1a5d0*/  LDL.LU R19, [R1+0xe0] ;  /* 0x0000e00001137983 */ /* 0x000f280000300800 */
[----:B------:R-:W4:Y:S04]  /*1a5e0*/  LDL.LU R13, [R1+0xc8] ;  /* 0x0000c800010d7983 */ /* 0x000f280000300800 */
[----:B-1----:R-:W4:Y:S04]  /*1a5f0*/  LDL.LU R26, [R1+0xc0] ;  /* 0x0000c000011a7983 */ /* 0x002f280000300800 */
[----:B------:R0:W-:Y:S04]  /*1a600*/  STS.U8 [R2+UR8+0x9280], R18 ;  /* 0x0092801202007988 */ /* 0x0001e80008000008 */
[----:B--2---:R1:W-:Y:S04]  /*1a610*/  STS.U8 [R2+UR8+0x9300], R20 ;  /* 0x0093001402007988 */ /* 0x0043e80008000008 */
[----:B0-----:R-:W2:Y:S04]  /*1a620*/  LDL.LU R18, [R1+0x70] ;  /* 0x0000700001127983 */ /* 0x001ea80000300800 */
[----:B-1----:R-:W2:Y:S04]  /*1a630*/  LDL.LU R20, [R1+0x6c] ;  /* 0x00006c0001147983 */ /* 0x002ea80000300800 */
[----:B-----5:R0:W-:Y:S04]  /*1a640*/  STS.U8 [R2+UR8+0xc380], R22 ;  /* 0x00c3801602007988 */ /* 0x0201e80008000008 */
[----:B------:R1:W-:Y:S04]  /*1a650*/  STS.U8 [R2+UR8+0xd200], R27 ;  /* 0x00d2001b02007988 */ /* 0x0003e80008000008 */
[----:B0-----:R-:W5:Y:S04]  /*1a660*/  LDL.LU R22, [R1+0x60] ;  /* 0x0000600001167983 */ /* 0x001f680000300800 */
[----:B-1----:R-:W5:Y:S04]  /*1a670*/  LDL.LU R27, [R1+0x54] ;  /* 0x00005400011b7983 */ /* 0x002f680000300800 */
[----:B------:R0:W-:Y:S02]  /*1a680*/  STS.U8 [R2+UR8+0xa300], R7 ;  /* 0x00a3000702007988 */ /* 0x0001e40008000008 */
[----:B0-----:R-:W0:Y:S02]  /*1a690*/  S2R R7, SR_TID.X ;  /* 0x0000000000077919 */ /* 0x001e240000002100 */
[----:B------:R0:W-:Y:S04]  /*1a6a0*/  STS.U8 [R2+UR8+0x9380], R4 ;  /* 0x0093800402007988 */ /* 0x0001e80008000008 */
[----:B------:R1:W-:Y:S04]  /*1a6b0*/  STS.U8 [R2+UR8+0xa200], R5 ;  /* 0x00a2000502007988 */ /* 0x0003e80008000008 */
[----:B------:R-:W-:Y:S04]  /*1a6c0*/  STS.U8 [R2+UR8+0xa280], R6 ;  /* 0x00a2800602007988 */ /* 0x000fe80008000008 */
[----:B------:R-:W-:Y:S04]  /*1a6d0*/  STS.U8 [R2+UR8+0xa380], R8 ;  /* 0x00a3800802007988 */ /* 0x000fe80008000008 */
[----:B------:R-:W-:Y:S04]  /*1a6e0*/  STS.U8 [R2+UR8+0xb200], R9 ;  /* 0x00b2000902007988 */ /* 0x000fe80008000008 */
[----:B------:R-:W-:Y:S04]  /*1a6f0*/  STS.U8 [R2+UR8+0xb280], R10 ;  /* 0x00b2800a02007988 */ /* 0x000fe80008000008 */
[----:B------:R-:W-:Y:S01]  /*1a700*/  STS.U8 [R2+UR8+0xb300], R12 ;  /* 0x00b3000c02007988 */ /* 0x000fe20008000008 */
[----:B0-----:R-:W-:Y:S01]  /*1a710*/  SHF.R.S32.HI R4, RZ, 0x3, R7 ;  /* 0x00000003ff047819 */ /* 0x001fe20000011407 */
[----:B------:R-:W-:-:S02]  /*1a720*/  IMAD.SHL.U32 R3, R7, 0x80, RZ ;  /* 0x0000008007037824 */ /* 0x000fc400078e00ff */
[----:B------:R-:W-:Y:S04]  /*1a730*/  STS.U8 [R2+UR8+0xb380], R14 ;  /* 0x00b3800e02007988 */ /* 0x000fe80008000008 */
[----:B------:R-:W-:Y:S01]  /*1a740*/  STS.U8 [R2+UR8+0xc200], R15 ;  /* 0x00c2000f02007988 */ /* 0x000fe20008000008 */
[----:B------:R-:W-:-:S03]  /*1a750*/  LOP3.LUT R3, R3, 0x200, RZ, 0xc0, !PT ;  /* 0x0000020003037812 */ /* 0x000fc600078ec0ff */
[----:B------:R-:W-:Y:S04]  /*1a760*/  STS.U8 [R2+UR8+0xc280], R29 ;  /* 0x00c2801d02007988 */ /* 0x000fe80008000008 */
[----:B------:R-:W-:Y:S04]  /*1a770*/  STS.U8 [R2+UR8+0xc300], R17 ;  /* 0x00c3001102007988 */ /* 0x000fe80008000008 */
[----:B------:R-:W-:Y:S04]  /*1a780*/  STS.U8 [R2+UR8+0xd280], R16 ;  /* 0x00d2801002007988 */ /* 0x000fe80008000008 */
[----:B------:R-:W-:Y:S01]  /*1a790*/  STS.U8 [R2+UR8+0xd300], R25 ;  /* 0x00d3001902007988 */ /* 0x000fe20008000008 */
[----:B-1----:R-:W-:-:S03]  /*1a7a0*/  SHF.R.S32.HI R5, RZ, 0x1, R7 ;  /* 0x00000001ff057819 */ /* 0x002fc60000011407 */
[----:B---3--:R0:W-:Y:S04]  /*1a7b0*/  STS.U8 [R2+UR8+0xd380], R28 ;  /* 0x00d3801c02007988 */ /* 0x0081e80008000008 */
[----:B0-----:R-:W3:Y:S04]  /*1a7c0*/  LDL.LU R28, [R1+0x50] ;  /* 0x00005000011c7983 */ /* 0x001ee80000300800 */
[----:B------:R-:W-:Y:S04]  /*1a7d0*/  STS.U8 [R2+UR8+0xe200], R23 ;  /* 0x00e2001702007988 */ /* 0x000fe80008000008 */
[----:B----4-:R-:W-:Y:S04]  /*1a7e0*/  STS.U8 [R2+UR8+0xe280], R21 ;  /* 0x00e2801502007988 */ /* 0x010fe80008000008 */
[----:B------:R0:W-:Y:S04]  /*1a7f0*/  STS.U8 [R2+UR8+0xe300], R24 ;  /* 0x00e3001802007988 */ /* 0x0001e80008000008 */
[----:B------:R-:W-:Y:S04]  /*1a800*/  STS.U8 [R2+UR8+0xe380], R19 ;  /* 0x00e3801302007988 */ /* 0x000fe80008000008 */
[----:B------:R-:W-:Y:S04]  /*1a810*/  STS.U8 [R2+UR8+0xf200], R13 ;  /* 0x00f2000d02007988 */ /* 0x000fe80008000008 */
[----:B------:R1:W-:Y:S04]  /*1a820*/  STS.U8 [R2+UR8+0xf280], R26 ;  /* 0x00f2801a02007988 */ /* 0x0003e80008000008 */
[----:B0-----:R-:W4:Y:S04]  /*1a830*/  LDL.LU R24, [R1+0x48] ;  /* 0x0000480001187983 */ /* 0x001f280000300800 */
[----:B-1----:R-:W4:Y:S04]  /*1a840*/  LDL.LU R26, [R1+0x8] ;  /* 0x00000800011a7983 */ /* 0x002f280000300800 */
[----:B--2---:R-:W-:Y:S04]  /*1a850*/  STS.U8 [R2+UR8+0xf300], R18 ;  /* 0x00f3001202007988 */ /* 0x004fe80008000008 */
[----:B------:R0:W-:Y:S02]  /*1a860*/  STS.U8 [R2+UR8+0xf380], R20 ;  /* 0x00f3801402007988 */ /* 0x0001e40008000008 */
[----:B0-----:R-:W-:Y:S01]  /*1a870*/  SGXT R2, R4, 0x1 ;  /* 0x000000010402781a */ /* 0x001fe20000000200 */
[----:B------:R-:W-:-:S03]  /*1a880*/  IMAD.SHL.U32 R4, R7, 0x40, RZ ;  /* 0x0000004007047824 */ /* 0x000fc600078e00ff */
[----:B------:R-:W-:Y:S02]  /*1a890*/  LOP3.LUT R2, R2, 0x90, RZ, 0xc0, !PT ;  /* 0x0000009002027812 */ /* 0x000fe400078ec0ff */
[----:B------:R-:W-:Y:S02]  /*1a8a0*/  LOP3.LUT R3, R3, 0x40, R4, 0xf8, !PT ;  /* 0x0000004003037812 */ /* 0x000fe400078ef804 */
[----:B------:R-:W-:-:S04]  /*1a8b0*/  SGXT R4, R5, 0x1 ;  /* 0x000000010504781a */ /* 0x000fc80000000200 */
[----:B------:R-:W-:Y:S02]  /*1a8c0*/  LOP3.LUT R3, R3, 0x120, R4, 0xf8, !PT ;  /* 0x0000012003037812 */ /* 0x000fe400078ef804 */
[----:B------:R-:W-:Y:S02]  /*1a8d0*/  LOP3.LUT R4, R2, 0x10, R7, 0x78, !PT ;  /* 0x0000001002047812 */ /* 0x000fe400078e7807 */
[----:B------:R-:W-:-:S05]  /*1a8e0*/  LOP3.LUT R2, R11, 0x20, RZ, 0x3c, !PT ;  /* 0x000000200b027812 */ /* 0x000fca00078e3cff */
[----:B-----5:R0:W-:Y:S04]  /*1a8f0*/  STS.U8 [R2+UR8+0x8480], R27 ;  /* 0x0084801b02007988 */ /* 0x0201e80008000008 */
[----:B0-----:R-:W2:Y:S01]  /*1a900*/  LDL.LU R27, [R1] ;  /* 0x00000000011b7983 */ /* 0x001ea20000300800 */
[----:B------:R-:W-:-:S05]  /*1a910*/  LOP3.LUT R6, R3, R4, RZ, 0xfc, !PT ;  /* 0x0000000403067212 */ /* 0x000fca00078efcff */
[----:B------:R-:W-:Y:S04]  /*1a920*/  STL [R1+0xe0], R6 ;  /* 0x0000e00601007387 */ /* 0x000fe80000100800 */
[----:B------:R0:W-:Y:S01]  /*1a930*/  STL [R1+0x19cc], R6 ;  /* 0x0019cc0601007387 */ /* 0x0001e20000100800 */
[C---:B------:R-:W-:Y:S02]  /*1a940*/  LOP3.LUT R4, R7.reuse, 0x7, RZ, 0xc0, !PT ;  /* 0x0000000707047812 */ /* 0x040fe400078ec0ff */
[----:B------:R-:W-:-:S03]  /*1a950*/  LOP3.LUT R5, R7, 0x60, RZ, 0xc0, !PT ;  /* 0x0000006007057812 */ /* 0x000fc600078ec0ff */
[C---:B------:R-:W-:Y:S02]  /*1a960*/  IMAD.SHL.U32 R3, R4.reuse, 0x10, RZ ;  /* 0x0000001004037824 */ /* 0x040fe400078e00ff */
[----:B0-----:R-:W-:Y:S02]  /*1a970*/  IMAD.SHL.U32 R6, R7, 0x2, RZ ;  /* 0x0000000207067824 */ /* 0x001fe400078e00ff */
[----:B------:R-:W-:-:S03]  /*1a980*/  IMAD R4, R4, 0x4, R5 ;  /* 0x0000000404047824 */ /* 0x000fc600078e0205 */
[----:B------:R-:W-:-:S05]  /*1a990*/  LOP3.LUT R3, R3, 0x30, R6, 0x78, !PT ;  /* 0x0000003003037812 */ /* 0x000fca00078e7806 */
[----:B------:R-:W-:Y:S01]  /*1a9a0*/  IMAD.U32 R3, R4, 0x80, R3 ;  /* 0x0000008004037824 */ /* 0x000fe200078e0003 */
[----:B------:R-:W-:Y:S04]  /*1a9b0*/  STS.U8 [R2+UR8+0x8400], R22 ;  /* 0x0084001602007988 */ /* 0x000fe80008000008 */
[----:B---3--:R0:W-:Y:S04]  /*1a9c0*/  STS.U8 [R2+UR8+0x8500], R28 ;  /* 0x0085001c02007988 */ /* 0x0081e80008000008 */
[----:B0-----:R-:W3:Y:S04]  /*1a9d0*/  LDL.LU R28, [R1+0x38c] ;  /* 0x00038c00011c7983 */ /* 0x001ee80000300800 */
        /* <DEDUP_REMOVED lines=16> */
[----:B----4-:R0:W-:Y:S04]  /*1aae0*/  STS.U8 [R2+UR8+0x8580], R24 ;  /* 0x0085801802007988 */ /* 0x0101e80008000008 */
[----:B------:R-:W4:Y:S04]  /*1aaf0*/  LDL.LU R22, [R1+0x144] ;  /* 0x0001440001167983 */ /* 0x000f280000300800 */
[----:B------:R1:W-:Y:S04]  /*1ab00*/  STS.U8 [R2+UR8+0x9400], R26 ;  /* 0x0094001a02007988 */ /* 0x0003e80008000008 */
[----:B0-----:R-:W5:Y:S04]  /*1ab10*/  LDL.LU R24, [R1+0x13c] ;  /* 0x00013c0001187983 */ /* 0x001f680000300800 */
[----:B-1----:R-:W5:Y:S04]  /*1ab20*/  LDL.LU R26, [R1+0x138] ;  /* 0x00013800011a7983 */ /* 0x002f680000300800 */
[----:B--2---:R0:W-:Y:S04]  /*1ab30*/  STS.U8 [R2+UR8+0x9480], R27 ;  /* 0x0094801b02007988 */ /* 0x0041e80008000008 */
[----:B0-----:R-:W2:Y:S04]  /*1ab40*/  LDL.LU R27, [R1+0xd0] ;  /* 0x0000d000011b7983 */ /* 0x001ea80000300800 */
[----:B------:R0:W-:Y:S04]  /*1ab50*/  STS.U8 [R2+UR8+0x9500], R0 ;  /* 0x0095000002007988 */ /* 0x0001e80008000008 */
[----:B0-----:R-:W2:Y:S04]  /*1ab60*/  LDL.LU R0, [R1+0x330] ;  /* 0x0003300001007983 */ /* 0x001ea80000300800 */
[----:B------:R-:W-:Y:S04]  /*1ab70*/  STL [R1+0xe4], R3 ;  /* 0x0000e40301007387 */ /* 0x000fe80000100800 */
[----:B------:R-:W-:Y:S04]  /*1ab80*/  STL [R1+0x19d0], R3 ;  /* 0x0019d00301007387 */ /* 0x000fe80000100800 */
[----:B------:R-:W2:Y:S04]  /*1ab90*/  LDL.LU R19, [R1+0xc4] ;  /* 0x0000c40001137983 */ /* 0x000ea80000300800 */
[----:B------:R-:W2:Y:S04]  /*1aba0*/  LDL.LU R13, [R1+0xbc] ;  /* 0x0000bc00010d7983 */ /* 0x000ea80000300800 */
[----:B------:R-:W2:Y:S04]  /*1abb0*/  LDL.LU R18, [R1+0xb8] ;  /* 0x0000b80001127983 */ /* 0x000ea80000300800 */
[----:B------:R-:W2:Y:S04]  /*1abc0*/  LDL.LU R20, [R1+0x44] ;  /* 0x0000440001147983 */ /* 0x000ea80000300800 */
[----:B---3--:R0:W-:Y:S04]  /*1abd0*/  STS.U8 [R2+UR8+0x9580], R28 ;  /* 0x0095801c02007988 */ /* 0x0081e80008000008 */
[----:B0-----:R-:W3:Y:S04]  /*1abe0*/  LDL.LU R28, [R1+0x40] ;  /* 0x00004000011c7983 */ /* 0x001ee80000300800 */
[----:B----4-:R0:W-:Y:S04]  /*1abf0*/  STS.U8 [R2+UR8+0xe480], R22 ;  /* 0x00e4801602007988 */ /* 0x0101e80008000008 */
[----:B-----5:R1:W-:Y:S04]  /*1ac00*/  STS.U8 [R2+UR8+0xe500], R24 ;  /* 0x00e5001802007988 */ /* 0x0203e80008000008 */
[----:B0-----:R-:W4:Y:S04]  /*1ac10*/  LDL.LU R22, [R1+0x3c] ;  /* 0x00003c0001167983 */ /* 0x001f280000300800 */
[----:B------:R0:W-:Y:S04]  /*1ac20*/  STS.U8 [R2+UR8+0xe580], R26 ;  /* 0x00e5801a02007988 */ /* 0x0001e80008000008 */
[----:B-1----:R-:W5:Y:S04]  /*1ac30*/  LDL.LU R24, [R1+0x18] ;  /* 0x0000180001187983 */ /* 0x002f680000300800 */
[----:B0-----:R-:W5:Y:S04]  /*1ac40*/  LDL.LU R26, [R1+0x388] ;  /* 0x00038800011a7983 */ /* 0x001f680000300800 */
[----:B--2---:R0:W-:Y:S04]  /*1ac50*/  STS.U8 [R2+UR8+0xf400], R27 ;  /* 0x00f4001b02007988 */ /* 0x0041e80008000008 */
[----:B0-----:R-:W2:Y:S04]  /*1ac60*/  LDL.LU R27, [R1+0x384] ;  /* 0x00038400011b7983 */ /* 0x001ea80000300800 */
[----:B------:R0:W-:Y:S04]  /*1ac70*/  STS.U8 [R2+UR8+0xa400], R0 ;  /* 0x00a4000002007988 */ /* 0x0001e80008000008 */
[----:B------:R-:W-:Y:S01]  /*1ac80*/  STS.U8 [R2+UR8+0xa480], R4 ;  /* 0x00a4800402007988 */ /* 0x000fe20008000008 */
[----:B0-----:R-:W-:-:S03]  /*1ac90*/  LOP3.LUT R0, R11, 0x30, RZ, 0x3c, !PT ;  /* 0x000000300b007812 */ /* 0x001fc600078e3cff */
        /* <DEDUP_REMOVED lines=19> */
[----:B---3--:R0:W-:Y:S04]  /*1add0*/  STS.U8 [R0+UR8+0x8680], R28 ;  /* 0x0086801c00007988 */ /* 0x0081e80008000008 */
[----:B0-----:R-:W3:Y:S04]  /*1ade0*/  LDL.LU R28, [R1+0x380] ;  /* 0x00038000011c7983 */ /* 0x001ee80000300800 */
[----:B------:R-:W3:Y:S04]  /*1adf0*/  LDL.LU R2, [R1+0x378] ;  /* 0x0003780001027983 */ /* 0x000ee80000300800 */
        /* <DEDUP_REMOVED lines=20> */
[----:B----4-:R0:W-:Y:S04]  /*1af40*/  STS.U8 [R0+UR8+0x8700], R22 ;  /* 0x0087001600007988 */ /* 0x0101e80008000008 */
[----:B------:R-:W4:Y:S04]  /*1af50*/  LDL.LU R13, [R1+0xb4] ;  /* 0x0000b400010d7983 */ /* 0x000f280000300800 */
[----:B-----5:R1:W-:Y:S04]  /*1af60*/  STS.U8 [R0+UR8+0x8780], R24 ;  /* 0x0087801800007988 */ /* 0x0203e80008000008 */
[----:B0-----:R-:W5:Y:S04]  /*1af70*/  LDL.LU R22, [R1+0xb0] ;  /* 0x0000b00001167983 */ /* 0x001f680000300800 */
[----:B------:R0:W-:Y:S04]  /*1af80*/  STS.U8 [R0+UR8+0x9600], R26 ;  /* 0x0096001a00007988 */ /* 0x0001e80008000008 */
[----:B-1----:R-:W4:Y:S04]  /*1af90*/  LDL.LU R24, [R1+0xac] ;  /* 0x0000ac0001187983 */ /* 0x002f280000300800 */
[----:B--2---:R1:W-:Y:S04]  /*1afa0*/  STS.U8 [R0+UR8+0x9680], R27 ;  /* 0x0096801b00007988 */ /* 0x0043e80008000008 */
[----:B0-----:R-:W2:Y:S04]  /*1afb0*/  LDL.LU R26, [R1+0xa8] ;  /* 0x0000a800011a7983 */ /* 0x001ea80000300800 */
[----:B-1----:R-:W2:Y:S04]  /*1afc0*/  LDL.LU R27, [R1+0x14] ;  /* 0x00001400011b7983 */ /* 0x002ea80000300800 */
[----:B---3--:R0:W-:Y:S04]  /*1afd0*/  STS.U8 [R0+UR8+0x9700], R28 ;  /* 0x0097001c00007988 */ /* 0x0081e80008000008 */
[----:B------:R1:W-:Y:S04]  /*1afe0*/  STS.U8 [R0+UR8+0x9780], R2 ;  /* 0x0097800200007988 */ /* 0x0003e80008000008 */
[----:B0-----:R-:W3:Y:S01]  /*1aff0*/  LDL.LU R28, [R1+0x19fc] ;  /* 0x0019fc00011c7983 */ /* 0x001ee20000300800 */
[----:B-1----:R-:W-:-:S03]  /*1b000*/  LOP3.LUT R2, R11, 0x40, RZ, 0x3c, !PT ;  /* 0x000000400b027812 */ /* 0x002fc600078e3cff */
        /* <DEDUP_REMOVED lines=10> */
[----:B------:R0:W-:Y:S04]  /*1b0b0*/  STS.U8 [R0+UR8+0xe700], R18 ;  /* 0x00e7001200007988 */ /* 0x0001e80008000008 */
[----:B------:R1:W-:Y:S04]  /*1b0c0*/  STS.U8 [R0+UR8+0xe780], R20 ;  /* 0x00e7801400007988 */ /* 0x0003e80008000008 */
[----:B0-----:R-:W3:Y:S04]  /*1b0d0*/  LDL.LU R18, [R1+0x10] ;  /* 0x0000100001127983 */ /* 0x001ee80000300800 */
[----:B-1----:R-:W3:Y:S04]  /*1b0e0*/  LDL.LU R20, [R1+0x4] ;  /* 0x0000040001147983 */ /* 0x002ee80000300800 */
[----:B------:R0:W-:Y:S04]  /*1b0f0*/  STL [R1+0x19f8], R11 ;  /* 0x0019f80b01007387 */ /* 0x0001e80000100800 */
[----:B0-----:R-:W3:Y:S04]  /*1b100*/  LDL.LU R11, [R1+0x370] ;  /* 0x00037000010b7983 */ /* 0x001ee80000300800 */
[----:B-----5:R0:W-:Y:S04]  /*1b110*/  STS.U8 [R0+UR8+0xf680], R22 ;  /* 0x00f6801600007988 */ /* 0x0201e80008000008 */
[----:B----4-:R1:W-:Y:S04]  /*1b120*/  STS.U8 [R0+UR8+0xf700], R24 ;  /* 0x00f7001800007988 */ /* 0x0103e80008000008 */
[----:B------:R-:W-:Y:S04]  /*1b130*/  STS.U8 [R0+UR8+0xc700], R15 ;  /* 0x00c7000f00007988 */ /* 0x000fe80008000008 */
[----:B0-----:R-:W4:Y:S04]  /*1b140*/  LDL.LU R22, [R1+0x36c] ;  /* 0x00036c0001167983 */ /* 0x001f280000300800 */
        /* <DEDUP_REMOVED lines=8> */
[----:B--2---:R0:W-:Y:S04]  /*1b1d0*/  STS.U8 [R0+UR8+0xf780], R26 ;  /* 0x00f7801a00007988 */ /* 0x0041e80008000008 */
[----:B-1----:R-:W2:Y:S04]  /*1b1e0*/  LDL.LU R24, [R1+0x368] ;  /* 0x0003680001187983 */ /* 0x002ea80000300800 */
[----:B------:R1:W-:Y:S04]  /*1b1f0*/  STS.U8 [R2+UR8+0x8800], R27 ;  /* 0x0088001b02007988 */ /* 0x0003e80008000008 */
[----:B0-----:R-:W5:Y:S04]  /*1b200*/  LDL.LU R26, [R1+0x364] ;  /* 0x00036400011a7983 */ /* 0x001f680000300800 */
[----:B-1----:R-:W5:Y:S04]  /*1b210*/  LDL.LU R27, [R1+0x30c] ;  /* 0x00030c00011b7983 */ /* 0x002f680000300800 */
        /* <DEDUP_REMOVED lines=20> */
[----:B---3--:R-:W-:Y:S04]  /*1b360*/  STS.U8 [R2+UR8+0x8980], R28 ;  /* 0x0089801c02007988 */ /* 0x008fe80008000008 */
[----:B------:R0:W-:Y:S04]  /*1b370*/  STS.U8 [R2+UR8+0x8880], R18 ;  /* 0x0088801202007988 */ /* 0x0001e80008000008 */
[----:B------:R1:W-:Y:S04]  /*1b380*/  STS.U8 [R2+UR8+0x8900], R20 ;  /* 0x0089001402007988 */ /* 0x0003e80008000008 */
[----:B0-----:R-:W3:Y:S04]  /*1b390*/  LDL.LU R18, [R1+0x9c] ;  /* 0x00009c0001127983 */ /* 0x001ee80000300800 */
[----:B-1----:R-:W3:Y:S04]  /*1b3a0*/  LDL.LU R20, [R1+0x98] ;  /* 0x0000980001147983 */ /* 0x002ee80000300800 */
[----:B------:R-:W3:Y:S04]  /*1b3b0*/  LDL.LU R28, [R1+0x308] ;  /* 0x00030800011c7983 */ /* 0x000ee80000300800 */
[----:B------:R0:W-:Y:S04]  /*1b3c0*/  STS.U8 [R2+UR8+0x9800], R11 ;  /* 0x0098000b02007988 */ /* 0x0001e80008000008 */
[----:B0-----:R-:W3:Y:S04]  /*1b3d0*/  LDL.LU R11, [R1+0x19f8] ;  /* 0x0019f800010b7983 */ /* 0x001ee80000300800 */
[----:B----4-:R0:W-:Y:S04]  /*1b3e0*/  STS.U8 [R2+UR8+0x9880], R22 ;  /* 0x0098801602007988 */ /* 0x0101e80008000008 */
[----:B0-----:R-:W4:Y:S04]  /*1b3f0*/  LDL.LU R22, [R1+0x19f4] ;  /* 0x0019f40001167983 */ /* 0x001f280000300800 */
[----:B--2---:R0:W-:Y:S04]  /*1b400*/  STS.U8 [R2+UR8+0x9900], R24 ;  /* 0x0099001802007988 */ /* 0x0041e80008000008 */
[----:B-----5:R1:W-:Y:S04]  /*1b410*/  STS.U8 [R2+UR8+0x9980], R26 ;  /* 0x0099801a02007988 */ /* 0x0203e80008000008 */
[----:B0-----:R-:W2:Y:S04]  /*1b420*/  LDL.LU R24, [R1+0x19f0] ;  /* 0x0019f00001187983 */ /* 0x001ea80000300800 */
[----:B------:R0:W-:Y:S04]  /*1b430*/  STS.U8 [R2+UR8+0xa800], R27 ;  /* 0x00a8001b02007988 */ /* 0x0001e80008000008 */
[----:B-1----:R-:W5:Y:S04]  /*1b440*/  LDL.LU R26, [R1+0x19ec] ;  /* 0x0019ec00011a7983 */ /* 0x002f680000300800 */
[----:B0-----:R-:W4:Y:S04]  /*1b450*/  LDL.LU R27, [R1+0x19e8] ;  /* 0x0019e800011b7983 */ /* 0x001f280000300800 */
[----:B------:R0:W-:Y:S04]  /*1b460*/  STS.U8 [R2+UR8+0xa900], R0 ;  /* 0x00a9000002007988 */ /* 0x0001e80008000008 */
        /* <DEDUP_REMOVED lines=19> */
[----:B---3--:R-:W-:Y:S04]  /*1b5a0*/  STS.U8 [R2+UR8+0xf900], R18 ;  /* 0x00f9001202007988 */ /* 0x008fe80008000008 */
[----:B------:R-:W-:Y:S04]  /*1b5b0*/  STS.U8 [R2+UR8+0xf980], R20 ;  /* 0x00f9801402007988 */ /* 0x000fe80008000008 */
[----:B------:R-:W-:Y:S01]  /*1b5c0*/  STS.U8 [R2+UR8+0xa880], R28 ;  /* 0x00a8801c02007988 */ /* 0x000fe20008000008 */
[----:B0-----:R-:W-:-:S03]  /*1b5d0*/  LOP3.LUT R0, R11, 0x50, RZ, 0x3c, !PT ;  /* 0x000000500b007812 */ /* 0x001fc600078e3cff */
[----:B------:R0:W-:Y:S04]  /*1b5e0*/  STL [R1+0x19e4], R11 ;  /* 0x0019e40b01007387 */ /* 0x0001e80000100800 */
        /* <DEDUP_REMOVED lines=25> */
[----:B-----5:R1:W-:Y:S04]  /*1b780*/  STS.U8 [R0+UR8+0x8a80], R26 ;  /* 0x008a801a00007988 */ /* 0x0203e80008000008 */
[----:B--2---:R2:W-:Y:S04]  /*1b790*/  STS.U8 [R0+UR8+0x8b00], R24 ;  /* 0x008b001800007988 */ /* 0x0045e80008000008 */
[----:B0-----:R-:W4:Y:S04]  /*1b7a0*/  LDL.LU R27, [R1+0x280] ;  /* 0x00028000011b7983 */ /* 0x001f280000300800 */
[----:B-1----:R-:W5:Y:S04]  /*1b7b0*/  LDL.LU R26, [R1+0x2f0] ;  /* 0x0002f000011a7983 */ /* 0x002f680000300800 */
[----:B--2---:R-:W2:Y:S04]  /*1b7c0*/  LDL.LU R24, [R1+0x2f4] ;  /* 0x0002f40001187983 */ /* 0x004ea80000300800 */
[----:B------:R0:W-:Y:S04]  /*1b7d0*/  STS.U8 [R0+UR8+0x8b80], R22 ;  /* 0x008b801600007988 */ /* 0x0001e80008000008 */
[----:B0-----:R-:W2:Y:S04]  /*1b7e0*/  LDL.LU R22, [R1+0x2f8] ;  /* 0x0002f80001167983 */ /* 0x001ea80000300800 */
[----:B---3--:R0:W-:Y:S04]  /*1b7f0*/  STS.U8 [R0+UR8+0x9a00], R11 ;  /* 0x009a000b00007988 */ /* 0x0081e80008000008 */
[----:B------:R1:W-:Y:S04]  /*1b800*/  STS.U8 [R0+UR8+0x9a80], R19 ;  /* 0x009a801300007988 */ /* 0x0003e80008000008 */
[----:B------:R3:W-:Y:S04]  /*1b810*/  STS.U8 [R0+UR8+0x9b00], R13 ;  /* 0x009b000d00007988 */ /* 0x0007e80008000008 */
[----:B0-----:R-:W2:Y:S04]  /*1b820*/  LDL.LU R11, [R1+0x19e4] ;  /* 0x0019e400010b7983 */ /* 0x001ea80000300800 */
[----:B-1----:R-:W2:Y:S04]  /*1b830*/  LDL.LU R19, [R1+0x19e0] ;  /* 0x0019e00001137983 */ /* 0x002ea80000300800 */
[----:B---3--:R-:W3:Y:S04]  /*1b840*/  LDL.LU R13, [R1+0x19dc] ;  /* 0x0019dc00010d7983 */ /* 0x008ee80000300800 */
[----:B------:R0:W-:Y:S04]  /*1b850*/  STS.U8 [R0+UR8+0x9b80], R18 ;  /* 0x009b801200007988 */ /* 0x0001e80008000008 */
[----:B------:R1:W-:Y:S04]  /*1b860*/  STS.U8 [R0+UR8+0xaa00], R20 ;  /* 0x00aa001400007988 */ /* 0x0003e80008000008 */
[----:B0-----:R-:W3:Y:S04]  /*1b870*/  LDL.LU R18, [R1+0x19d8] ;  /* 0x0019d80001127983 */ /* 0x001ee80000300800 */
[----:B-1----:R-:W3:Y:S04]  /*1b880*/  LDL.LU R20, [R1+0x19d4] ;  /* 0x0019d40001147983 */ /* 0x002ee80000300800 */
[----:B------:R0:W-:Y:S04]  /*1b890*/  STS.U8 [R0+UR8+0xbb80], R3 ;  /* 0x00bb800300007988 */ /* 0x0001e80008000008 */
[----:B------:R1:W-:Y:S04]  /*1b8a0*/  STS.U8 [R0+UR8+0xca80], R6 ;  /* 0x00ca800600007988 */ /* 0x0003e80008000008 */
[----:B0-----:R-:W3:Y:S04]  /*1b8b0*/  LDL.LU R3, [R1+0x350] ;  /* 0x0003500001037983 */ /* 0x001ee80000300800 */
[----:B-1----:R-:W3:Y:S04]  /*1b8c0*/  LDL.LU R6, [R1+0x34c] ;  /* 0x00034c0001067983 */ /* 0x002ee80000300800 */
[----:B------:R0:W-:Y:S04]  /*1b8d0*/  STS.U8 [R0+UR8+0xea00], R14 ;  /* 0x00ea000e00007988 */ /* 0x0001e80008000008 */
[----:B------:R-:W-:Y:S04]  /*1b8e0*/  STS.U8 [R0+UR8+0xba80], R2 ;  /* 0x00ba800200007988 */ /* 0x000fe80008000008 */
[----:B0-----:R-:W3:Y:S04]  /*1b8f0*/  LDL.LU R14, [R1+0x348] ;  /* 0x00034800010e7983 */ /* 0x001ee80000300800 */
[----:B------:R0:W-:Y:S04]  /*1b900*/  STS.U8 [R0+UR8+0xfa00], R16 ;  /* 0x00fa001000007988 */ /* 0x0001e80008000008 */
[----:B------:R1:W-:Y:S04]  /*1b910*/  STS.U8 [R0+UR8+0xfa80], R25 ;  /* 0x00fa801900007988 */ /* 0x0003e80008000008 */
[----:B------:R1:W-:Y:S04]  /*1b920*/  STS.U8 [R0+UR8+0xfb00], R23 ;  /* 0x00fb001700007988 */ /* 0x0003e80008000008 */
[----:B0-----:R-:W3:Y:S04]  /*1b930*/  LDL.LU R16, [R1+0x344] ;  /* 0x0003440001107983 */ /* 0x001ee80000300800 */
[----:B-1----:R-:W3:Y:S04]  /*1b940*/  LDL.LU R25, [R1+0x2ec] ;  /* 0x0002ec0001197983 */ /* 0x002ee80000300800 */
[----:B------:R0:W-:Y:S04]  /*1b950*/  STS.U8 [R0+UR8+0xfb80], R21 ;  /* 0x00fb801500007988 */ /* 0x0001e80008000008 */
[----:B------:R-:W3:Y:S04]  /*1b960*/  LDL.LU R23, [R1+0x2e8] ;  /* 0x0002e80001177983 */ /* 0x000ee80000300800 */
[----:B----4-:R-:W-:Y:S04]  /*1b970*/  STS.U8 [R0+UR8+0xba00], R27 ;  /* 0x00ba001b00007988 */ /* 0x010fe80008000008 */
[----:B-----5:R-:W-:Y:S04]  /*1b980*/  STS.U8 [R0+UR8+0xab80], R26 ;  /* 0x00ab801a00007988 */ /* 0x020fe80008000008 */
[----:B--2---:R-:W-:Y:S04]  /*1b990*/  STS.U8 [R0+UR8+0xab00], R24 ;  /* 0x00ab001800007988 */ /* 0x004fe80008000008 */
        /* <DEDUP_REMOVED lines=12> */
[----:B0-----:R-:W2:Y:S04]  /*1ba60*/  LDL.LU R21, [R1+0x2e4] ;  /* 0x0002e40001157983 */ /* 0x001ea80000300800 */
[----:B-1----:R-:W4:Y:S04]  /*1ba70*/  LDL.LU R0, [R1+0x264] ;  /* 0x0002640001007983 */ /* 0x002f280000300800 */
[----:B------:R-:W5:Y:S04]  /*1ba80*/  LDL.LU R15, [R1+0x1f4] ;  /* 0x0001f400010f7983 */ /* 0x000f680000300800 */
[----:B------:R-:W4:Y:S04]  /*1ba90*/  LDL.LU R22, [R1+0x1f0] ;  /* 0x0001f00001167983 */ /* 0x000f280000300800 */
        /* <DEDUP_REMOVED lines=12> */
[----:B------:R-:W4:Y:S01]  /*1bb60*/  LDL.LU R17, [R1+0x7c] ;  /* 0x00007c0001117983 */ /* 0x000f220000300800 */
[----:B------:R-:W-:-:S05]  /*1bb70*/  LOP3.LUT R2, R11, 0x60, RZ, 0x3c, !PT ;  /* 0x000000600b027812 */ /* 0x000fca00078e3cff */
[----:B------:R-:W-:Y:S04]  /*1bb80*/  STS.U8 [R2+UR8+0x8d80], R19 ;  /* 0x008d801302007988 */ /* 0x000fe80008000008 */
[----:B---3--:R-:W-:Y:S04]  /*1bb90*/  STS.U8 [R2+UR8+0x8d00], R13 ;  /* 0x008d000d02007988 */ /* 0x008fe80008000008 */
[----:B------:R-:W-:Y:S04]  /*1bba0*/  STS.U8 [R2+UR8+0x8c80], R18 ;  /* 0x008c801202007988 */ /* 0x000fe80008000008 */
[----:B------:R0:W-:Y:S04]  /*1bbb0*/  STS.U8 [R2+UR8+0x8c00], R20 ;  /* 0x008c001402007988 */ /* 0x0001e80008000008 */
[----:B0-----:R-:W3:Y:S04]  /*1bbc0*/  LDL.LU R20, [R1+0x268] ;  /* 0x0002680001147983 */ /* 0x001ee80000300800 */
[----:B------:R-:W3:Y:S04]  /*1bbd0*/  LDL.LU R18, [R1+0x26c] ;  /* 0x00026c0001127983 */ /* 0x000ee80000300800 */
[----:B------:R-:W3:Y:S04]  /*1bbe0*/  LDL.LU R13, [R1+0x270] ;  /* 0x00027000010d7983 */ /* 0x000ee80000300800 */
[----:B------:R-:W3:Y:S04]  /*1bbf0*/  LDL.LU R19, [R1+0x2e0] ;  /* 0x0002e00001137983 */ /* 0x000ee80000300800 */
[----:B------:R0:W-:Y:S04]  /*1bc00*/  STS.U8 [R2+UR8+0x9c00], R3 ;  /* 0x009c000302007988 */ /* 0x0001e80008000008 */
[----:B------:R1:W-:Y:S04]  /*1bc10*/  STS.U8 [R2+UR8+0x9c80], R6 ;  /* 0x009c800602007988 */ /* 0x0003e80008000008 */
[----:B0-----:R-:W3:Y:S04]  /*1bc20*/  LDL.LU R3, [R1+0x19d0] ;  /* 0x0019d00001037983 */ /* 0x001ee80000300800 */
[----:B-1----:R-:W3:Y:S04]  /*1bc30*/  LDL.LU R6, [R1+0x19cc] ;  /* 0x0019cc0001067983 */ /* 0x002ee80000300800 */
[----:B------:R0:W-:Y:S04]  /*1bc40*/  STS.U8 [R2+UR8+0x9d00], R14 ;  /* 0x009d000e02007988 */ /* 0x0001e80008000008 */
[----:B0-----:R-:W3:Y:S04]  /*1bc50*/  LDL.LU R14, [R1+0x19c8] ;  /* 0x0019c800010e7983 */ /* 0x001ee80000300800 */
[----:B------:R0:W-:Y:S04]  /*1bc60*/  STS.U8 [R2+UR8+0x9d80], R16 ;  /* 0x009d801002007988 */ /* 0x0001e80008000008 */
[----:B------:R1:W-:Y:S04]  /*1bc70*/  STS.U8 [R2+UR8+0xac00], R25 ;  /* 0x00ac001902007988 */ /* 0x0003e80008000008 */
[----:B------:R1:W-:Y:S04]  /*1bc80*/  STS.U8 [R2+UR8+0xac80], R23 ;  /* 0x00ac801702007988 */ /* 0x0003e80008000008 */
[----:B0-----:R-:W3:Y:S04]  /*1bc90*/  LDL.LU R16, [R1+0x19c4] ;  /* 0x0019c40001107983 */ /* 0x001ee80000300800 */
[----:B-1----:R-:W3:Y:S04]  /*1bca0*/  LDL.LU R25, [R1+0x19c0] ;  /* 0x0019c00001197983 */ /* 0x002ee80000300800 */
[----:B------:R-:W3:Y:S04]  /*1bcb0*/  LDL.LU R23, [R1+0x19bc] ;  /* 0x0019bc0001177983 */ /* 0x000ee80000300800 */
[----:B--2---:R0:W-:Y:S04]  /*1bcc0*/  STS.U8 [R2+UR8+0xad00], R21 ;  /* 0x00ad001502007988 */ /* 0x0041e80008000008 */
[----:B0-----:R-:W2:Y:S04]  /*1bcd0*/  LDL.LU R21, [R1+0x19b8] ;  /* 0x0019b80001157983 */ /* 0x001ea80000300800 */
[----:B-----5:R0:W-:Y:S04]  /*1bce0*/  STS.U8 [R2+UR8+0xcc00], R15 ;  /* 0x00cc000f02007988 */ /* 0x0201e80008000008 */
[----:B0-----:R-:W5:Y:S04]  /*1bcf0*/  LDL.LU R15, [R1+0x78] ;  /* 0x00007800010f7983 */ /* 0x001f680000300800 */
[----:B----4-:R0:W-:Y:S04]  /*1bd00*/  STS.U8 [R2+UR8+0xfc80], R29 ;  /* 0x00fc801d02007988 */ /* 0x0101e80008000008 */
[----:B------:R1:W-:Y:S04]  /*1bd10*/  STS.U8 [R2+UR8+0xfd00], R17 ;  /* 0x00fd001102007988 */ /* 0x0003e80008000008 */
[----:B0-----:R-:W4:Y:S04]  /*1bd20*/  LDL.LU R29, [R1+0x340] ;  /* 0x00034000011d7983 */ /* 0x001f280000300800 */
[----:B-1----:R-:W4:Y:S04]  /*1bd30*/  LDL.LU R17, [R1+0x33c] ;  /* 0x00033c0001117983 */ /* 0x002f280000300800 */
        /* <DEDUP_REMOVED lines=10> */
[----:B------:R-:W-:Y:S04]  /*1bde0*/  STS.U8 [R2+UR8+0xed00], R9 ;  /* 0x00ed000902007988 */ /* 0x000fe80008000008 */
[----:B------:R-:W-:Y:S01]  /*1bdf0*/  STS.U8 [R2+UR8+0xed80], R10 ;  /* 0x00ed800a02007988 */ /* 0x000fe20008000008 */
[----:B0-----:R-:W-:-:S03]  /*1be00*/  LOP3.LUT R0, R11, 0x70, RZ, 0x3c, !PT ;  /* 0x000000700b007812 */ /* 0x001fc600078e3cff */
[----:B------:R-:W-:Y:S04]  /*1be10*/  STS.U8 [R2+UR8+0xfc00], R12 ;  /* 0x00fc000c02007988 */ /* 0x000fe80008000008 */
[----:B---3--:R-:W-:Y:S04]  /*1be20*/  STS.U8 [R2+UR8+0xbd00], R20 ;  /* 0x00bd001402007988 */ /* 0x008fe80008000008 */
[----:B------:R-:W-:Y:S04]  /*1be30*/  STS.U8 [R2+UR8+0xbc80], R18 ;  /* 0x00bc801202007988 */ /* 0x000fe80008000008 */
[----:B------:R-:W-:Y:S04]  /*1be40*/  STS.U8 [R2+UR8+0xbc00], R13 ;  /* 0x00bc000d02007988 */ /* 0x000fe80008000008 */
[----:B------:R0:W-:Y:S04]  /*1be50*/  STS.U8 [R2+UR8+0xad80], R19 ;  /* 0x00ad801302007988 */ /* 0x0001e80008000008 */
        /* <DEDUP_REMOVED lines=13> */
[----:B-----5:R0:W-:Y:S04]  /*1bf30*/  STS.U8 [R2+UR8+0xfd80], R15 ;  /* 0x00fd800f02007988 */ /* 0x0201e80008000008 */
[----:B--2---:R1:W-:Y:S04]  /*1bf40*/  STS.U8 [R0+UR8+0x8e00], R21 ;  /* 0x008e001500007988 */ /* 0x0043e80008000008 */
[----:B0-----:R-:W2:Y:S04]  /*1bf50*/  LDL.LU R2, [R1+0x2d4] ;  /* 0x0002d40001027983 */ /* 0x001ea80000300800 */
[----:B------:R-:W5:Y:S04]  /*1bf60*/  LDL.LU R9, [R1+0xf4] ;  /* 0x0000f40001097983 */ /* 0x000f680000300800 */
[----:B------:R-:W5:Y:S04]  /*1bf70*/  LDL.LU R10, [R1+0xf0] ;  /* 0x0000f000010a7983 */ /* 0x000f680000300800 */
[----:B------:R-:W5:Y:S04]  /*1bf80*/  LDL.LU R11, [R1+0xec] ;  /* 0x0000ec00010b7983 */ /* 0x000f680000300800 */
[----:B------:R-:W5:Y:S04]  /*1bf90*/  LDL.LU R12, [R1+0xe8] ;  /* 0x0000e800010c7983 */ /* 0x000f680000300800 */
[----:B------:R-:W5:Y:S04]  /*1bfa0*/  LDL.LU R15, [R1+0x74] ;  /* 0x00007400010f7983 */ /* 0x000f680000300800 */
[----:B-1----:R-:W3:Y:S04]  /*1bfb0*/  LDL.LU R21, [R1+0x2d8] ;  /* 0x0002d80001157983 */ /* 0x002ee80000300800 */
[----:B------:R0:W-:Y:S04]  /*1bfc0*/  STS.U8 [R0+UR8+0x8e80], R23 ;  /* 0x008e801700007988 */ /* 0x0001e80008000008 */
[----:B------:R1:W-:Y:S04]  /*1bfd0*/  STS.U8 [R0+UR8+0x8f00], R25 ;  /* 0x008f001900007988 */ /* 0x0003e80008000008 */
[----:B------:R4:W-:Y:S04]  /*1bfe0*/  STS.U8 [R0+UR8+0x8f80], R16 ;  /* 0x008f801000007988 */ /* 0x0009e80008000008 */
[----:B0-----:R-:W2:Y:S04]  /*1bff0*/  LDL.LU R23, [R1+0x2dc] ;  /* 0x0002dc0001177983 */ /* 0x001ea80000300800 */
[----:B-1----:R-:W5:Y:S04]  /*1c000*/  LDL.LU R25, [R1+0x334] ;  /* 0x0003340001197983 */ /* 0x002f680000300800 */
[----:B----4-:R-:W4:Y:S04]  /*1c010*/  LDL.LU R16, [R1+0x338] ;  /* 0x0003380001107983 */ /* 0x010f280000300800 */
[----:B------:R0:W-:Y:S04]  /*1c020*/  STS.U8 [R0+UR8+0x9e00], R29 ;  /* 0x009e001d00007988 */ /* 0x0001e80008000008 */
[----:B------:R1:W-:Y:S04]  /*1c030*/  STS.U8 [R0+UR8+0x9e80], R17 ;  /* 0x009e801100007988 */ /* 0x0003e80008000008 */
[----:B0-----:R-:W3:Y:S04]  /*1c040*/  LDL.LU R29, [R1+0x19b4] ;  /* 0x0019b400011d7983 */ /* 0x001ee80000300800 */
[----:B-1----:R-:W3:Y:S01]  /*1c050*/  LDL.LU R17, [R1+0x19b0] ;  /* 0x0019b00001117983 */ /* 0x002ee20000300800 */
[----:B------:R-:W0:Y:S01]  /*1c060*/  S2UR UR10, SR_CgaCtaId ;  /* 0x00000000000a79c3 */ /* 0x000e220000008800 */
[----:B------:R-:W-:-:S02]  /*1c070*/  UMOV UR9, 0x400 ;  /* 0x0000040000097882 */ /* 0x000fc40000000000 */
[----:B0-----:R-:W-:Y:S01]  /*1c080*/  ULEA UR9, UR10, UR9, 0x18 ;  /* 0x000000090a097291 */ /* 0x001fe2000f8ec03f */
[----:B----4-:R-:W-:Y:S04]  /*1c090*/  STS.U8 [R0+UR8+0x9f00], R16 ;  /* 0x009f001000007988 */ /* 0x010fe80008000008 */
[----:B-----5:R-:W-:Y:S04]  /*1c0a0*/  STS.U8 [R0+UR8+0x9f80], R25 ;  /* 0x009f801900007988 */ /* 0x020fe80008000008 */
[----:B--2---:R-:W-:Y:S04]  /*1c0b0*/  STS.U8 [R0+UR8+0xae00], R23 ;  /* 0x00ae001700007988 */ /* 0x004fe80008000008 */
[----:B---3--:R-:W-:Y:S04]  /*1c0c0*/  STS.U8 [R0+UR8+0xae80], R21 ;  /* 0x00ae801500007988 */ /* 0x008fe80008000008 */
        /* <DEDUP_REMOVED lines=21> */
[----:B------:R0:W-:Y:S01]  /*1c220*/  STS.U8 [R0+UR8+0xff80], R14 ;  /* 0x00ff800e00007988 */ /* 0x0001e20008000008 */
[----:B------:R-:W-:Y:S01]  /*1c230*/  BAR.SYNC.DEFER_BLOCKING 0x0 ;  /* 0x0000000000007b1d */ /* 0x000fe20000010000 */
[----:B0-----:R-:W-:-:S05]  /*1c240*/  LOP3.LUT R0, R6, 0x20, RZ, 0x3c, !PT ;  /* 0x0000002006007812 */ /* 0x001fca00078e3cff */
[----:B------:R-:W0:Y:S04]  /*1c250*/  LDSM.16.M88.4 R8, [R3+UR9+0x8000] ;  /* 0x008000090308783b */ /* 0x000e280008000200 */
[----:B------:R-:W-:Y:S04]  /*1c260*/  LDSM.16.MT88.4 R12, [R6+UR9] ;  /* 0x00000009060c783b */ /* 0x000fe80008004200 */
[----:B------:R-:W-:Y:S04]  /*1c270*/  LDSM.16.MT88.4 R16, [R6+UR9+0x400] ;  /* 0x000400090610783b */ /* 0x000fe80008004200 */
[----:B------:R-:W1:Y:S04]  /*1c280*/  LDSM.16.MT88.4 R4, [R0+UR9+0x400] ;  /* 0x000400090004783b */ /* 0x000e680008004200 */
[----:B------:R2:W3:Y:S01]  /*1c290*/  LDSM.16.M88.4 R20, [R3+UR9+0xc000] ;  /* 0x00c000090314783b */ /* 0x0004e20008000200 */
[----:B0-----:R-:W-:-:S03]  /*1c2a0*/  IMAD.MOV.U32 R28, RZ, RZ, R8 ;  /* 0x000000ffff1c7224 */ /* 0x001fc600078e0008 */
[----:B------:R-:W-:Y:S01]  /*1c2b0*/  STL.64 [R1+0x48], R10 ;  /* 0x0000480a01007387 */ /* 0x000fe20000100a00 */
[----:B------:R-:W-:Y:S01]  /*1c2c0*/  IMAD.MOV.U32 R29, RZ, RZ, R9 ;  /* 0x000000ffff1d7224 */ /* 0x000fe200078e0009 */
[----:B------:R-:W-:Y:S02]  /*1c2d0*/  F2FP.F16.E4M3.UNPACK_B R2, R28 ;  /* 0x0000001cff02723e */ /* 0x000fe400020006ff */
[----:B------:R-:W0:Y:S02]  /*1c2e0*/  LDSM.16.MT88.4 R8, [R0+UR9] ;  /* 0x000000090008783b */ /* 0x000e240008004200 */
[----:B--2---:R-:W-:Y:S02]  /*1c2f0*/  F2FP.F16.E4M3.UNPACK_B R3, R29 ;  /* 0x0000001dff03723e */ /* 0x004fe400020006ff */
[----:B-1----:R-:W-:Y:S04]  /*1c300*/  STL [R1+0x19ac], R5 ;  /* 0x0019ac0501007387 */ /* 0x002fe80000100800 */
[----:B------:R-:W-:Y:S04]  /*1c310*/  STL [R1+0x19a8], R7 ;  /* 0x0019a80701007387 */ /* 0x000fe80000100800 */
[----:B---3--:R1:W-:Y:S04]  /*1c320*/  STL.64 [R1+0x50], R20 ;  /* 0x0000501401007387 */ /* 0x0083e80000100a00 */
[----:B------:R2:W-:Y:S01]  /*1c330*/  STL.64 [R1+0x58], R22 ;  /* 0x0000581601007387 */ /* 0x0005e20000100a00 */
[----:B-1----:R-:W-:-:S02]  /*1c340*/  IMAD.MOV.U32 R20, RZ, RZ, R12 ;  /* 0x000000ffff147224 */ /* 0x002fc400078e000c */
[----:B------:R-:W-:Y:S02]  /*1c350*/  IMAD.MOV.U32 R21, RZ, RZ, R14 ;  /* 0x000000ffff157224 */ /* 0x000fe400078e000e */
[----:B--2---:R-:W-:Y:S02]  /*1c360*/  IMAD.MOV.U32 R22, RZ, RZ, R16 ;  /* 0x000000ffff167224 */ /* 0x004fe400078e0010 */
[----:B------:R-:W-:-:S07]  /*1c370*/  IMAD.MOV.U32 R23, RZ, RZ, R18 ;  /* 0x000000ffff177224 */ /* 0x000fce00078e0012 */
[----:B------:R-:W-:-:S15]  /*1c380*/  HMMA.16816.F32 R20, R20, R2, RZ ;  /* 0x000000021414723c */ /* 0x000fde00000018ff */
[----:B------:R-:W-:-:S08]  /*1c390*/  NOP ;  /* 0x0000000000007918 */ /* 0x000fd00000000000 */
[----:B------:R1:W-:Y:S04]  /*1c3a0*/  STL.64 [R1+0x20], R20 ;  /* 0x0000201401007387 */ /* 0x0003e80000100a00 */
[----:B-1----:R-:W2:Y:S01]  /*1c3b0*/  LDL R21, [R1+0xe0] ;  /* 0x0000e00001157983 */ /* 0x002ea20000100800 */
[----:B------:R-:W-:Y:S02]  /*1c3c0*/  IMAD.MOV.U32 R5, RZ, RZ, R22 ;  /* 0x000000ffff057224 */ /* 0x000fe400078e0016 */
[----:B------:R-:W-:Y:S01]  /*1c3d0*/  IMAD.MOV.U32 R7, RZ, RZ, R23 ;  /* 0x000000ffff077224 */ /* 0x000fe200078e0017 */
[----:B------:R-:W3:Y:S04]  /*1c3e0*/  LDL R22, [R1+0x50] ;  /* 0x0000500001167983 */ /* 0x000ee80000100800 */
[----:B------:R-:W4:Y:S01]  /*1c3f0*/  LDL R23, [R1+0x54] ;  /* 0x0000540001177983 */ /* 0x000f220000100800 */
[----:B0-----:R-:W-:-:S02]  /*1c400*/  IMAD.MOV.U32 R24, RZ, RZ, R8 ;  /* 0x000000ffff187224 */ /* 0x001fc400078e0008 */
[----:B------:R-:W-:Y:S02]  /*1c410*/  IMAD.MOV.U32 R25, RZ, RZ, R10 ;  /* 0x000000ffff197224 */ /* 0x000fe400078e000a */
[----:B------:R-:W-:Y:S02]  /*1c420*/  IMAD.MOV.U32 R26, RZ, RZ, R4 ;  /* 0x000000ffff1a7224 */ /* 0x000fe400078e0004 */
[----:B------:R-:W-:-:S07]  /*1c430*/  IMAD.MOV.U32 R27, RZ, RZ, R6 ;  /* 0x000000ffff1b7224 */ /* 0x000fce00078e0006 */
[----:B------:R-:W-:-:S15]  /*1c440*/  HMMA.16816.F32 R24, R24, R2, RZ ;  /* 0x000000021818723c */ /* 0x000fde00000018ff */
[----:B------:R-:W-:-:S08]  /*1c450*/  NOP ;  /* 0x0000000000007918 */ /* 0x000fd00000000000 */
[----:B------:R-:W-:Y:S04]  /*1c460*/  STL.64 [R1+0x10], R24 ;  /* 0x0000101801007387 */ /* 0x000fe80000100a00 */
[----:B------:R-:W-:Y:S04]  /*1c470*/  STL.64 [R1+0x18], R26 ;  /* 0x0000181a01007387 */ /* 0x000fe80000100a00 */
[----:B--2---:R-:W0:Y:S04]  /*1c480*/  LDSM.16.MT88.4 R24, [R21+UR9+0x800] ;  /* 0x000800091518783b */ /* 0x004e280008004200 */
[----:B0-----:R-:W-:Y:S04]  /*1c490*/  STL.64 [R1+0x60], R24 ;  /* 0x0000601801007387 */ /* 0x001fe80000100a00 */
[----:B------:R-:W-:Y:S04]  /*1c4a0*/  STL.64 [R1+0x68], R26 ;  /* 0x0000681a01007387 */ /* 0x000fe80000100a00 */
[----:B------:R-:W0:Y:S04]  /*1c4b0*/  LDSM.16.MT88.4 R24, [R21+UR9+0xc00] ;  /* 0x000c00091518783b */ /* 0x000e280008004200 */
[----:B0-----:R0:W-:Y:S04]  /*1c4c0*/  STL.64 [R1+0x90], R24 ;  /* 0x0000901801007387 */ /* 0x0011e80000100a00 */
[----:B------:R1:W-:Y:S01]  /*1c4d0*/  STL.64 [R1+0x98], R26 ;  /* 0x0000981a01007387 */ /* 0x0003e20000100a00 */
[----:B0-----:R-:W-:-:S03]  /*1c4e0*/  IMAD.MOV.U32 R24, RZ, RZ, R12 ;  /* 0x000000ffff187224 */ /* 0x001fc600078e000c */
[----:B------:R-:W2:Y:S01]  /*1c4f0*/  LDL.LU R12, [R1+0x54] ;  /* 0x00005400010c7983 */ /* 0x000ea20000300800 */
[----:B------:R-:W-:-:S03]  /*1c500*/  IMAD.MOV.U32 R25, RZ, RZ, R14 ;  /* 0x000000ffff197224 */ /* 0x000fc600078e000e */
[----:B------:R-:W5:Y:S01]  /*1c510*/  LDL.LU R14, [R1+0x50] ;  /* 0x00005000010e7983 */ /* 0x000f620000300800 */
[----:B---3--:R-:W-:Y:S01]  /*1c520*/  F2FP.F16.E4M3.UNPACK_B R2, R22 ;  /* 0x00000016ff02723e */ /* 0x008fe200020006ff */
[----:B-1----:R-:W-:Y:S01]  /*1c530*/  IMAD.MOV.U32 R26, RZ, RZ, R16 ;  /* 0x000000ffff1a7224 */ /* 0x002fe200078e0010 */
[----:B----4-:R-:W-:Y:S01]  /*1c540*/  F2FP.F16.E4M3.UNPACK_B R3, R23 ;  /* 0x00000017ff03723e */ /* 0x010fe200020006ff */
[----:B------:R-:W-:-:S07]  /*1c550*/  IMAD.MOV.U32 R27, RZ, RZ, R18 ;  /* 0x000000ffff1b7224 */ /* 0x000fce00078e0012 */
[----:B------:R-:W-:Y:S01]  /*1c560*/  HMMA.16816.F32 R24, R24, R2, RZ ;  /* 0x000000021818723c */ /* 0x000fe200000018ff */
[----:B------:R-:W-:Y:S02]  /*1c570*/  IMAD.MOV.U32 R21, RZ, RZ, R10 ;  /* 0x000000ffff157224 */ /* 0x000fe400078e000a */
[----:B------:R-:W-:Y:S02]  /*1c580*/  IMAD.MOV.U32 R20, RZ, RZ, R8 ;  /* 0x000000ffff147224 */ /* 0x000fe400078e0008 */
[----:B------:R-:W-:Y:S02]  /*1c590*/  IMAD.MOV.U32 R22, RZ, RZ, R4 ;  /* 0x000000ffff167224 */ /* 0x000fe400078e0004 */
[----:B------:R-:W-:-:S15]  /*1c5a0*/  IMAD.MOV.U32 R23, RZ, RZ, R6 ;  /* 0x000000ffff177224 */ /* 0x000fde00078e0006 */
[----:B------:R-:W-:-:S02]  /*1c5b0*/  NOP ;  /* 0x0000000000007918 */ /* 0x000fc40000000000 */
[----:B------:R-:W-:Y:S02]  /*1c5c0*/  IMAD.MOV.U32 R10, RZ, RZ, R26 ;  /* 0x000000ffff0a7224 */ /* 0x000fe400078e001a */
[----:B------:R-:W-:Y:S01]  /*1c5d0*/  IMAD.MOV.U32 R8, RZ, RZ, R27 ;  /* 0x000000ffff087224 */ /* 0x000fe200078e001b */
[----:B------:R-:W-:Y:S04]  /*1c5e0*/  STL.64 [R1], R24 ;  /* 0x0000001801007387 */ /* 0x000fe80000100a00 */
[----:B------:R-:W-:Y:S04]  /*1c5f0*/  STL.64 [R1+0x19a0], R10 ;  /* 0x0019a00a01007387 */ /* 0x000fe80000100a00 */
[----:B------:R-:W-:Y:S04]  /*1c600*/  STL.64 [R1+0x1998], R8 ;  /* 0x0019980801007387 */ /* 0x000fe80000100a00 */
[----:B------:R-:W0:Y:S01]  /*1c610*/  LDSM.16.MT88.4 R8, [R0+UR9+0x800] ;  /* 0x000800090008783b */ /* 0x000e220008004200 */
[----:B------:R-:W-:-:S15]  /*1c620*/  HMMA.16816.F32 R20, R20, R2, RZ ;  /* 0x000000021414723c */ /* 0x000fde00000018ff */
[----:B------:R-:W-:-:S08]  /*1c630*/  NOP ;  /* 0x0000000000007918 */ /* 0x000fd00000000000 */
[----:B------:R1:W-:Y:S01]  /*1c640*/  STL [R1+0x34], R21 ;  /* 0x0000341501007387 */ /* 0x0003e20000100800 */
[----:B------:R-:W-:Y:S02]  /*1c650*/  IMAD.MOV.U32 R4, RZ, RZ, R20 ;  /* 0x000000ffff047224 */ /* 0x000fe400078e0014 */
[----:B------:R-:W-:Y:S01]  /*1c660*/  IMAD.MOV.U32 R6, RZ, RZ, R22 ;  /* 0x000000ffff067224 */ /* 0x000fe200078e0016 */
[----:B------:R3:W-:Y:S01]  /*1c670*/  STL [R1+0x3c], R23 ;  /* 0x00003c1701007387 */ /* 0x0007e20000100800 */
[----:B------:R-:W-:-:S03]  /*1c680*/  IMAD.MOV.U32 R22, RZ, RZ, R5 ;  /* 0x000000ffff167224 */ /* 0x000fc600078e0005 */
[----:B------:R-:W4:Y:S04]  /*1c690*/  LDL.LU R20, [R1+0x20] ;  /* 0x0000200001147983 */ /* 0x000f280000300800 */
[----:B-1----:R-:W4:Y:S01]  /*1c6a0*/  LDL.LU R21, [R1+0x24] ;  /* 0x0000240001157983 */ /* 0x002f220000300800 */
[----:B---3--:R-:W-:-:S03]  /*1c6b0*/  IMAD.MOV.U32 R23, RZ, RZ, R7 ;  /* 0x000000ffff177224 */ /* 0x008fc600078e0007 */
[----:B------:R-:W3:Y:S04]  /*1c6c0*/  LDL.LU R5, [R1+0x19ac] ;  /* 0x0019ac0001057983 */ /* 0x000ee80000300800 */
[----:B------:R-:W3:Y:S04]  /*1c6d0*/  LDL.LU R7, [R1+0x19a8] ;  /* 0x0019a80001077983 */ /* 0x000ee80000300800 */
[----:B0-----:R-:W-:Y:S04]  /*1c6e0*/  STL.64 [R1+0x70], R8 ;  /* 0x0000700801007387 */ /* 0x001fe80000100a00 */
[----:B------:R-:W-:Y:S04]  /*1c6f0*/  STL.64 [R1+0x78], R10 ;  /* 0x0000780a01007387 */ /* 0x000fe80000100a00 */
[----:B------:R-:W0:Y:S01]  /*1c700*/  LDSM.16.MT88.4 R8, [R0+UR9+0xc00] ;  /* 0x000c00090008783b */ /* 0x000e220008004200 */
[----:B------:R-:W-:-:S02]  /*1c710*/  IMAD.MOV.U32 R24, RZ, RZ, R13 ;  /* 0x000000ffff187224 */ /* 0x000fc400078e000d */
[----:B------:R-:W-:Y:S02]  /*1c720*/  IMAD.MOV.U32 R26, RZ, RZ, R17 ;  /* 0x000000ffff1a7224 */ /* 0x000fe400078e0011 */
[----:B------:R-:W-:Y:S02]  /*1c730*/  IMAD.MOV.U32 R25, RZ, RZ, R15 ;  /* 0x000000ffff197224 */ /* 0x000fe400078e000f */
[----:B------:R-:W-:Y:S01]  /*1c740*/  IMAD.MOV.U32 R27, RZ, RZ, R19 ;  /* 0x000000ffff1b7224 */ /* 0x000fe200078e0013 */
[----:B0-----:R-:W-:Y:S04]  /*1c750*/  STL.64 [R1+0x80], R8 ;  /* 0x0000800801007387 */ /* 0x001fe80000100a00 */
[----:B------:R0:W-:Y:S04]  /*1c760*/  STL.64 [R1+0x88], R10 ;  /* 0x0000880a01007387 */ /* 0x0001e80000100a00 */
[----:B0-----:R-:W3:Y:S04]  /*1c770*/  LDL.LU.64 R10, [R1+0x19a0] ;  /* 0x0019a000010a7983 */ /* 0x001ee80000300a00 */
[----:B------:R-:W3:Y:S04]  /*1c780*/  LDL.LU.64 R8, [R1+0x1998] ;  /* 0x0019980001087983 */ /* 0x000ee80000300a00 */
[----:B------:R-:W3:Y:S01]  /*1c790*/  LDL.LU R16, [R1+0x10] ;  /* 0x0000100001107983 */ /* 0x000ee20000300800 */
[----:B--2---:R-:W-:Y:S01]  /*1c7a0*/  F2FP.F16.E4M3.UNPACK_B R3, R12.H1 ;  /* 0x0000000cff03723e */ /* 0x004fe200030006ff */
[----:B------:R-:W-:Y:S01]  /*1c7b0*/  IMAD.MOV.U32 R12, RZ, RZ, R13 ;  /* 0x000000ffff0c7224 */ /* 0x000fe200078e000d */
[----:B-----5:R-:W-:Y:S01]  /*1c7c0*/  F2FP.F16.E4M3.UNPACK_B R2, R14.H1 ;  /* 0x0000000eff02723e */ /* 0x020fe200030006ff */
[----:B------:R-:W-:-:S02]  /*1c7d0*/  IMAD.MOV.U32 R14, RZ, RZ, R17 ;  /* 0x000000ffff0e7224 */ /* 0x000fc400078e0011 */
[----:B------:R-:W-:Y:S01]  /*1c7e0*/  IMAD.MOV.U32 R13, RZ, RZ, R15 ;  /* 0x000000ffff0d7224 */ /* 0x000fe200078e000f */
[----:B------:R-:W2:Y:S01]  /*1c7f0*/  LDL.LU R17, [R1+0x14] ;  /* 0x0000140001117983 */ /* 0x000ea20000300800 */
[----:B------:R-:W-:-:S03]  /*1c800*/  IMAD.MOV.U32 R15, RZ, RZ, R19 ;  /* 0x000000ffff0f7224 */ /* 0x000fc600078e0013 */
[----:B------:R-:W2:Y:S04]  /*1c810*/  LDL.LU R18, [R1+0x18] ;  /* 0x0000180001127983 */ /* 0x000ea80000300800 */
[----:B------:R-:W2:Y:S01]  /*1c820*/  LDL.LU R19, [R1+0x1c] ;  /* 0x00001c0001137983 */ /* 0x000ea20000300800 */
[----:B------:R-:W-:Y:S02]  /*1c830*/  F2FP.F16.E4M3.UNPACK_B R28, R28.H1 ;  /* 0x0000001cff1c723e */ /* 0x000fe400030006ff */
[----:B------:R-:W-:-:S07]  /*1c840*/  F2FP.F16.E4M3.UNPACK_B R29, R29.H1 ;  /* 0x0000001dff1d723e */ /* 0x000fce00030006ff */
[----:B----4-:R-:W-:Y:S07]  /*1c850*/  HMMA.16816.F32 R24, R24, R28, R20 ;  /* 0x0000001c1818723c */ /* 0x010fee0000001814 */
[----:B---3--:R-:W-:Y:S02]  /*1c860*/  IMAD.MOV.U32 R22, RZ, RZ, R5 ;  /* 0x000000ffff167224 */ /* 0x008fe400078e0005 */
[----:B------:R-:W-:Y:S02]  /*1c870*/  IMAD.MOV.U32 R23, RZ, RZ, R7 ;  /* 0x000000ffff177224 */ /* 0x000fe400078e0007 */
[----:B------:R-:W-:-:S02]  /*1c880*/  IMAD.MOV.U32 R21, RZ, RZ, R11 ;  /* 0x000000ffff157224 */ /* 0x000fc400078e000b */
[----:B------:R-:W-:-:S07]  /*1c890*/  IMAD.MOV.U32 R20, RZ, RZ, R9 ;  /* 0x000000ffff147224 */ /* 0x000fce00078e0009 */
[----:B--2---:R-:W-:Y:S01]  /*1c8a0*/  HMMA.16816.F32 R16, R20, R28, R16 ;  /* 0x0000001c1410723c */ /* 0x004fe20000001810 */
[----:B------:R-:W2:Y:S04]  /*1c8b0*/  LDL.LU R20, [R1] ;  /* 0x0000000001147983 */ /* 0x000ea80000300800 */
[----:B------:R-:W2:Y:S02]  /*1c8c0*/  LDL.LU R21, [R1+0x4] ;  /* 0x0000040001157983 */ /* 0x000ea40000300800 */
[----:B------:R-:W-:Y:S02]  /*1c8d0*/  IMAD.MOV.U32 R23, RZ, RZ, R8 ;  /* 0x000000ffff177224 */ /* 0x000fe400078e0008 */
[----:B------:R-:W-:Y:S01]  /*1c8e0*/  IMAD.MOV.U32 R22, RZ, RZ, R10 ;  /* 0x000000ffff167224 */ /* 0x000fe200078e000a */
[----:B------:R-:W3:Y:S01]  /*1c8f0*/  LDL R28, [R1+0x48] ;  /* 0x00004800011c7983 */ /* 0x000ee20000100800 */
[----:B------:R-:W-:-:S02]  /*1c900*/  IMAD.MOV.U32 R8, RZ, RZ, R9 ;  /* 0x000000ffff087224 */ /* 0x000fc400078e0009 */
[----:B------:R-:W-:Y:S01]  /*1c910*/  IMAD.MOV.U32 R9, RZ, RZ, R11 ;  /* 0x000000ffff097224 */ /* 0x000fe200078e000b */
[----:B------:R-:W4:Y:S01]  /*1c920*/  LDL R29, [R1+0x4c] ;  /* 0x00004c00011d7983 */ /* 0x000f220000100800 */
[----:B------:R-:W-:Y:S02]  /*1c930*/  IMAD.MOV.U32 R10, RZ, RZ, R5 ;  /* 0x000000ffff0a7224 */ /* 0x000fe400078e0005 */
[----:B------:R-:W-:Y:S01]  /*1c940*/  IMAD.MOV.U32 R11, RZ, RZ, R7 ;  /* 0x000000ffff0b7224 */ /* 0x000fe200078e0007 */
[----:B------:R-:W5:Y:S04]  /*1c950*/  LDL.LU R5, [R1+0x34] ;  /* 0x0000340001057983 */ /* 0x000f680000300800 */
[----:B------:R-:W5:Y:S01]  /*1c960*/  LDL.LU R7, [R1+0x3c] ;  /* 0x00003c0001077983 */ /* 0x000f620000300800 */
[----:B--2---:R-:W-:Y:S03]  /*1c970*/  HMMA.16816.F32 R12, R12, R2, R20 ;  /* 0x000000020c0c723c */ /* 0x004fe60000001814 */
[----:B------:R-:W2:Y:S04]  /*1c980*/  LDL R20, [R1+0x60] ;  /* 0x0000600001147983 */ /* 0x000ea80000100800 */
[----:B------:R-:W2:Y:S04]  /*1c990*/  LDL R21, [R1+0x68] ;  /* 0x0000680001157983 */ /* 0x000ea80000100800 */
[----:B------:R-:W2:Y:S04]  /*1c9a0*/  LDL R22, [R1+0x90] ;  /* 0x0000900001167983 */ /* 0x000ea80000100800 */
[----:B------:R-:W2:Y:S01]  /*1c9b0*/  LDL R23, [R1+0x98] ;  /* 0x0000980001177983 */ /* 0x000ea20000100800 */
[----:B---3--:R-:W-:-:S02]  /*1c9c0*/  F2FP.F16.E4M3.UNPACK_B R28, R28 ;  /* 0x0000001cff1c723e */ /* 0x008fc400020006ff */
[----:B----4-:R-:W-:Y:S01]  /*1c9d0*/  F2FP.F16.E4M3.UNPACK_B R29, R29 ;  /* 0x0000001dff1d723e */ /* 0x010fe200020006ff */
[----:B-----5:R-:W-:-:S15]  /*1c9e0*/  HMMA.16816.F32 R4, R8, R2, R4 ;  /* 0x000000020804723c */ /* 0x020fde0000001804 */
[----:B------:R-:W-:-:S08]  /*1c9f0*/  NOP ;  /* 0x0000000000007918 */ /* 0x000fd00000000000 */
[----:B------:R0:W-:Y:S04]  /*1ca00*/  STL.64 [R1+0x1980], R6 ;  /* 0x0019800601007387 */ /* 0x0001e80000100a00 */
[----:B0-----:R-:W3:Y:S04]  /*1ca10*/  LDL.LU R6, [R1+0x88] ;  /* 0x0000880001067983 */ /* 0x001ee80000300800 */
[----:B------:R-:W4:Y:S04]  /*1ca20*/  LDL R7, [R1+0xe0] ;  /* 0x0000e00001077983 */ /* 0x000f280000100800 */
[----:B------:R0:W-:Y:S04]  /*1ca30*/  STL.64 [R1+0x1978], R4 ;  /* 0x0019780401007387 */ /* 0x0001e80000100a00 */
[----:B0-----:R-:W5:Y:S04]  /*1ca40*/  LDL.LU R4, [R1+0x78] ;  /* 0x0000780001047983 */ /* 0x001f680000300800 */
[----:B------:R-:W3:Y:S01]  /*1ca50*/  LDL.LU R5, [R1+0x80] ;  /* 0x0000800001057983 */ /* 0x000ee20000300800 */
[----:B--2---:R-:W-:-:S15]  /*1ca60*/  HMMA.16816.F32 R8, R20, R28, R24 ;  /* 0x0000001c1408723c */ /* 0x004fde0000001818 */
[----:B------:R-:W-:-:S08]  /*1ca70*/  NOP ;  /* 0x0000000000007918 */ /* 0x000fd00000000000 */
[----:B------:R0:W-:Y:S04]  /*1ca80*/  STL.64 [R1+0x1968], R10 ;  /* 0x0019680a01007387 */ /* 0x0001e80000100a00 */
[----:B0-----:R-:W2:Y:S04]  /*1ca90*/  LDL.LU R10, [R1+0x58] ;  /* 0x00005800010a7983 */ /* 0x001ea80000300800 */
[----:B------:R-:W4:Y:S04]  /*1caa0*/  LDL.LU R11, [R1+0x5c] ;  /* 0x00005c00010b7983 */ /* 0x000f280000300800 */
[----:B------:R0:W-:Y:S04]  /*1cab0*/  STL.64 [R1+0x1960], R8 ;  /* 0x0019600801007387 */ /* 0x0001e80000100a00 */
[----:B0-----:R-:W2:Y:S04]  /*1cac0*/  LDL R8, [R1+0xe4] ;  /* 0x0000e40001087983 */ /* 0x001ea80000100800 */
[----:B------:R-:W2:Y:S04]  /*1cad0*/  LDL.LU R9, [R1+0x4c] ;  /* 0x00004c0001097983 */ /* 0x000ea80000300800 */
[----:B------:R-:W2:Y:S01]  /*1cae0*/  LDL R20, [R1+0x70] ;  /* 0x0000700001147983 */ /* 0x000ea20000100800 */
[----:B-----5:R-:W-:-:S02]  /*1caf0*/  IMAD.MOV.U32 R21, RZ, RZ, R4 ;  /* 0x000000ffff157224 */ /* 0x020fc400078e0004 */
[----:B---3--:R-:W-:Y:S02]  /*1cb00*/  IMAD.MOV.U32 R22, RZ, RZ, R5 ;  /* 0x000000ffff167224 */ /* 0x008fe400078e0005 */
[----:B------:R-:W-:Y:S01]  /*1cb10*/  IMAD.MOV.U32 R23, RZ, RZ, R6 ;  /* 0x000000ffff177224 */ /* 0x000fe200078e0006 */
[----:B----4-:R-:W-:Y:S01]  /*1cb20*/  F2FP.F16.E4M3.UNPACK_B R3, R11 ;  /* 0x0000000bff03723e */ /* 0x010fe200020006ff */
[----:B--2---:R0:W-:Y:S04]  /*1cb30*/  STL.64 [R1+0x1970], R10 ;  /* 0x0019700a01007387 */ /* 0x0041e80000100a00 */
[----:B0-----:R-:W2:Y:S04]  /*1cb40*/  LDL.LU R11, [R1+0x48] ;  /* 0x00004800010b7983 */ /* 0x001ea80000300800 */
[----:B------:R-:W3:Y:S04]  /*1cb50*/  LDL.LU R24, [R1+0x60] ;  /* 0x0000600001187983 */ /* 0x000ee80000300800 */
[----:B------:R-:W3:Y:S04]  /*1cb60*/  LDL.LU R25, [R1+0x68] ;  /* 0x0000680001197983 */ /* 0x000ee80000300800 */
[----:B------:R-:W3:Y:S04]  /*1cb70*/  LDL.LU R26, [R1+0x90] ;  /* 0x00009000011a7983 */ /* 0x000ee80000300800 */
[----:B------:R-:W3:Y:S01]  /*1cb80*/  LDL.LU R27, [R1+0x98] ;  /* 0x00009800011b7983 */ /* 0x000ee20000300800 */
[----:B------:R-:W-:Y:S01]  /*1cb90*/  HMMA.16816.F32 R16, R20, R28, R16 ;  /* 0x0000001c1410723c */ /* 0x000fe20000001810 */
[----:B------:R-:W-:-:S15]  /*1cba0*/  LOP3.LUT R8, R8, 0x40, RZ, 0x3c, !PT ;  /* 0x0000004008087812 */ /* 0x000fde00078e3cff */
[----:B------:R-:W-:-:S07]  /*1cbb0*/  NOP ;  /* 0x0000000000007918 */ /* 0x000fce0000000000 */
[----:B------:R-:W-:Y:S04]  /*1cbc0*/  STL.64 [R1+0x1990], R18 ;  /* 0x0019901201007387 */ /* 0x000fe80000100a00 */
[----:B------:R-:W-:Y:S04]  /*1cbd0*/  STL.64 [R1+0x1988], R16 ;  /* 0x0019881001007387 */ /* 0x000fe80000100a00 */
[----:B------:R-:W0:Y:S01]  /*1cbe0*/  LDSM.16.M88.4 R16, [R8+UR9+0x8000] ;  /* 0x008000090810783b */ /* 0x000e220008000200 */
[----:B------:R-:W-:-:S07]  /*1cbf0*/  F2FP.F16.E4M3.UNPACK_B R2, R10 ;  /* 0x0000000aff02723e */ /* 0x000fce00020006ff */
[----:B---3--:R-:W-:Y:S01]  /*1cc00*/  HMMA.16816.F32 R12, R24, R2, R12 ;  /* 0x00000002180c723c */ /* 0x008fe2000000180c */
[----:B------:R-:W3:Y:S04]  /*1cc10*/  LDL.LU R25, [R1+0x64] ;  /* 0x0000640001197983 */ /* 0x000ee80000300800 */
[----:B------:R-:W4:Y:S04]  /*1cc20*/  LDL.LU R26, [R1+0x6c] ;  /* 0x00006c00011a7983 */ /* 0x000f280000300800 */
[----:B------:R-:W-:Y:S04]  /*1cc30*/  STL [R1+0xe8], R8 ;  /* 0x0000e80801007387 */ /* 0x000fe80000100800 */
[----:B------:R-:W5:Y:S04]  /*1cc40*/  LDL.LU R27, [R1+0x94] ;  /* 0x00009400011b7983 */ /* 0x000f680000300800 */
[----:B------:R-:W3:Y:S04]  /*1cc50*/  LDL.LU R20, [R1+0x70] ;  /* 0x0000700001147983 */ /* 0x000ee80000300800 */
[----:B0-----:R-:W-:Y:S04]  /*1cc60*/  STL.64 [R1+0xb0], R16 ;  /* 0x0000b01001007387 */ /* 0x001fe80000100a00 */
[----:B------:R-:W-:Y:S04]  /*1cc70*/  STL.64 [R1+0xb8], R18 ;  /* 0x0000b81201007387 */ /* 0x000fe80000100a00 */
[----:B------:R-:W0:Y:S04]  /*1cc80*/  LDSM.16.MT88.4 R16, [R7+UR9+0x1000] ;  /* 0x001000090710783b */ /* 0x000e280008004200 */
[----:B------:R-:W1:Y:S04]  /*1cc90*/  LDSM.16.MT88.4 R4, [R7+UR9+0x1400] ;  /* 0x001400090704783b */ /* 0x000e680008004200 */
[----:B0-----:R-:W-:Y:S04]  /*1cca0*/  STL.64 [R1+0x10], R16 ;  /* 0x0000101001007387 */ /* 0x001fe80000100a00 */
[----:B------:R0:W-:Y:S04]  /*1ccb0*/  STL.64 [R1+0x18], R18 ;  /* 0x0000181201007387 */ /* 0x0001e80000100a00 */
[----:B0-----:R-:W5:Y:S04]  /*1ccc0*/  LDL.LU.64 R18, [R1+0x1990] ;  /* 0x0019900001127983 */ /* 0x001f680000300a00 */
[----:B------:R-:W5:Y:S04]  /*1ccd0*/  LDL.LU.64 R16, [R1+0x1988] ;  /* 0x0019880001107983 */ /* 0x000f680000300a00 */
[----:B-1----:R-:W-:Y:S04]  /*1cce0*/  STL.64 [R1+0x30], R4 ;  /* 0x0000300401007387 */ /* 0x002fe80000100a00 */
[----:B------:R0:W-:Y:S04]  /*1ccf0*/  STL.64 [R1+0x38], R6 ;  /* 0x0000380601007387 */ /* 0x0001e80000100a00 */
[----:B0-----:R-:W3:Y:S04]  /*1cd00*/  LDL.LU.64 R6, [R1+0x1980] ;  /* 0x0019800001067983 */ /* 0x001ee80000300a00 */
[----:B------:R-:W3:Y:S01]  /*1cd10*/  LDL.LU.64 R4, [R1+0x1978] ;  /* 0x0019780001047983 */ /* 0x000ee20000300a00 */
[----:B--2---:R-:W-:-:S02]  /*1cd20*/  F2FP.F16.E4M3.UNPACK_B R28, R11.H1 ;  /* 0x0000000bff1c723e */ /* 0x004fc400030006ff */
[----:B------:R-:W-:Y:S02]  /*1cd30*/  F2FP.F16.E4M3.UNPACK_B R29, R9.H1 ;  /* 0x00000009ff1d723e */ /* 0x000fe400030006ff */
[----:B------:R-:W0:Y:S01]  /*1cd40*/  LDSM.16.M88.4 R8, [R8+UR9+0xc000] ;  /* 0x00c000090808783b */ /* 0x000e220008000200 */
[----:B---3--:R-:W-:-:S15]  /*1cd50*/  HMMA.16816.F32 R4, R20, R2, R4 ;  /* 0x000000021404723c */ /* 0x008fde0000001804 */
[----:B------:R-:W-:-:S08]  /*1cd60*/  NOP ;  /* 0x0000000000007918 */ /* 0x000fd00000000000 */
[----:B------:R1:W-:Y:S04]  /*1cd70*/  STL [R1+0x195c], R4 ;  /* 0x00195c0401007387 */ /* 0x0003e80000100800 */
[----:B-1----:R-:W2:Y:S04]  /*1cd80*/  LDL.LU R4, [R1+0x74] ;  /* 0x0000740001047983 */ /* 0x002ea80000300800 */
[----:B------:R1:W-:Y:S04]  /*1cd90*/  STL [R1+0x1958], R5 ;  /* 0x0019580501007387 */ /* 0x0003e80000100800 */
[----:B-1----:R-:W3:Y:S04]  /*1cda0*/  LDL.LU R5, [R1+0x7c] ;  /* 0x00007c0001057983 */ /* 0x002ee80000300800 */
[----:B------:R1:W-:Y:S04]  /*1cdb0*/  STL [R1+0x1954], R6 ;  /* 0x0019540601007387 */ /* 0x0003e80000100800 */
[----:B-1----:R-:W3:Y:S04]  /*1cdc0*/  LDL.LU R6, [R1+0x84] ;  /* 0x0000840001067983 */ /* 0x002ee80000300800 */
[----:B------:R1:W-:Y:S04]  /*1cdd0*/  STL [R1+0x1950], R7 ;  /* 0x0019500701007387 */ /* 0x0003e80000100800 */
[----:B-1----:R-:W3:Y:S04]  /*1cde0*/  LDL.LU R7, [R1+0x8c] ;  /* 0x00008c0001077983 */ /* 0x002ee80000300800 */
[----:B------:R-:W2:Y:S04]  /*1cdf0*/  LDL R23, [R1+0x9c] ;  /* 0x00009c0001177983 */ /* 0x000ea80000100800 */
[----:B0-----:R-:W-:Y:S04]  /*1ce00*/  STL.64 [R1+0xa0], R8 ;  /* 0x0000a00801007387 */ /* 0x001fe80000100a00 */
[----:B------:R0:W-:Y:S04]  /*1ce10*/  STL.64 [R1+0xa8], R10 ;  /* 0x0000a80a01007387 */ /* 0x0001e80000100a00 */
[----:B0-----:R-:W4:Y:S02]  /*1ce20*/  LDL.LU.64 R10, [R1+0x1970] ;  /* 0x00197000010a7983 */ /* 0x001f240000300a00 */
[----:B----4-:R-:W-:-:S02]  /*1ce30*/  F2FP.F16.E4M3.UNPACK_B R2, R10.H1 ;  /* 0x0000000aff02723e */ /* 0x010fc400030006ff */
[----:B------:R-:W-:Y:S02]  /*1ce40*/  F2FP.F16.E4M3.UNPACK_B R3, R11.H1 ;  /* 0x0000000bff03723e */ /* 0x000fe400030006ff */
[----:B------:R-:W0:Y:S04]  /*1ce50*/  LDSM.16.MT88.4 R8, [R0+UR9+0x1000] ;  /* 0x001000090008783b */ /* 0x000e280008004200 */
[----:B0-----:R-:W-:Y:S04]  /*1ce60*/  STL.64 [R1+0x40], R8 ;  /* 0x0000400801007387 */ /* 0x001fe80000100a00 */
[----:B------:R0:W-:Y:S04]  /*1ce70*/  STL.64 [R1+0x48], R10 ;  /* 0x0000480a01007387 */ /* 0x0001e80000100a00 */
[----:B0-----:R-:W2:Y:S04]  /*1ce80*/  LDL.LU.64 R10, [R1+0x1968] ;  /* 0x00196800010a7983 */ /* 0x001ea80000300a00 */
[----:B------:R-:W2:Y:S01]  /*1ce90*/  LDL.LU.64 R8, [R1+0x1960] ;  /* 0x0019600001087983 */ /* 0x000ea20000300a00 */
[----:B------:R-:W-:-:S02]  /*1cea0*/  IMAD.MOV.U32 R20, RZ, RZ, R25 ;  /* 0x000000ffff147224 */ /* 0x000fc400078e0019 */
[----:B------:R-:W-:Y:S02]  /*1ceb0*/  IMAD.MOV.U32 R21, RZ, RZ, R26 ;  /* 0x000000ffff157224 */ /* 0x000fe400078e001a */
[----:B-----5:R-:W-:-:S07]  /*1cec0*/  IMAD.MOV.U32 R22, RZ, RZ, R27 ;  /* 0x000000ffff167224 */ /* 0x020fce00078e001b */
[----:B--2---:R-:W-:Y:S01]  /*1ced0*/  HMMA.16816.F32 R8, R20, R28, R8 ;  /* 0x0000001c1408723c */ /* 0x004fe20000001808 */
[----:B------:R-:W0:Y:S05]  /*1cee0*/  LDSM.16.MT88.4 R20, [R0+UR9+0x1400] ;  /* 0x001400090014783b */ /* 0x000e2a0008004200 */
[----:B0-----:R-:W-:Y:S04]  /*1cef0*/  STL.64 [R1+0x20], R20 ;  /* 0x0000201401007387 */ /* 0x001fe80000100a00 */
[----:B------:R0:W-:Y:S04]  /*1cf00*/  STL.64 [R1+0x28], R22 ;  /* 0x0000281601007387 */ /* 0x0001e80000100a00 */
[----:B0-----:R-:W2:Y:S01]  /*1cf10*/  LDL.LU R23, [R1+0x9c] ;  /* 0x00009c0001177983 */ /* 0x001ea20000300800 */
[----:B------:R-:W-:-:S02]  /*1cf20*/  IMAD.MOV.U32 R20, RZ, RZ, R25 ;  /* 0x000000ffff147224 */ /* 0x000fc400078e0019 */
[----:B------:R-:W-:Y:S02]  /*1cf30*/  IMAD.MOV.U32 R21, RZ, RZ, R26 ;  /* 0x000000ffff157224 */ /* 0x000fe400078e001a */
[----:B------:R-:W-:Y:S02]  /*1cf40*/  IMAD.MOV.U32 R22, RZ, RZ, R27 ;  /* 0x000000ffff167224 */ /* 0x000fe400078e001b */
[----:B------:R-:W-:Y:S02]  /*1cf50*/  IMAD.MOV.U32 R24, RZ, RZ, R4 ;  /* 0x000000ffff187224 */ /* 0x000fe400078e0004 */
[----:B---3--:R-:W-:Y:S02]  /*1cf60*/  IMAD.MOV.U32 R25, RZ, RZ, R5 ;  /* 0x000000ffff197224 */ /* 0x008fe400078e0005 */
[----:B------:R-:W-:Y:S02]  /*1cf70*/  IMAD.MOV.U32 R26, RZ, RZ, R6 ;  /* 0x000000ffff1a7224 */ /* 0x000fe400078e0006 */
[----:B------:R-:W-:-:S07]  /*1cf80*/  IMAD.MOV.U32 R27, RZ, RZ, R7 ;  /* 0x000000ffff1b7224 */ /* 0x000fce00078e0007 */
[----:B------:R-:W-:Y:S01]  /*1cf90*/  HMMA.16816.F32 R16, R24, R28, R16 ;  /* 0x0000001c1810723c */ /* 0x000fe20000001810 */
[----:B------:R-:W3:Y:S04]  /*1cfa0*/  LDL R28, [R1+0xb0] ;  /* 0x0000b000011c7983 */ /* 0x000ee80000100800 */
[----:B------:R-:W4:Y:S04]  /*1cfb0*/  LDL R29, [R1+0xb4] ;  /* 0x0000b400011d7983 */ /* 0x000f280000100800 */
[----:B------:R-:W5:Y:S04]  /*1cfc0*/  LDL.LU R4, [R1+0x195c] ;  /* 0x00195c0001047983 */ /* 0x000f680000300800 */
[----:B------:R-:W5:Y:S04]  /*1cfd0*/  LDL.LU R5, [R1+0x1958] ;  /* 0x0019580001057983 */ /* 0x000f680000300800 */
        /* <DEDUP_REMOVED lines=9> */
[----:B-----5:R-:W-:Y:S01]  /*1d070*/  HMMA.16816.F32 R4, R24, R2, R4 ;  /* 0x000000021804723c */ /* 0x020fe20000001804 */
[----:B------:R-:W3:Y:S04]  /*1d080*/  LDL R2, [R1+0xa0] ;  /* 0x0000a00001027983 */ /* 0x000ee80000100800 */
[----:B------:R-:W4:Y:S01]  /*1d090*/  LDL R3, [R1+0xa4] ;  /* 0x0000a40001037983 */ /* 0x000f220000100800 */
[-C--:B--2---:R-:W-:Y:S03]  /*1d0a0*/  HMMA.16816.F32 R8, R20, R28.reuse, R8 ;  /* 0x0000001c1408723c */ /* 0x084fe60000001808 */
[----:B------:R-:W2:Y:S04]  /*1d0b0*/  LDL.LU R20, [R1+0x10] ;  /* 0x0000100001147983 */ /* 0x000ea80000300800 */
[----:B------:R-:W2:Y:S04]  /*1d0c0*/  LDL.LU R21, [R1+0x18] ;  /* 0x0000180001157983 */ /* 0x000ea80000300800 */
[----:B------:R-:W2:Y:S04]  /*1d0d0*/  LDL.LU R22, [R1+0x30] ;  /* 0x0000300001167983 */ /* 0x000ea80000300800 */
[----:B------:R-:W5:Y:S04]  /*1d0e0*/  LDL R24, [R1+0x40] ;  /* 0x0000400001187983 */ /* 0x000f680000100800 */
[----:B------:R-:W5:Y:S04]  /*1d0f0*/  LDL R25, [R1+0x48] ;  /* 0x0000480001197983 */ /* 0x000f680000100800 */
[----:B------:R-:W5:Y:S04]  /*1d100*/  LDL R26, [R1+0x20] ;  /* 0x00002000011a7983 */ /* 0x000f680000100800 */
[----:B------:R-:W5:Y:S04]  /*1d110*/  LDL R27, [R1+0x28] ;  /* 0x00002800011b7983 */ /* 0x000f680000100800 */
[----:B------:R-:W2:Y:S01]  /*1d120*/  LDL.LU R23, [R1+0x38] ;  /* 0x0000380001177983 */ /* 0x000ea20000300800 */
[----:B---3--:R-:W-:Y:S01]  /*1d130*/  F2FP.F16.E4M3.UNPACK_B R2, R2 ;  /* 0x00000002ff02723e */ /* 0x008fe200020006ff */
[----:B-----5:R-:W-:Y:S02]  /*1d140*/  HMMA.16816.F32 R24, R24, R28, R16 ;  /* 0x0000001c1818723c */ /* 0x020fe40000001810 */
[----:B------:R-:W3:Y:S01]  /*1d150*/  LDL R17, [R1+0xe0] ;  /* 0x0000e00001117983 */ /* 0x000ee20000100800 */
[----:B----4-:R-:W-:-:S03]  /*1d160*/  F2FP.F16.E4M3.UNPACK_B R3, R3 ;  /* 0x00000003ff03723e */ /* 0x010fc600020006ff */
[----:B------:R-:W4:Y:S04]  /*1d170*/  LDL.LU R18, [R1+0xb0] ;  /* 0x0000b00001127983 */ /* 0x000f280000300800 */
[----:B--2---:R-:W-:-:S13]  /*1d180*/  HMMA.16816.F32 R12, R20, R2, R12 ;  /* 0x00000002140c723c */ /* 0x004fda000000180c */
[----:B------:R0:W-:Y:S04]  /*1d190*/  STL.64 [R1], R24 ;  /* 0x0000001801007387 */ /* 0x0001e80000100a00 */
[----:B------:R1:W-:Y:S04]  /*1d1a0*/  STL.64 [R1+0x8], R26 ;  /* 0x0000081a01007387 */ /* 0x0003e80000100a00 */
[----:B------:R-:W2:Y:S04]  /*1d1b0*/  LDL.LU R19, [R1+0xb4] ;  /* 0x0000b40001137983 */ /* 0x000ea80000300800 */
[----:B0-----:R-:W5:Y:S04]  /*1d1c0*/  LDL.LU R24, [R1+0x14] ;  /* 0x0000140001187983 */ /* 0x001f680000300800 */
[----:B------:R-:W2:Y:S04]  /*1d1d0*/  LDL.LU R25, [R1+0x1c] ;  /* 0x00001c0001197983 */ /* 0x000ea80000300800 */
[----:B-1----:R-:W2:Y:S04]  /*1d1e0*/  LDL.LU R26, [R1+0x34] ;  /* 0x00003400011a7983 */ /* 0x002ea80000300800 */
[----:B------:R-:W2:Y:S04]  /*1d1f0*/  LDL.LU R27, [R1+0x3c] ;  /* 0x00003c00011b7983 */ /* 0x000ea80000300800 */
[----:B---3--:R-:W0:Y:S04]  /*1d200*/  LDSM.16.MT88.4 R20, [R17+UR9+0x1800] ;  /* 0x001800091114783b */ /* 0x008e280008004200 */
[----:B0-----:R-:W-:Y:S04]  /*1d210*/  STL.64 [R1+0x70], R20 ;  /* 0x0000701401007387 */ /* 0x001fe80000100a00 */
[----:B------:R-:W-:Y:S04]  /*1d220*/  STL.64 [R1+0x78], R22 ;  /* 0x0000781601007387 */ /* 0x000fe80000100a00 */
[----:B------:R-:W0:Y:S04]  /*1d230*/  LDSM.16.MT88.4 R20, [R17+UR9+0x1c00] ;  /* 0x001c00091114783b */ /* 0x000e280008004200 */
[----:B0-----:R0:W-:Y:S04]  /*1d240*/  STL.64 [R1+0x80], R20 ;  /* 0x0000801401007387 */ /* 0x0011e80000100a00 */
[----:B------:R1:W-:Y:S04]  /*1d250*/  STL.64 [R1+0x88], R22 ;  /* 0x0000881601007387 */ /* 0x0003e80000100a00 */
[----:B0-----:R-:W3:Y:S04]  /*1d260*/  LDL.LU R20, [R1+0x40] ;  /* 0x0000400001147983 */ /* 0x001ee80000300800 */
[----:B------:R-:W3:Y:S04]  /*1d270*/  LDL.LU R21, [R1+0x48] ;  /* 0x0000480001157983 */ /* 0x000ee80000300800 */
[----:B-1----:R-:W3:Y:S04]  /*1d280*/  LDL.LU R22, [R1+0x20] ;  /* 0x0000200001167983 */ /* 0x002ee80000300800 */
[----:B------:R-:W3:Y:S01]  /*1d290*/  LDL.LU R23, [R1+0x28] ;  /* 0x0000280001177983 */ /* 0x000ee20000300800 */
[----:B----4-:R-:W-:Y:S01]  /*1d2a0*/  F2FP.F16.E4M3.UNPACK_B R28, R18.H1 ;  /* 0x00000012ff1c723e */ /* 0x010fe200030006ff */
[----:B-----5:R-:W-:Y:S01]  /*1d2b0*/  IMAD.MOV.U32 R16, RZ, RZ, R24 ;  /* 0x000000ffff107224 */ /* 0x020fe200078e0018 */
[----:B--2---:R-:W-:Y:S01]  /*1d2c0*/  F2FP.F16.E4M3.UNPACK_B R29, R19.H1 ;  /* 0x00000013ff1d723e */ /* 0x004fe200030006ff */
[----:B------:R-:W-:-:S02]  /*1d2d0*/  IMAD.MOV.U32 R17, RZ, RZ, R25 ;  /* 0x000000ffff117224 */ /* 0x000fc400078e0019 */
[----:B------:R-:W-:Y:S02]  /*1d2e0*/  IMAD.MOV.U32 R18, RZ, RZ, R26 ;  /* 0x000000ffff127224 */ /* 0x000fe400078e001a */
[----:B------:R-:W-:Y:S01]  /*1d2f0*/  IMAD.MOV.U32 R19, RZ, RZ, R27 ;  /* 0x000000ffff137224 */ /* 0x000fe200078e001b */
[----:B---3--:R-:W-:Y:S01]  /*1d300*/  HMMA.16816.F32 R20, R20, R2, R4 ;  /* 0x000000021414723c */ /* 0x008fe20000001804 */
[----:B------:R-:W2:Y:S04]  /*1d310*/  LDL.LU R2, [R1+0xa0] ;  /* 0x0000a00001027983 */ /* 0x000ea80000300800 */
[----:B------:R-:W3:Y:S01]  /*1d320*/  LDL.LU R3, [R1+0xa4] ;  /* 0x0000a40001037983 */ /* 0x000ee20000300800 */
[----:B------:R-:W-:Y:S03]  /*1d330*/  HMMA.16816.F32 R4, R16, R28, R8 ;  /* 0x0000001c1004723c */ /* 0x000fe60000001808 */
[----:B------:R-:W0:-:S14]  /*1d340*/  LDSM.16.MT88.4 R8, [R0+UR9+0x1800] ;  /* 0x001800090008783b */ /* 0x000e1c0008004200 */
[----:B------:R1:W-:Y:S04]  /*1d350*/  STL [R1+0x194c], R20 ;  /* 0x00194c1401007387 */ /* 0x0003e80000100800 */
[----:B-1----:R-:W4:Y:S04]  /*1d360*/  LDL.LU R20, [R1+0x44] ;  /* 0x0000440001147983 */ /* 0x002f280000300800 */
[----:B------:R1:W-:Y:S04]  /*1d370*/  STL [R1+0x1948], R21 ;  /* 0x0019481501007387 */ /* 0x0003e80000100800 */
[----:B-1----:R-:W5:Y:S04]  /*1d380*/  LDL.LU R21, [R1+0x4c] ;  /* 0x00004c0001157983 */ /* 0x002f680000300800 */
[----:B------:R1:W-:Y:S04]  /*1d390*/  STL [R1+0x1944], R22 ;  /* 0x0019441601007387 */ /* 0x0003e80000100800 */
[----:B-1----:R-:W5:Y:S04]  /*1d3a0*/  LDL.LU R22, [R1+0x24] ;  /* 0x0000240001167983 */ /* 0x002f680000300800 */
[----:B------:R1:W-:Y:S04]  /*1d3b0*/  STL [R1+0x1940], R23 ;  /* 0x0019401701007387 */ /* 0x0003e80000100800 */
[----:B-1----:R-:W5:Y:S04]  /*1d3c0*/  LDL.LU R23, [R1+0x2c] ;  /* 0x00002c0001177983 */ /* 0x002f680000300800 */
[----:B------:R-:W5:Y:S04]  /*1d3d0*/  LDL.LU R16, [R1] ;  /* 0x0000000001107983 */ /* 0x000f680000300800 */
[----:B------:R-:W5:Y:S04]  /*1d3e0*/  LDL.LU R17, [R1+0x4] ;  /* 0x0000040001117983 */ /* 0x000f680000300800 */
[----:B------:R-:W5:Y:S04]  /*1d3f0*/  LDL.LU R18, [R1+0x8] ;  /* 0x0000080001127983 */ /* 0x000f680000300800 */
[----:B------:R-:W5:Y:S04]  /*1d400*/  LDL.LU R19, [R1+0xc] ;  /* 0x00000c0001137983 */ /* 0x000f680000300800 */
[----:B0-----:R-:W-:Y:S04]  /*1d410*/  STL.64 [R1+0x50], R8 ;  /* 0x0000500801007387 */ /* 0x001fe80000100a00 */
[----:B------:R-:W-:Y:S04]  /*1d420*/  STL.64 [R1+0x58], R10 ;  /* 0x0000580a01007387 */ /* 0x000fe80000100a00 */
[----:B------:R-:W0:Y:S04]  /*1d430*/  LDSM.16.MT88.4 R8, [R0+UR9+0x1c00] ;  /* 0x001c00090008783b */ /* 0x000e280008004200 */
[----:B0-----:R4:W-:Y:S04]  /*1d440*/  STL.64 [R1+0x60], R8 ;  /* 0x0000600801007387 */ /* 0x0019e80000100a00 */
[----:B------:R0:W-:Y:S01]  /*1d450*/  STL.64 [R1+0x68], R10 ;  /* 0x0000680a01007387 */ /* 0x0001e20000100a00 */
[----:B--2---:R-:W-:-:S02]  /*1d460*/  F2FP.F16.E4M3.UNPACK_B R2, R2.H1 ;  /* 0x00000002ff02723e */ /* 0x004fc400030006ff */
[----:B---3--:R-:W-:-:S07]  /*1d470*/  F2FP.F16.E4M3.UNPACK_B R3, R3.H1 ;  /* 0x00000003ff03723e */ /* 0x008fce00030006ff */
[----:B------:R-:W-:Y:S01]  /*1d480*/  HMMA.16816.F32 R24, R24, R2, R12 ;  /* 0x000000021818723c */ /* 0x000fe2000000180c */
[----:B----4-:R-:W-:Y:S02]  /*1d490*/  IMAD.MOV.U32 R8, RZ, RZ, R20 ;  /* 0x000000ffff087224 */ /* 0x010fe400078e0014 */
[----:B-----5:R-:W-:Y:S02]  /*1d4a0*/  IMAD.MOV.U32 R9, RZ, RZ, R21 ;  /* 0x000000ffff097224 */ /* 0x020fe400078e0015 */
[----:B0-----:R-:W-:Y:S02]  /*1d4b0*/  IMAD.MOV.U32 R10, RZ, RZ, R22 ;  /* 0x000000ffff0a7224 */ /* 0x001fe400078e0016 */
[----:B------:R-:W-:-:S07]  /*1d4c0*/  IMAD.MOV.U32 R11, RZ, RZ, R23 ;  /* 0x000000ffff0b7224 */ /* 0x000fce00078e0017 */
[----:B------:R-:W-:Y:S01]  /*1d4d0*/  HMMA.16816.F32 R16, R8, R28, R16 ;  /* 0x0000001c0810723c */ /* 0x000fe20000001810 */
[----:B------:R-:W2:Y:S04]  /*1d4e0*/  LDL R28, [R1+0xb8] ;  /* 0x0000b800011c7983 */ /* 0x000ea80000100800 */
[----:B------:R-:W3:Y:S04]  /*1d4f0*/  LDL R29, [R1+0xbc] ;  /* 0x0000bc00011d7983 */ /* 0x000ee80000100800 */
[----:B------:R-:W4:Y:S04]  /*1d500*/  LDL.LU R20, [R1+0x194c] ;  /* 0x00194c0001147983 */ /* 0x000f280000300800 */
[----:B------:R-:W4:Y:S04]  /*1d510*/  LDL.LU R21, [R1+0x1948] ;  /* 0x0019480001157983 */ /* 0x000f280000300800 */
[----:B------:R-:W4:Y:S04]  /*1d520*/  LDL.LU R22, [R1+0x1944] ;  /* 0x0019440001167983 */ /* 0x000f280000300800 */
[----:B------:R-:W4:Y:S04]  /*1d530*/  LDL.LU R23, [R1+0x1940] ;  /* 0x0019400001177983 */ /* 0x000f280000300800 */
[----:B------:R-:W5:Y:S04]  /*1d540*/  LDL R12, [R1+0x70] ;  /* 0x00007000010c7983 */ /* 0x000f680000100800 */
[----:B------:R-:W5:Y:S04]  /*1d550*/  LDL R13, [R1+0x78] ;  /* 0x00007800010d7983 */ /* 0x000f680000100800 */
[----:B------:R-:W5:Y:S04]  /*1d560*/  LDL R14, [R1+0x80] ;  /* 0x00008000010e7983 */ /* 0x000f680000100800 */
[----:B------:R-:W5:Y:S01]  /*1d570*/  LDL R15, [R1+0x88] ;  /* 0x00008800010f7983 */ /* 0x000f620000100800 */
[----:B--2---:R-:W-:-:S02]  /*1d580*/  F2FP.F16.E4M3.UNPACK_B R28, R28 ;  /* 0x0000001cff1c723e */ /* 0x004fc400020006ff */
[----:B---3--:R-:W-:Y:S01]  /*1d590*/  F2FP.F16.E4M3.UNPACK_B R29, R29 ;  /* 0x0000001dff1d723e */ /* 0x008fe200020006ff */
[----:B----4-:R-:W-:Y:S01]  /*1d5a0*/  HMMA.16816.F32 R8, R8, R2, R20 ;  /* 0x000000020808723c */ /* 0x010fe20000001814 */
[----:B------:R-:W2:Y:S04]  /*1d5b0*/  LDL.LU R22, [R1+0x70] ;  /* 0x0000700001167983 */ /* 0x000ea80000300800 */
[----:B------:R-:W3:Y:S01]  /*1d5c0*/  LDL.LU R23, [R1+0x78] ;  /* 0x0000780001177983 */ /* 0x000ee20000300800 */
[----:B-----5:R-:W-:-:S15]  /*1d5d0*/  HMMA.16816.F32 R4, R12, R28, R4 ;  /* 0x0000001c0c04723c */ /* 0x020fde0000001804 */
[----:B------:R-:W-:-:S02]  /*1d5e0*/  NOP ;  /* 0x0000000000007918 */ /* 0x000fc40000000000 */
[----:B------:R0:W-:Y:S04]  /*1d5f0*/  STL.64 [R1+0x1928], R10 ;  /* 0x0019280a01007387 */ /* 0x0001e80000100a00 */
[----:B0-----:R-:W4:Y:S04]  /*1d600*/  LDL.LU R10, [R1+0x68] ;  /* 0x00006800010a7983 */ /* 0x001f280000300800 */
[----:B------:R-:W5:Y:S04]  /*1d610*/  LDL R11, [R1+0xe0] ;  /* 0x0000e000010b7983 */ /* 0x000f680000100800 */
[----:B------:R0:W-:Y:S04]  /*1d620*/  STL.64 [R1+0x1920], R8 ;  /* 0x0019200801007387 */ /* 0x0001e80000100a00 */
[----:B0-----:R-:W4:Y:S04]  /*1d630*/  LDL.LU R8, [R1+0x58] ;  /* 0x0000580001087983 */ /* 0x001f280000300800 */
[----:B------:R-:W5:Y:S04]  /*1d640*/  LDL.LU R9, [R1+0x60] ;  /* 0x0000600001097983 */ /* 0x000f680000300800 */
[----:B------:R0:W-:Y:S04]  /*1d650*/  STL.64 [R1+0x1910], R6 ;  /* 0x0019100601007387 */ /* 0x0001e80000100a00 */
[----:B0-----:R-:W2:Y:S04]  /*1d660*/  LDL.LU R6, [R1+0xa8] ;  /* 0x0000a80001067983 */ /* 0x001ea80000300800 */
[----:B------:R-:W3:Y:S04]  /*1d670*/  LDL.LU R7, [R1+0xac] ;  /* 0x0000ac0001077983 */ /* 0x000ee80000300800 */
[----:B------:R0:W-:Y:S04]  /*1d680*/  STL.64 [R1+0x1908], R4 ;  /* 0x0019080401007387 */ /* 0x0001e80000100a00 */
[----:B0-----:R-:W5:Y:S04]  /*1d690*/  LDL.LU R4, [R1+0xbc] ;  /* 0x0000bc0001047983 */ /* 0x001f680000300800 */
[----:B------:R-:W5:Y:S01]  /*1d6a0*/  LDL R5, [R1+0xe4] ;  /* 0x0000e40001057983 */ /* 0x000f620000100800 */
[----:B--2---:R-:W-:-:S03]  /*1d6b0*/  F2FP.F16.E4M3.UNPACK_B R2, R6 ;  /* 0x00000006ff02723e */ /* 0x004fc600020006ff */
[----:B---3--:R0:W-:Y:S04]  /*1d6c0*/  STL.64 [R1+0x1918], R6 ;  /* 0x0019180601007387 */ /* 0x0081e80000100a00 */
[----:B0-----:R-:W2:Y:S01]  /*1d6d0*/  LDL.LU R6, [R1+0x50] ;  /* 0x0000500001067983 */ /* 0x001ea20000300800 */
[----:B------:R-:W-:-:S03]  /*1d6e0*/  F2FP.F16.E4M3.UNPACK_B R3, R7 ;  /* 0x00000007ff03723e */ /* 0x000fc600020006ff */
[----:B------:R-:W3:Y:S04]  /*1d6f0*/  LDL.LU R7, [R1+0xb8] ;  /* 0x0000b80001077983 */ /* 0x000ee80000300800 */
[----:B------:R-:W3:Y:S04]  /*1d700*/  LDL.LU R14, [R1+0x80] ;  /* 0x00008000010e7983 */ /* 0x000ee80000300800 */
[----:B------:R-:W3:Y:S01]  /*1d710*/  LDL.LU R15, [R1+0x88] ;  /* 0x00008800010f7983 */ /* 0x000ee20000300800 */
[----:B------:R-:W-:Y:S02]  /*1d720*/  IMAD.MOV.U32 R12, RZ, RZ, R22 ;  /* 0x000000ffff0c7224 */ /* 0x000fe400078e0016 */
[----:B------:R-:W-:-:S02]  /*1d730*/  IMAD.MOV.U32 R13, RZ, RZ, R23 ;  /* 0x000000ffff0d7224 */ /* 0x000fc400078e0017 */
[----:B----4-:R-:W-:Y:S02]  /*1d740*/  IMAD.MOV.U32 R21, RZ, RZ, R8 ;  /* 0x000000ffff157224 */ /* 0x010fe400078e0008 */
[----:B-----5:R-:W-:Y:S02]  /*1d750*/  IMAD.MOV.U32 R22, RZ, RZ, R9 ;  /* 0x000000ffff167224 */ /* 0x020fe400078e0009 */
[----:B------:R-:W-:Y:S02]  /*1d760*/  IMAD.MOV.U32 R23, RZ, RZ, R10 ;  /* 0x000000ffff177224 */ /* 0x000fe400078e000a */
[----:B--2---:R-:W-:-:S07]  /*1d770*/  IMAD.MOV.U32 R20, RZ, RZ, R6 ;  /* 0x000000ffff147224 */ /* 0x004fce00078e0006 */
[----:B------:R-:W-:-:S15]  /*1d780*/  HMMA.16816.F32 R16, R20, R28, R16 ;  /* 0x0000001c1410723c */ /* 0x000fde0000001810 */
[----:B------:R-:W-:-:S08]  /*1d790*/  NOP ;  /* 0x0000000000007918 */ /* 0x000fd00000000000 */
[----:B------:R-:W-:Y:S04]  /*1d7a0*/  STL.64 [R1+0x1938], R18 ;  /* 0x0019381201007387 */ /* 0x000fe80000100a00 */
[----:B------:R-:W-:Y:S04]  /*1d7b0*/  STL.64 [R1+0x1930], R16 ;  /* 0x0019301001007387 */ /* 0x000fe80000100a00 */
[----:B------:R-:W0:Y:S01]  /*1d7c0*/  LDSM.16.M88.4 R16, [R5+UR9+0x8080] ;  /* 0x008080090510783b */ /* 0x000e220008000200 */
[----:B---3--:R-:W-:Y:S03]  /*1d7d0*/  HMMA.16816.F32 R12, R12, R2, R24 ;  /* 0x000000020c0c723c */ /* 0x008fe60000001818 */
[----:B------:R-:W2:Y:S04]  /*1d7e0*/  LDL.LU R25, [R1+0x74] ;  /* 0x0000740001197983 */ /* 0x000ea80000300800 */
[----:B------:R-:W3:Y:S04]  /*1d7f0*/  LDL.LU R26, [R1+0x7c] ;  /* 0x00007c00011a7983 */ /* 0x000ee80000300800 */
[----:B------:R-:W4:Y:S04]  /*1d800*/  LDL.LU R27, [R1+0x84] ;  /* 0x00008400011b7983 */ /* 0x000f280000300800 */
        /* <DEDUP_REMOVED lines=10> */
[----:B0-----:R-:W2:Y:S04]  /*1d8b0*/  LDL.LU.64 R10, [R1+0x1928] ;  /* 0x00192800010a7983 */ /* 0x001ea80000300a00 */
[----:B------:R-:W2:Y:S01]  /*1d8c0*/  LDL.LU.64 R8, [R1+0x1920] ;  /* 0x0019200001087983 */ /* 0x000ea20000300a00 */
[----:B------:R-:W-:-:S02]  /*1d8d0*/  F2FP.F16.E4M3.UNPACK_B R28, R7.H1 ;  /* 0x00000007ff1c723e */ /* 0x000fc400030006ff */
[----:B------:R-:W-:Y:S02]  /*1d8e0*/  F2FP.F16.E4M3.UNPACK_B R29, R4.H1 ;  /* 0x00000004ff1d723e */ /* 0x000fe400030006ff */
[----:B------:R-:W0:Y:S01]  /*1d8f0*/  LDSM.16.M88.4 R4, [R5+UR9+0xc080] ;  /* 0x00c080090504783b */ /* 0x000e220008000200 */
[----:B--2---:R-:W-:-:S15]  /*1d900*/  HMMA.16816.F32 R8, R20, R2, R8 ;  /* 0x000000021408723c */ /* 0x004fde0000001808 */
[----:B------:R-:W-:-:S08]  /*1d910*/  NOP ;  /* 0x0000000000007918 */ /* 0x000fd00000000000 */
[----:B------:R1:W-:Y:S04]  /*1d920*/  STL [R1+0x1904], R8 ;  /* 0x0019040801007387 */ /* 0x0003e80000100800 */
[----:B-1----:R-:W2:Y:S04]  /*1d930*/  LDL.LU R8, [R1+0x54] ;  /* 0x0000540001087983 */ /* 0x002ea80000300800 */
[----:B------:R1:W-:Y:S04]  /*1d940*/  STL [R1+0x1900], R9 ;  /* 0x0019000901007387 */ /* 0x0003e80000100800 */
[----:B-1----:R-:W5:Y:S04]  /*1d950*/  LDL.LU R9, [R1+0x5c] ;  /* 0x00005c0001097983 */ /* 0x002f680000300800 */
[----:B------:R1:W-:Y:S04]  /*1d960*/  STL [R1+0x18fc], R10 ;  /* 0x0018fc0a01007387 */ /* 0x0003e80000100800 */
[----:B-1----:R-:W5:Y:S04]  /*1d970*/  LDL.LU R10, [R1+0x64] ;  /* 0x00006400010a7983 */ /* 0x002f680000300800 */
[----:B------:R1:W-:Y:S04]  /*1d980*/  STL [R1+0x18f8], R11 ;  /* 0x0018f80b01007387 */ /* 0x0003e80000100800 */
[----:B-1----:R-:W5:Y:S04]  /*1d990*/  LDL.LU R11, [R1+0x6c] ;  /* 0x00006c00010b7983 */ /* 0x002f680000300800 */
[----:B------:R-:W2:Y:S04]  /*1d9a0*/  LDL R23, [R1+0x8c] ;  /* 0x00008c0001177983 */ /* 0x000ea80000100800 */
[----:B0-----:R-:W-:Y:S04]  /*1d9b0*/  STL.64 [R1+0xb0], R4 ;  /* 0x0000b00401007387 */ /* 0x001fe80000100a00 */
[----:B------:R0:W-:Y:S04]  /*1d9c0*/  STL.64 [R1+0xb8], R6 ;  /* 0x0000b80601007387 */ /* 0x0001e80000100a00 */
[----:B0-----:R-:W3:Y:S02]  /*1d9d0*/  LDL.LU.64 R6, [R1+0x1918] ;  /* 0x0019180001067983 */ /* 0x001ee40000300a00 */
[----:B---3--:R-:W-:-:S02]  /*1d9e0*/  F2FP.F16.E4M3.UNPACK_B R2, R6.H1 ;  /* 0x00000006ff02723e */ /* 0x008fc400030006ff */
        /* <DEDUP_REMOVED lines=8> */
[----:B----4-:R-:W-:-:S07]  /*1da70*/  IMAD.MOV.U32 R22, RZ, RZ, R27 ;  /* 0x000000ffff167224 */ /* 0x010fce00078e001b */
        /* <DEDUP_REMOVED lines=9> */
[----:B-----5:R-:W-:Y:S02]  /*1db10*/  IMAD.MOV.U32 R25, RZ, RZ, R9 ;  /* 0x000000ffff197224 */ /* 0x020fe400078e0009 */
        /* <DEDUP_REMOVED lines=28> */
[----:B-----5:R-:W-:-:S15]  /*1dce0*/  HMMA.16816.F32 R16, R24, R28, R16 ;  /* 0x0000001c1810723c */ /* 0x020fde0000001810 */
[----:B------:R-:W-:-:S08]  /*1dcf0*/  NOP ;  /* 0x0000000000007918 */ /* 0x000fd00000000000 */
[----:B------:R0:W-:Y:S01]  /*1dd00*/  STL [R1], R16 ;  /* 0x0000001001007387 */ /* 0x0001e20000100800 */
[----:B------:R-:W-:-:S03]  /*1dd10*/  IMAD.MOV.U32 R29, RZ, RZ, R17 ;  /* 0x000000ffff1d7224 */ /* 0x000fc600078e0011 */
[----:B------:R-:W5:Y:S01]  /*1dd20*/  LDL R17, [R1+0xe0] ;  /* 0x0000e00001117983 */ /* 0x000f620000100800 */
[----:B---3--:R-:W-:Y:S02]  /*1dd30*/  F2FP.F16.E4M3.UNPACK_B R2, R2 ;  /* 0x00000002ff02723e */ /* 0x008fe400020006ff */
[----:B----4-:R-:W-:-:S07]  /*1dd40*/  F2FP.F16.E4M3.UNPACK_B R3, R3 ;  /* 0x00000003ff03723e */ /* 0x010fce00020006ff */
[----:B--2---:R-:W-:Y:S01]  /*1dd50*/  HMMA.16816.F32 R12, R20, R2, R12 ;  /* 0x00000002140c723c */ /* 0x004fe2000000180c */
[----:B------:R-:W-:Y:S02]  /*1dd60*/  IMAD.MOV.U32 R28, RZ, RZ, R18 ;  /* 0x000000ffff1c7224 */ /* 0x000fe400078e0012 */
[----:B0-----:R-:W-:Y:S01]  /*1dd70*/  IMAD.MOV.U32 R16, RZ, RZ, R19 ;  /* 0x000000ffff107224 */ /* 0x001fe200078e0013 */
[----:B------:R-:W2:Y:S04]  /*1dd80*/  LDL.LU R18, [R1+0x90] ;  /* 0x0000900001127983 */ /* 0x000ea80000300800 */
[----:B------:R-:W3:Y:S04]  /*1dd90*/  LDL.LU R19, [R1+0x94] ;  /* 0x0000940001137983 */ /* 0x000ee80000300800 */
[----:B------:R-:W4:Y:S04]  /*1dda0*/  LDL.LU R24, [R1+0x14] ;  /* 0x0000140001187983 */ /* 0x000f280000300800 */
[----:B------:R-:W4:Y:S04]  /*1ddb0*/  LDL.LU R25, [R1+0x1c] ;  /* 0x00001c0001197983 */ /* 0x000f280000300800 */
[----:B------:R-:W4:Y:S04]  /*1ddc0*/  LDL.LU R26, [R1+0x34] ;  /* 0x00003400011a7983 */ /* 0x000f280000300800 */
[----:B------:R-:W4:Y:S04]  /*1ddd0*/  LDL.LU R27, [R1+0x3c] ;  /* 0x00003c00011b7983 */ /* 0x000f280000300800 */
[----:B------:R-:W-:Y:S04]  /*1dde0*/  STL.64 [R1+0x18f0], R14 ;  /* 0x0018f00e01007387 */ /* 0x000fe80000100a00 */
[----:B------:R0:W-:Y:S04]  /*1ddf0*/  STL.64 [R1+0x18e8], R12 ;  /* 0x0018e80c01007387 */ /* 0x0001e80000100a00 */
[----:B0-----:R-:W4:Y:S04]  /*1de00*/  LDL.LU R12, [R1] ;  /* 0x00000000010c7983 */ /* 0x001f280000300800 */
[----:B-----5:R-:W0:Y:S04]  /*1de10*/  LDSM.16.MT88.4 R20, [R17+UR9+0x2800] ;  /* 0x002800091114783b */ /* 0x020e280008004200 */
[----:B0-----:R-:W-:Y:S04]  /*1de20*/  STL.64 [R1+0x70], R20 ;  /* 0x0000701401007387 */ /* 0x001fe80000100a00 */
[----:B------:R-:W-:Y:S04]  /*1de30*/  STL.64 [R1+0x78], R22 ;  /* 0x0000781601007387 */ /* 0x000fe80000100a00 */
[----:B------:R-:W0:Y:S04]  /*1de40*/  LDSM.16.MT88.4 R20, [R17+UR9+0x2c00] ;  /* 0x002c00091114783b */ /* 0x000e280008004200 */
[----:B0-----:R0:W-:Y:S04]  /*1de50*/  STL.64 [R1+0x80], R20 ;  /* 0x0000801401007387 */ /* 0x0011e80000100a00 */
[----:B------:R1:W-:Y:S04]  /*1de60*/  STL.64 [R1+0x88], R22 ;  /* 0x0000881601007387 */ /* 0x0003e80000100a00 */
[----:B0-----:R-:W5:Y:S04]  /*1de70*/  LDL.LU R20, [R1+0x40] ;  /* 0x0000400001147983 */ /* 0x001f680000300800 */
[----:B------:R-:W5:Y:S04]  /*1de80*/  LDL.LU R21, [R1+0x48] ;  /* 0x0000480001157983 */ /* 0x000f680000300800 */
[----:B-1----:R-:W5:Y:S04]  /*1de90*/  LDL.LU R22, [R1+0x20] ;  /* 0x0000200001167983 */ /* 0x002f680000300800 */
[----:B------:R-:W5:Y:S01]  /*1dea0*/  LDL.LU R23, [R1+0x28] ;  /* 0x0000280001177983 */ /* 0x000f620000300800 */
[----:B------:R-:W-:Y:S01]  /*1deb0*/  IMAD.MOV.U32 R13, RZ, RZ, R29 ;  /* 0x000000ffff0d7224 */ /* 0x000fe200078e001d */
[----:B---3--:R-:W-:Y:S01]  /*1dec0*/  F2FP.F16.E4M3.UNPACK_B R29, R19.H1 ;  /* 0x00000013ff1d723e */ /* 0x008fe200030006ff */
[----:B------:R-:W-:Y:S01]  /*1ded0*/  IMAD.MOV.U32 R14, RZ, RZ, R28 ;  /* 0x000000ffff0e7224 */ /* 0x000fe200078e001c */
[----:B--2---:R-:W-:Y:S01]  /*1dee0*/  F2FP.F16.E4M3.UNPACK_B R28, R18.H1 ;  /* 0x00000012ff1c723e */ /* 0x004fe200030006ff */
[----:B------:R-:W-:-:S02]  /*1def0*/  IMAD.MOV.U32 R15, RZ, RZ, R16 ;  /* 0x000000ffff0f7224 */ /* 0x000fc400078e0010 */
[----:B----4-:R-:W-:Y:S02]  /*1df00*/  IMAD.MOV.U32 R16, RZ, RZ, R24 ;  /* 0x000000ffff107224 */ /* 0x010fe400078e0018 */
[----:B------:R-:W-:Y:S02]  /*1df10*/  IMAD.MOV.U32 R17, RZ, RZ, R25 ;  /* 0x000000ffff117224 */ /* 0x000fe400078e0019 */
[----:B------:R-:W-:Y:S02]  /*1df20*/  IMAD.MOV.U32 R18, RZ, RZ, R26 ;  /* 0x000000ffff127224 */ /* 0x000fe400078e001a */
[----:B------:R-:W-:-:S07]  /*1df30*/  IMAD.MOV.U32 R19, RZ, RZ, R27 ;  /* 0x000000ffff137224 */ /* 0x000fce00078e001b */
[----:B------:R-:W-:Y:S01]  /*1df40*/  HMMA.16816.F32 R4, R16, R28, R4 ;  /* 0x0000001c1004723c */ /* 0x000fe20000001804 */
[----:B------:R-:W0:Y:S05]  /*1df50*/  LDSM.16.MT88.4 R16, [R0+UR9+0x2800] ;  /* 0x002800090010783b */ /* 0x000e2a0008004200 */
[----:B-----5:R-:W-:Y:S01]  /*1df60*/  HMMA.16816.F32 R8, R20, R2, R8 ;  /* 0x000000021408723c */ /* 0x020fe20000001808 */
[----:B------:R-:W2:Y:S04]  /*1df70*/  LDL.LU R2, [R1+0xb0] ;  /* 0x0000b00001027983 */ /* 0x000ea80000300800 */
[----:B------:R-:W3:Y:S04]  /*1df80*/  LDL.LU R3, [R1+0xb4] ;  /* 0x0000b40001037983 */ /* 0x000ee80000300800 */
[----:B------:R-:W4:Y:S04]  /*1df90*/  LDL.LU R20, [R1+0x44] ;  /* 0x0000440001147983 */ /* 0x000f280000300800 */
[----:B------:R-:W5:Y:S04]  /*1dfa0*/  LDL.LU R21, [R1+0x4c] ;  /* 0x00004c0001157983 */ /* 0x000f680000300800 */
[----:B------:R-:W2:Y:S04]  /*1dfb0*/  LDL.LU R22, [R1+0x24] ;  /* 0x0000240001167983 */ /* 0x000ea80000300800 */
[----:B------:R-:W3:Y:S04]  /*1dfc0*/  LDL.LU R23, [R1+0x2c] ;  /* 0x00002c0001177983 */ /* 0x000ee80000300800 */
[----:B0-----:R-:W-:Y:S04]  /*1dfd0*/  STL.64 [R1+0x50], R16 ;  /* 0x0000501001007387 */ /* 0x001fe80000100a00 */
[----:B------:R-:W-:Y:S04]  /*1dfe0*/  STL.64 [R1+0x58], R18 ;  /* 0x0000581201007387 */ /* 0x000fe80000100a00 */
[----:B------:R-:W0:Y:S04]  /*1dff0*/  LDSM.16.MT88.4 R16, [R0+UR9+0x2c00] ;  /* 0x002c00090010783b */ /* 0x000e280008004200 */
[----:B0-----:R4:W-:Y:S04]  /*1e000*/  STL.64 [R1+0x60], R16 ;  /* 0x0000601001007387 */ /* 0x0019e80000100a00 */
[----:B------:R2:W-:Y:S01]  /*1e010*/  STL.64 [R1+0x68], R18 ;  /* 0x0000681201007387 */ /* 0x0005e20000100a00 */
[----:B----4-:R-:W-:-:S02]  /*1e020*/  IMAD.MOV.U32 R16, RZ, RZ, R20 ;  /* 0x000000ffff107224 */ /* 0x010fc400078e0014 */
[----:B-----5:R-:W-:Y:S02]  /*1e030*/  IMAD.MOV.U32 R17, RZ, RZ, R21 ;  /* 0x000000ffff117224 */ /* 0x020fe400078e0015 */
[----:B--2---:R-:W-:Y:S02]  /*1e040*/  IMAD.MOV.U32 R18, RZ, RZ, R22 ;  /* 0x000000ffff127224 */ /* 0x004fe400078e0016 */
[----:B---3--:R-:W-:-:S07]  /*1e050*/  IMAD.MOV.U32 R19, RZ, RZ, R23 ;  /* 0x000000ffff137224 */ /* 0x008fce00078e0017 */
[----:B------:R-:W-:Y:S01]  /*1e060*/  HMMA.16816.F32 R16, R16, R28, R12 ;  /* 0x0000001c1010723c */ /* 0x000fe2000000180c */
[----:B------:R-:W2:Y:S04]  /*1e070*/  LDL.LU.64 R14, [R1+0x18f0] ;  /* 0x0018f000010e7983 */ /* 0x000ea80000300a00 */
[----:B------:R-:W2:Y:S01]  /*1e080*/  LDL.LU.64 R12, [R1+0x18e8] ;  /* 0x0018e800010c7983 */ /* 0x000ea20000300a00 */
[----:B------:R-:W-:Y:S02]  /*1e090*/  F2FP.F16.E4M3.UNPACK_B R2, R2.H1 ;  /* 0x00000002ff02723e */ /* 0x000fe400030006ff */
[----:B------:R-:W-:Y:S01]  /*1e0a0*/  F2FP.F16.E4M3.UNPACK_B R3, R3.H1 ;  /* 0x00000003ff03723e */ /* 0x000fe200030006ff */
[----:B------:R-:W3:Y:S04]  /*1e0b0*/  LDL R28, [R1+0x98] ;  /* 0x00009800011c7983 */ /* 0x000ee80000100800 */
[----:B------:R-:W4:Y:S02]  /*1e0c0*/  LDL R29, [R1+0x9c] ;  /* 0x00009c00011d7983 */ /* 0x000f240000100800 */
[-C--:B--2---:R-:W-:Y:S02]  /*1e0d0*/  HMMA.16816.F32 R24, R24, R2.reuse, R12 ;  /* 0x000000021818723c */ /* 0x084fe4000000180c */
[----:B------:R-:W2:Y:S04]  /*1e0e0*/  LDL R12, [R1+0x70] ;  /* 0x00007000010c7983 */ /* 0x000ea80000100800 */
[----:B------:R-:W2:Y:S04]  /*1e0f0*/  LDL R13, [R1+0x78] ;  /* 0x00007800010d7983 */ /* 0x000ea80000100800 */
[----:B------:R-:W2:Y:S04]  /*1e100*/  LDL R14, [R1+0x80] ;  /* 0x00008000010e7983 */ /* 0x000ea80000100800 */
[----:B------:R-:W2:Y:S01]  /*1e110*/  LDL R15, [R1+0x88] ;  /* 0x00008800010f7983 */ /* 0x000ea20000100800 */
[----:B---3--:R-:W-:Y:S01]  /*1e120*/  F2FP.F16.E4M3.UNPACK_B R28, R28 ;  /* 0x0000001cff1c723e */ /* 0x008fe200020006ff */
[----:B------:R-:W-:Y:S01]  /*1e130*/  HMMA.16816.F32 R8, R20, R2, R8 ;  /* 0x000000021408723c */ /* 0x000fe20000001808 */
[----:B----4-:R-:W-:Y:S01]  /*1e140*/  F2FP.F16.E4M3.UNPACK_B R29, R29 ;  /* 0x0000001dff1d723e */ /* 0x010fe200020006ff */
[----:B------:R-:W3:Y:S04]  /*1e150*/  LDL.LU R22, [R1+0x70] ;  /* 0x0000700001167983 */ /* 0x000ee80000300800 */
[----:B------:R-:W4:-:S15]  /*1e160*/  LDL.LU R23, [R1+0x78] ;  /* 0x0000780001177983 */ /* 0x000f1e0000300800 */
[----:B------:R-:W-:-:S02]  /*1e170*/  NOP ;  /* 0x0000000000007918 */ /* 0x000fc40000000000 */
[----:B------:R0:W-:Y:S04]  /*1e180*/  STL.64 [R1+0x18d0], R10 ;  /* 0x0018d00a01007387 */ /* 0x0001e80000100a00 */
[----:B0-----:R-:W5:Y:S04]  /*1e190*/  LDL.LU R10, [R1+0x68] ;  /* 0x00006800010a7983 */ /* 0x001f680000300800 */
[----:B------:R-:W5:Y:S04]  /*1e1a0*/  LDL R11, [R1+0xe0] ;  /* 0x0000e000010b7983 */ /* 0x000f680000100800 */
[----:B------:R0:W-:Y:S04]  /*1e1b0*/  STL.64 [R1+0x18c8], R8 ;  /* 0x0018c80801007387 */ /* 0x0001e80000100a00 */
[----:B0-----:R-:W5:Y:S04]  /*1e1c0*/  LDL.LU R8, [R1+0x58] ;  /* 0x0000580001087983 */ /* 0x001f680000300800 */
[----:B------:R-:W5:Y:S01]  /*1e1d0*/  LDL.LU R9, [R1+0x60] ;  /* 0x0000600001097983 */ /* 0x000f620000300800 */
[----:B--2---:R-:W-:-:S15]  /*1e1e0*/  HMMA.16816.F32 R4, R12, R28, R4 ;  /* 0x0000001c0c04723c */ /* 0x004fde0000001804 */
[----:B------:R-:W-:-:S08]  /*1e1f0*/  NOP ;  /* 0x0000000000007918 */ /* 0x000fd00000000000 */
        /* <DEDUP_REMOVED lines=14> */
[----:B----4-:R-:W-:-:S02]  /*1e2e0*/  IMAD.MOV.U32 R13, RZ, RZ, R23 ;  /* 0x000000ffff0d7224 */ /* 0x010fc400078e0017 */
[----:B-----5:R-:W-:Y:S02]  /*1e2f0*/  IMAD.MOV.U32 R21, RZ, RZ, R8 ;  /* 0x000000ffff157224 */ /* 0x020fe400078e0008 */
[----:B------:R-:W-:Y:S02]  /*1e300*/  IMAD.MOV.U32 R22, RZ, RZ, R9 ;  /* 0x000000ffff167224 */ /* 0x000fe400078e0009 */
        /* <DEDUP_REMOVED lines=545> */
[----:B0-----:R-:W4:Y:S04]  /*20520*/  LDL.LU R6, [R1+0xb8] ;  /* 0x0000b80001067983 */ /* 0x001f280000300800 */
[----:B------:R-:W5:Y:S04]  /*20530*/  LDL.LU R7, [R1+0xbc] ;  /* 0x0000bc0001077983 */ /* 0x000f680000300800 */
[----:B------:R0:W-:Y:S04]  /*20540*/  STL.64 [R1+0x17a8], R4 ;  /* 0x0017a80401007387 */ /* 0x0001e80000100a00 */
[----:B0-----:R-:W5:Y:S04]  /*20550*/  LDL.LU R4, [R1+0xac] ;  /* 0x0000ac0001047983 */ /* 0x001f680000300800 */
[----:B------:R-:W5:Y:S01]  /*20560*/  LDL.LU R5, [R1+0xe4] ;  /* 0x0000e40001057983 */ /* 0x000f620000300800 */
[----:B--2---:R-:W-:-:S02]  /*20570*/  IMAD.MOV.U32 R20, RZ, RZ, R22 ;  /* 0x000000ffff147224 */ /* 0x004fc400078e0016 */
[----:B---3--:R-:W-:Y:S01]  /*20580*/  IMAD.MOV.U32 R21, RZ, RZ, R23 ;  /* 0x000000ffff157224 */ /* 0x008fe200078e0017 */
[----:B----4-:R-:W-:Y:S01]  /*20590*/  F2FP.F16.E4M3.UNPACK_B R2, R6 ;  /* 0x00000006ff02723e */ /* 0x010fe200020006ff */
[----:B-----5:R0:W-:Y:S04]  /*205a0*/  STL.64 [R1+0x17b8], R6 ;  /* 0x0017b80601007387 */ /* 0x0201e80000100a00 */
[----:B0-----:R-:W2:Y:S01]  /*205b0*/  LDL.LU R6, [R1+0x60] ;  /* 0x0000600001067983 */ /* 0x001ea20000300800 */
[----:B------:R-:W-:-:S03]  /*205c0*/  F2FP.F16.E4M3.UNPACK_B R3, R7 ;  /* 0x00000007ff03723e */ /* 0x000fc600020006ff */
[----:B------:R-:W3:Y:S04]  /*205d0*/  LDL.LU R7, [R1+0xa8] ;  /* 0x0000a80001077983 */ /* 0x000ee80000300800 */
[----:B------:R-:W4:Y:S04]  /*205e0*/  LDL.LU R22, [R1+0x90] ;  /* 0x0000900001167983 */ /* 0x000f280000300800 */
[----:B------:R-:W4:Y:S01]  /*205f0*/  LDL.LU R23, [R1+0x98] ;  /* 0x0000980001177983 */ /* 0x000f220000300800 */
[----:B------:R-:W-:Y:S02]  /*20600*/  IMAD.MOV.U32 R13, RZ, RZ, R8 ;  /* 0x000000ffff0d7224 */ /* 0x000fe400078e0008 */
[----:B------:R-:W-:-:S02]  /*20610*/  IMAD.MOV.U32 R14, RZ, RZ, R9 ;  /* 0x000000ffff0e7224 */ /* 0x000fc400078e0009 */
[----:B------:R-:W-:Y:S02]  /*20620*/  IMAD.MOV.U32 R15, RZ, RZ, R10 ;  /* 0x000000ffff0f7224 */ /* 0x000fe400078e000a */
[----:B--2---:R-:W-:-:S07]  /*20630*/  IMAD.MOV.U32 R12, RZ, RZ, R6 ;  /* 0x000000ffff0c7224 */ /* 0x004fce00078e0006 */
[----:B------:R-:W-:-:S15]  /*20640*/  HMMA.16816.F32 R12, R12, R28, R16 ;  /* 0x0000001c0c0c723c */ /* 0x000fde0000001810 */
[----:B------:R-:W-:-:S08]  /*20650*/  NOP ;  /* 0x0000000000007918 */ /* 0x000fd00000000000 */
[----:B------:R-:W-:Y:S04]  /*20660*/  STL.64 [R1+0x17d8], R14 ;  /* 0x0017d80e01007387 */ /* 0x000fe80000100a00 */
[----:B------:R-:W-:Y:S04]  /*20670*/  STL.64 [R1+0x17d0], R12 ;  /* 0x0017d00c01007387 */ /* 0x000fe80000100a00 */
[----:B------:R-:W0:Y:S01]  /*20680*/  LDSM.16.M88.4 R12, [R5+UR9+0x8180] ;  /* 0x00818009050c783b */ /* 0x000e220008000200 */
[----:B----4-:R-:W-:Y:S03]  /*20690*/  HMMA.16816.F32 R16, R20, R2, R24 ;  /* 0x000000021410723c */ /* 0x010fe60000001818 */
[----:B------:R-:W2:Y:S04]  /*206a0*/  LDL.LU R25, [R1+0x84] ;  /* 0x0000840001197983 */ /* 0x000ea80000300800 */
[----:B------:R-:W4:Y:S04]  /*206b0*/  LDL.LU R26, [R1+0x8c] ;  /* 0x00008c00011a7983 */ /* 0x000f280000300800 */
[----:B------:R-:W5:Y:S01]  /*206c0*/  LDL.LU R27, [R1+0x94] ;  /* 0x00009400011b7983 */ /* 0x000f620000300800 */
[----:B------:R-:W-:-:S02]  /*206d0*/  IMAD.MOV.U32 R21, RZ, RZ, R8 ;  /* 0x000000ffff157224 */ /* 0x000fc400078e0008 */
[----:B------:R-:W-:Y:S02]  /*206e0*/  IMAD.MOV.U32 R22, RZ, RZ, R9 ;  /* 0x000000ffff167224 */ /* 0x000fe400078e0009 */
[----:B------:R-:W-:Y:S01]  /*206f0*/  IMAD.MOV.U32 R23, RZ, RZ, R10 ;  /* 0x000000ffff177224 */ /* 0x000fe200078e000a */
        /* <DEDUP_REMOVED lines=12> */
[----:B------:R-:W-:Y:S01]  /*207c0*/  IMAD.MOV.U32 R20, RZ, RZ, R6 ;  /* 0x000000ffff147224 */ /* 0x000fe200078e0006 */
[----:B---3--:R-:W-:-:S02]  /*207d0*/  F2FP.F16.E4M3.UNPACK_B R28, R7.H1 ;  /* 0x00000007ff1c723e */ /* 0x008fc400030006ff */
[----:B------:R-:W-:Y:S02]  /*207e0*/  F2FP.F16.E4M3.UNPACK_B R29, R4.H1 ;  /* 0x00000004ff1d723e */ /* 0x000fe400030006ff */
[----:B------:R-:W0:Y:S02]  /*207f0*/  LDSM.16.M88.4 R4, [R5+UR9+0xc180] ;  /* 0x00c180090504783b */ /* 0x000e240008000200 */
[----:B--2---:R-:W-:-:S15]  /*20800*/  HMMA.16816.F32 R8, R20, R2, R8 ;  /* 0x000000021408723c */ /* 0x004fde0000001808 */
        /* <DEDUP_REMOVED lines=63> */
[----:B------:R-:W3:Y:S04]  /*20c00*/  LDL R13, [R1+0xe0] ;  /* 0x0000e000010d7983 */ /* 0x000ee80000100800 */
[----:B------:R-:W5:Y:S04]  /*20c10*/  LDL.LU R14, [R1+0xd0] ;  /* 0x0000d000010e7983 */ /* 0x000f680000300800 */
[----:B------:R-:W5:Y:S01]  /*20c20*/  LDL.LU R15, [R1+0xd4] ;  /* 0x0000d400010f7983 */ /* 0x000f620000300800 */
[----:B----4-:R-:W-:-:S07]  /*20c30*/  F2FP.F16.E4M3.UNPACK_B R3, R3 ;  /* 0x00000003ff03723e */ /* 0x010fce00020006ff */
[----:B--2---:R-:W-:Y:S05]  /*20c40*/  HMMA.16816.F32 R16, R20, R2, R16 ;  /* 0x000000021410723c */ /* 0x004fea0000001810 */
[----:B------:R0:W-:Y:S04]  /*20c50*/  STL [R1+0x1790], R26 ;  /* 0x0017901a01007387 */ /* 0x0001e80000100800 */
[----:B0-----:R-:W2:Y:S04]  /*20c60*/  LDL.LU R26, [R1+0x14] ;  /* 0x00001400011a7983 */ /* 0x001ea80000300800 */
[----:B------:R0:W-:Y:S04]  /*20c70*/  STL [R1+0x178c], R27 ;  /* 0x00178c1b01007387 */ /* 0x0001e80000100800 */
[----:B0-----:R-:W4:Y:S06]  /*20c80*/  LDL.LU R27, [R1+0x1c] ;  /* 0x00001c00011b7983 */ /* 0x001f2c0000300800 */
[----:B------:R0:W-:Y:S04]  /*20c90*/  STL [R1+0x1788], R19 ;  /* 0x0017881301007387 */ /* 0x0001e80000100800 */
[----:B0-----:R-:W4:Y:S04]  /*20ca0*/  LDL.LU R19, [R1+0x34] ;  /* 0x0000340001137983 */ /* 0x001f280000300800 */
[----:B---3--:R-:W0:Y:S04]  /*20cb0*/  LDSM.16.MT88.4 R20, [R13+UR9+0x6800] ;  /* 0x006800090d14783b */ /* 0x008e280008004200 */
[----:B0-----:R-:W-:Y:S04]  /*20cc0*/  STL.64 [R1+0x70], R20 ;  /* 0x0000701401007387 */ /* 0x001fe80000100a00 */
[----:B------:R-:W-:Y:S04]  /*20cd0*/  STL.64 [R1+0x78], R22 ;  /* 0x0000781601007387 */ /* 0x000fe80000100a00 */
[----:B------:R-:W0:Y:S01]  /*20ce0*/  LDSM.16.MT88.4 R20, [R13+UR9+0x6c00] ;  /* 0x006c00090d14783b */ /* 0x000e220008004200 */
[----:B-----5:R-:W-:-:S03]  /*20cf0*/  F2FP.F16.E4M3.UNPACK_B R29, R15.H1 ;  /* 0x0000000fff1d723e */ /* 0x020fc600030006ff */
[----:B0-----:R0:W-:Y:S04]  /*20d00*/  STL.64 [R1+0xa0], R20 ;  /* 0x0000a01401007387 */ /* 0x0011e80000100a00 */
[----:B------:R1:W-:Y:S04]  /*20d10*/  STL.64 [R1+0xa8], R22 ;  /* 0x0000a81601007387 */ /* 0x0003e80000100a00 */
[----:B0-----:R-:W3:Y:S04]  /*20d20*/  LDL.LU R20, [R1+0x50] ;  /* 0x0000500001147983 */ /* 0x001ee80000300800 */
[----:B------:R-:W3:Y:S04]  /*20d30*/  LDL.LU R21, [R1+0x58] ;  /* 0x0000580001157983 */ /* 0x000ee80000300800 */
[----:B-1----:R-:W3:Y:S04]  /*20d40*/  LDL.LU R22, [R1+0x20] ;  /* 0x0000200001167983 */ /* 0x002ee80000300800 */
[----:B------:R-:W3:Y:S04]  /*20d50*/  LDL.LU R23, [R1+0x28] ;  /* 0x0000280001177983 */ /* 0x000ee80000300800 */
[----:B------:R-:W5:Y:S01]  /*20d60*/  LDL R15, [R1+0x3c] ;  /* 0x00003c00010f7983 */ /* 0x000f620000100800 */
[----:B------:R-:W-:Y:S01]  /*20d70*/  F2FP.F16.E4M3.UNPACK_B R28, R14.H1 ;  /* 0x0000000eff1c723e */ /* 0x000fe200030006ff */
[----:B--2---:R-:W-:-:S02]  /*20d80*/  IMAD.MOV.U32 R12, RZ, RZ, R26 ;  /* 0x000000ffff0c7224 */ /* 0x004fc400078e001a */
[----:B----4-:R-:W-:Y:S02]  /*20d90*/  IMAD.MOV.U32 R13, RZ, RZ, R27 ;  /* 0x000000ffff0d7224 */ /* 0x010fe400078e001b */
[----:B------:R-:W-:Y:S01]  /*20da0*/  IMAD.MOV.U32 R14, RZ, RZ, R19 ;  /* 0x000000ffff0e7224 */ /* 0x000fe200078e0013 */
[----:B---3--:R-:W-:Y:S01]  /*20db0*/  HMMA.16816.F32 R8, R20, R2, R8 ;  /* 0x000000021408723c */ /* 0x008fe20000001808 */
[----:B------:R-:W0:Y:S04]  /*20dc0*/  LDSM.16.MT88.4 R20, [R0+UR9+0x6800] ;  /* 0x006800090014783b */ /* 0x000e280008004200 */
[----:B------:R-:W2:Y:S01]  /*20dd0*/  LDL.LU R2, [R1+0xc0] ;  /* 0x0000c00001027983 */ /* 0x000ea20000300800 */
[----:B-----5:R-:W-:Y:S03]  /*20de0*/  HMMA.16816.F32 R4, R12, R28, R4 ;  /* 0x0000001c0c04723c */ /* 0x020fe60000001804 */
[----:B------:R-:W1:Y:S04]  /*20df0*/  LDSM.16.MT88.4 R12, [R0+UR9+0x6c00] ;  /* 0x006c0009000c783b */ /* 0x000e680008004200 */
[----:B------:R-:W3:Y:S10]  /*20e00*/  LDL.LU R3, [R1+0xc4] ;  /* 0x0000c40001037983 */ /* 0x000ef40000300800 */
[----:B------:R4:W-:Y:S04]  /*20e10*/  STL [R1+0x1784], R8 ;  /* 0x0017840801007387 */ /* 0x0009e80000100800 */
[----:B----4-:R-:W4:Y:S04]  /*20e20*/  LDL.LU R8, [R1+0x54] ;  /* 0x0000540001087983 */ /* 0x010f280000300800 */
[----:B------:R5:W-:Y:S04]  /*20e30*/  STL [R1+0x1780], R9 ;  /* 0x0017800901007387 */ /* 0x000be80000100800 */
[----:B-----5:R-:W5:Y:S04]  /*20e40*/  LDL.LU R9, [R1+0x5c] ;  /* 0x00005c0001097983 */ /* 0x020f680000300800 */
[----:B------:R0:W-:Y:S04]  /*20e50*/  STL [R1+0x177c], R10 ;  /* 0x00177c0a01007387 */ /* 0x0001e80000100800 */
[----:B0-----:R-:W2:Y:S04]  /*20e60*/  LDL.LU R10, [R1+0x24] ;  /* 0x00002400010a7983 */ /* 0x001ea80000300800 */
[----:B------:R0:W-:Y:S04]  /*20e70*/  STL [R1+0x1778], R11 ;  /* 0x0017780b01007387 */ /* 0x0001e80000100800 */
[----:B0-----:R-:W3:Y:S04]  /*20e80*/  LDL.LU R11, [R1+0x2c] ;  /* 0x00002c00010b7983 */ /* 0x001ee80000300800 */
[----:B------:R0:W-:Y:S04]  /*20e90*/  STL.64 [R1], R20 ;  /* 0x0000001401007387 */ /* 0x0001e80000100a00 */
[----:B------:R1:W-:Y:S01]  /*20ea0*/  STL.64 [R1+0x8], R22 ;  /* 0x0000081601007387 */ /* 0x0003e20000100a00 */
[----:B0-----:R-:W-:-:S03]  /*20eb0*/  IMAD.MOV.U32 R20, RZ, RZ, R26 ;  /* 0x000000ffff147224 */ /* 0x001fc600078e001a */
[----:B------:R-:W3:Y:S01]  /*20ec0*/  LDL.LU R26, [R1+0x1790] ;  /* 0x00179000011a7983 */ /* 0x000ee20000300800 */
[----:B------:R-:W-:-:S03]  /*20ed0*/  IMAD.MOV.U32 R21, RZ, RZ, R27 ;  /* 0x000000ffff157224 */ /* 0x000fc600078e001b */
[----:B-1----:R4:W-:Y:S04]  /*20ee0*/  STL.64 [R1+0x40], R12 ;  /* 0x0000400c01007387 */ /* 0x0029e80000100a00 */
[----:B------:R2:W-:Y:S04]  /*20ef0*/  STL.64 [R1+0x48], R14 ;  /* 0x0000480e01007387 */ /* 0x0005e80000100a00 */
[----:B------:R-:W3:Y:S01]  /*20f00*/  LDL.LU R27, [R1+0x178c] ;  /* 0x00178c00011b7983 */ /* 0x000ee20000300800 */
[----:B------:R-:W-:-:S03]  /*20f10*/  IMAD.MOV.U32 R22, RZ, RZ, R19 ;  /* 0x000000ffff167224 */ /* 0x000fc600078e0013 */
[----:B------:R-:W3:Y:S04]  /*20f20*/  LDL.LU R19, [R1+0x1788] ;  /* 0x0017880001137983 */ /* 0x000ee80000300800 */
[----:B------:R-:W3:Y:S01]  /*20f30*/  LDL.LU R23, [R1+0x3c] ;  /* 0x00003c0001177983 */ /* 0x000ee20000300800 */
[----:B----4-:R-:W-:Y:S02]  /*20f40*/  IMAD.MOV.U32 R12, RZ, RZ, R8 ;  /* 0x000000ffff0c7224 */ /* 0x010fe400078e0008 */
[----:B-----5:R-:W-:Y:S02]  /*20f50*/  IMAD.MOV.U32 R13, RZ, RZ, R9 ;  /* 0x000000ffff0d7224 */ /* 0x020fe400078e0009 */
[----:B--2---:R-:W-:Y:S02]  /*20f60*/  IMAD.MOV.U32 R14, RZ, RZ, R10 ;  /* 0x000000ffff0e7224 */ /* 0x004fe400078e000a */
[----:B---3--:R-:W-:-:S07]  /*20f70*/  IMAD.MOV.U32 R15, RZ, RZ, R11 ;  /* 0x000000ffff0f7224 */ /* 0x008fce00078e000b */
[----:B------:R-:W-:Y:S01]  /*20f80*/  HMMA.16816.F32 R12, R12, R28, R24 ;  /* 0x0000001c0c0c723c */ /* 0x000fe20000001818 */
[----:B------:R-:W2:Y:S04]  /*20f90*/  LDL R26, [R1+0xd8] ;  /* 0x0000d800011a7983 */ /* 0x000ea80000100800 */
[----:B------:R-:W3:Y:S01]  /*20fa0*/  LDL R27, [R1+0xdc] ;  /* 0x0000dc00011b7983 */ /* 0x000ee20000100800 */
[----:B------:R-:W-:Y:S02]  /*20fb0*/  F2FP.F16.E4M3.UNPACK_B R2, R2.H1 ;  /* 0x00000002ff02723e */ /* 0x000fe400030006ff */
[----:B------:R-:W-:-:S07]  /*20fc0*/  F2FP.F16.E4M3.UNPACK_B R3, R3.H1 ;  /* 0x00000003ff03723e */ /* 0x000fce00030006ff */
[----:B------:R-:W-:Y:S07]  /*20fd0*/  HMMA.16816.F32 R16, R20, R2, R16 ;  /* 0x000000021410723c */ /* 0x000fee0000001810 */
[----:B------:R-:W-:Y:S02]  /*20fe0*/  IMAD.MOV.U32 R20, RZ, RZ, R8 ;  /* 0x000000ffff147224 */ /* 0x000fe400078e0008 */
[----:B------:R-:W4:Y:S01]  /*20ff0*/  LDL.LU R8, [R1+0x1784] ;  /* 0x0017840001087983 */ /* 0x000f220000300800 */
[----:B------:R-:W-:-:S02]  /*21000*/  IMAD.MOV.U32 R21, RZ, RZ, R9 ;  /* 0x000000ffff157224 */ /* 0x000fc400078e0009 */
[----:B------:R-:W-:Y:S01]  /*21010*/  IMAD.MOV.U32 R22, RZ, RZ, R10 ;  /* 0x000000ffff167224 */ /* 0x000fe200078e000a */
[----:B------:R-:W4:Y:S01]  /*21020*/  LDL.LU R9, [R1+0x1780] ;  /* 0x0017800001097983 */ /* 0x000f220000300800 */
[----:B------:R-:W-:-:S03]  /*21030*/  IMAD.MOV.U32 R23, RZ, RZ, R11 ;  /* 0x000000ffff177224 */ /* 0x000fc600078e000b */
[----:B------:R-:W4:Y:S04]  /*21040*/  LDL.LU R10, [R1+0x177c] ;  /* 0x00177c00010a7983 */ /* 0x000f280000300800 */
[----:B------:R-:W4:Y:S04]  /*21050*/  LDL.LU R11, [R1+0x1778] ;  /* 0x00177800010b7983 */ /* 0x000f280000300800 */
[----:B------:R-:W5:Y:S04]  /*21060*/  LDL R24, [R1+0x70] ;  /* 0x0000700001187983 */ /* 0x000f680000100800 */
[----:B------:R-:W5:Y:S01]  /*21070*/  LDL R25, [R1+0x78] ;  /* 0x0000780001197983 */ /* 0x000f620000100800 */
[----:B--2---:R-:W-:-:S03]  /*21080*/  F2FP.F16.E4M3.UNPACK_B R28, R26 ;  /* 0x0000001aff1c723e */ /* 0x004fc600020006ff */
[----:B------:R-:W5:Y:S01]  /*21090*/  LDL R26, [R1+0xa0] ;  /* 0x0000a000011a7983 */ /* 0x000f620000100800 */
[----:B---3--:R-:W-:-:S03]  /*210a0*/  F2FP.F16.E4M3.UNPACK_B R29, R27 ;  /* 0x0000001bff1d723e */ /* 0x008fc600020006ff */
[----:B------:R-:W5:Y:S01]  /*210b0*/  LDL R27, [R1+0xa8] ;  /* 0x0000a800011b7983 */ /* 0x000f620000100800 */
[----:B----4-:R-:W-:-:S15]  /*210c0*/  HMMA.16816.F32 R8, R20, R2, R8 ;  /* 0x000000021408723c */ /* 0x010fde0000001808 */
[----:B------:R-:W-:-:S08]  /*210d0*/  NOP ;  /* 0x0000000000007918 */ /* 0x000fd00000000000 */
[----:B------:R0:W-:Y:S04]  /*210e0*/  STL.64 [R1+0x1768], R10 ;  /* 0x0017680a01007387 */ /* 0x0001e80000100a00 */
[----:B0-----:R-:W2:Y:S04]  /*210f0*/  LDL.LU R10, [R1+0x48] ;  /* 0x00004800010a7983 */ /* 0x001ea80000300800 */
[----:B------:R-:W3:Y:S04]  /*21100*/  LDL R11, [R1+0xe0] ;  /* 0x0000e000010b7983 */ /* 0x000ee80000100800 */
[----:B------:R0:W-:Y:S04]  /*21110*/  STL.64 [R1+0x1760], R8 ;  /* 0x0017600801007387 */ /* 0x0001e80000100a00 */
[----:B0-----:R-:W4:Y:S04]  /*21120*/  LDL.LU R8, [R1+0x8] ;  /* 0x0000080001087983 */ /* 0x001f280000300800 */
[----:B------:R-:W2:Y:S04]  /*21130*/  LDL.LU R9, [R1+0x40] ;  /* 0x0000400001097983 */ /* 0x000ea80000300800 */
[----:B------:R-:W3:Y:S04]  /*21140*/  LDL.LU R2, [R1+0xc8] ;  /* 0x0000c80001027983 */ /* 0x000ee80000300800 */
[----:B------:R-:W4:Y:S01]  /*21150*/  LDL.LU R3, [R1+0xcc] ;  /* 0x0000cc0001037983 */ /* 0x000f220000300800 */
[----:B-----5:R-:W-:Y:S03]  /*21160*/  HMMA.16816.F32 R20, R24, R28, R4 ;  /* 0x0000001c1814723c */ /* 0x020fe60000001804 */
[----:B------:R-:W5:-:S15]  /*21170*/  LDL.LU R7, [R1] ;  /* 0x0000000001077983 */ /* 0x000f5e0000300800 */
[----:B------:R-:W-:-:S05]  /*21180*/  NOP ;  /* 0x0000000000007918 */ /* 0x000fca0000000000 */
[----:B------:R-:W-:Y:S04]  /*21190*/  STL.64 [R1+0x10], R20 ;  /* 0x0000101401007387 */ /* 0x000fe80000100a00 */
[----:B------:R-:W-:Y:S04]  /*211a0*/  STL.64 [R1+0x18], R22 ;  /* 0x0000181601007387 */ /* 0x000fe80000100a00 */
[----:B------:R-:W2:Y:S04]  /*211b0*/  LDL.LU R24, [R1+0x70] ;  /* 0x0000700001187983 */ /* 0x000ea80000300800 */
[----:B------:R-:W2:Y:S04]  /*211c0*/  LDL.LU R25, [R1+0x78] ;  /* 0x0000780001197983 */ /* 0x000ea80000300800 */
[----:B------:R-:W2:Y:S04]  /*211d0*/  LDL.LU R26, [R1+0xa0] ;  /* 0x0000a000011a7983 */ /* 0x000ea80000300800 */
[----:B------:R-:W2:Y:S01]  /*211e0*/  LDL.LU R27, [R1+0xa8] ;  /* 0x0000a800011b7983 */ /* 0x000ea20000300800 */
[----:B---3--:R-:W-:-:S02]  /*211f0*/  F2FP.F16.E4M3.UNPACK_B R4, R2 ;  /* 0x00000002ff04723e */ /* 0x008fc400020006ff */
[----:B----4-:R-:W-:-:S05]  /*21200*/  F2FP.F16.E4M3.UNPACK_B R5, R3 ;  /* 0x00000003ff05723e */ /* 0x010fca00020006ff */
[----:B------:R-:W-:Y:S02]  /*21210*/  STL.64 [R1+0x1770], R4 ;  /* 0x0017700401007387 */ /* 0x000fe40000100a00 */
[----:B--2---:R-:W-:-:S15]  /*21220*/  HMMA.16816.F32 R16, R24, R4, R16 ;  /* 0x000000041810723c */ /* 0x004fde0000001810 */
[----:B------:R-:W-:-:S08]  /*21230*/  NOP ;  /* 0x0000000000007918 */ /* 0x000fd00000000000 */
[----:B------:R0:W-:Y:S04]  /*21240*/  STL.64 [R1+0x1750], R18 ;  /* 0x0017501201007387 */ /* 0x0001e80000100a00 */
[----:B0-----:R-:W2:Y:S04]  /*21250*/  LDL.LU R18, [R1+0xd8] ;  /* 0x0000d80001127983 */ /* 0x001ea80000300800 */
[----:B------:R-:W2:Y:S04]  /*21260*/  LDL.LU R19, [R1+0xdc] ;  /* 0x0000dc0001137983 */ /* 0x000ea80000300800 */
[----:B------:R0:W-:Y:S04]  /*21270*/  STL.64 [R1+0x1748], R16 ;  /* 0x0017481001007387 */ /* 0x0001e80000100a00 */
[----:B0-----:R-:W3:Y:S01]  /*21280*/  LDL.LU R17, [R1+0xe8] ;  /* 0x0000e80001117983 */ /* 0x001ee20000300800 */
[----:B-----5:R-:W-:-:S02]  /*21290*/  IMAD.MOV.U32 R20, RZ, RZ, R7 ;  /* 0x000000ffff147224 */ /* 0x020fc400078e0007 */
[----:B------:R-:W-:Y:S02]  /*212a0*/  IMAD.MOV.U32 R21, RZ, RZ, R8 ;  /* 0x000000ffff157224 */ /* 0x000fe400078e0008 */
[----:B------:R-:W-:Y:S02]  /*212b0*/  IMAD.MOV.U32 R22, RZ, RZ, R9 ;  /* 0x000000ffff167224 */ /* 0x000fe400078e0009 */
[----:B------:R-:W-:-:S07]  /*212c0*/  IMAD.MOV.U32 R23, RZ, RZ, R10 ;  /* 0x000000ffff177224 */ /* 0x000fce00078e000a */
[----:B------:R-:W-:Y:S01]  /*212d0*/  HMMA.16816.F32 R12, R20, R28, R12 ;  /* 0x0000001c140c723c */ /* 0x000fe2000000180c */
[----:B---3--:R-:W0:Y:S04]  /*212e0*/  LDSM.16.M88.4 R20, [R17+UR9+0xc180] ;  /* 0x00c180091114783b */ /* 0x008e280008000200 */
[----:B--2---:R-:W-:-:S15]  /*212f0*/  STL.64 [R1+0x1758], R18 ;  /* 0x0017581201007387 */ /* 0x004fde0000100a00 */
[----:B------:R-:W-:-:S03]  /*21300*/  NOP ;  /* 0x0000000000007918 */ /* 0x000fc60000000000 */
[----:B------:R1:W-:Y:S04]  /*21310*/  STL [R1+0x1744], R13 ;  /* 0x0017440d01007387 */ /* 0x0003e80000100800 */
[----:B------:R-:W-:Y:S04]  /*21320*/  LDSM.16.M88.4 R16, [R17+UR9+0x8180] ;  /* 0x008180091110783b */ /* 0x000fe80008000200 */
[----:B-1----:R-:W2:Y:S04]  /*21330*/  LDL.LU R13, [R1+0xac] ;  /* 0x0000ac00010d7983 */ /* 0x002ea80000300800 */
[----:B------:R1:W-:Y:S04]  /*21340*/  STL [R1+0x1740], R14 ;  /* 0x0017400e01007387 */ /* 0x0003e80000100800 */
[----:B------:R3:W-:Y:S04]  /*21350*/  STL [R1+0x173c], R15 ;  /* 0x00173c0f01007387 */ /* 0x0007e80000100800 */
[----:B-1----:R-:W4:Y:S04]  /*21360*/  LDL.LU R14, [R1+0x4] ;  /* 0x00000400010e7983 */ /* 0x002f280000300800 */
[----:B---3--:R-:W3:Y:S04]  /*21370*/  LDL.LU R15, [R1+0xc] ;  /* 0x00000c00010f7983 */ /* 0x008ee80000300800 */
[----:B0-----:R0:W-:Y:S04]  /*21380*/  STL.64 [R1+0xb0], R20 ;  /* 0x0000b01401007387 */ /* 0x0011e80000100a00 */
[----:B------:R1:W-:Y:S01]  /*21390*/  STL.64 [R1+0xb8], R22 ;  /* 0x0000b81601007387 */ /* 0x0003e20000100a00 */
[----:B0-----:R-:W-:-:S03]  /*213a0*/  IMAD.MOV.U32 R20, RZ, RZ, R7 ;  /* 0x000000ffff147224 */ /* 0x001fc600078e0007 */
[----:B------:R-:W0:Y:S01]  /*213b0*/  LDSM.16.MT88.4 R4, [R11+UR9+0x7000] ;  /* 0x007000090b04783b */ /* 0x000e220008004200 */
[----:B------:R-:W-:Y:S02]  /*213c0*/  IMAD.MOV.U32 R21, RZ, RZ, R8 ;  /* 0x000000ffff157224 */ /* 0x000fe400078e0008 */
[----:B-1----:R-:W-:Y:S02]  /*213d0*/  IMAD.MOV.U32 R22, RZ, RZ, R9 ;  /* 0x000000ffff167224 */ /* 0x002fe400078e0009 */
[----:B------:R-:W-:Y:S02]  /*213e0*/  IMAD.MOV.U32 R23, RZ, RZ, R10 ;  /* 0x000000ffff177224 */ /* 0x000fe400078e000a */
[----:B------:R-:W1:Y:S04]  /*213f0*/  LDSM.16.MT88.4 R8, [R11+UR9+0x7400] ;  /* 0x007400090b08783b */ /* 0x000e680008004200 */
[----:B0-----:R0:W-:Y:S01]  /*21400*/  STL.64 [R1+0x60], R4 ;  /* 0x0000600401007387 */ /* 0x0011e20000100a00 */
[----:B------:R-:W-:-:S03]  /*21410*/  IMAD.MOV.U32 R24, RZ, RZ, R4 ;  /* 0x000000ffff187224 */ /* 0x000fc600078e0004 */
[----:B------:R-:W-:Y:S01]  /*21420*/  STL.64 [R1+0x68], R6 ;  /* 0x0000680601007387 */ /* 0x000fe20000100a00 */
[----:B-1----:R-:W-:Y:S02]  /*21430*/  IMAD.MOV.U32 R27, RZ, RZ, R10 ;  /* 0x000000ffff1b7224 */ /* 0x002fe400078e000a */
[----:B------:R-:W-:Y:S01]  /*21440*/  IMAD.MOV.U32 R26, RZ, RZ, R8 ;  /* 0x000000ffff1a7224 */ /* 0x000fe200078e0008 */
[----:B0-----:R-:W5:Y:S04]  /*21450*/  LDL.LU.64 R4, [R1+0x1770] ;  /* 0x0017700001047983 */ /* 0x001f680000300a00 */
[----:B------:R-:W-:Y:S04]  /*21460*/  STL.64 [R1+0x90], R8 ;  /* 0x0000900801007387 */ /* 0x000fe80000100a00 */
[----:B------:R0:W-:Y:S04]  /*21470*/  STL.64 [R1+0x98], R10 ;  /* 0x0000980a01007387 */ /* 0x0001e80000100a00 */
[----:B0-----:R-:W5:Y:S04]  /*21480*/  LDL.LU.64 R10, [R1+0x1768] ;  /* 0x00176800010a7983 */ /* 0x001f680000300a00 */
[----:B------:R-:W5:Y:S01]  /*21490*/  LDL.LU.64 R8, [R1+0x1760] ;  /* 0x0017600001087983 */ /* 0x000f620000300a00 */
[----:B------:R-:W-:-:S02]  /*214a0*/  IMAD.MOV.U32 R25, RZ, RZ, R6 ;  /* 0x000000ffff197224 */ /* 0x000fc400078e0006 */
[----:B-----5:R-:W-:Y:S01]  /*214b0*/  HMMA.16816.F32 R4, R20, R4, R8 ;  /* 0x000000041404723c */ /* 0x020fe20000001808 */
[----:B------:R-:W5:Y:S04]  /*214c0*/  LDL.LU R21, [R1+0x74] ;  /* 0x0000740001157983 */ /* 0x000f680000300800 */
[----:B------:R-:W2:Y:S04]  /*214d0*/  LDL.LU R22, [R1+0x7c] ;  /* 0x00007c0001167983 */ /* 0x000ea80000300800 */
[----:B------:R-:W4:Y:S04]  /*214e0*/  LDL.LU R23, [R1+0xa4] ;  /* 0x0000a40001177983 */ /* 0x000f280000300800 */
[----:B------:R-:W-:Y:S04]  /*214f0*/  STL.64 [R1+0xc0], R16 ;  /* 0x0000c01001007387 */ /* 0x000fe80000100a00 */
[----:B------:R0:W-:Y:S04]  /*21500*/  STL.64 [R1+0xc8], R18 ;  /* 0x0000c81201007387 */ /* 0x0001e80000100a00 */
[----:B0-----:R-:W3:Y:S02]  /*21510*/  LDL.LU.64 R18, [R1+0x1758] ;  /* 0x0017580001127983 */ /* 0x001ee40000300a00 */
[----:B---3--:R-:W-:-:S02]  /*21520*/  F2FP.F16.E4M3.UNPACK_B R28, R18.H1 ;  /* 0x00000012ff1c723e */ /* 0x008fc400030006ff */
[----:B------:R-:W-:Y:S02]  /*21530*/  F2FP.F16.E4M3.UNPACK_B R29, R19.H1 ;  /* 0x00000013ff1d723e */ /* 0x000fe400030006ff */
[----:B------:R-:W0:Y:S04]  /*21540*/  LDSM.16.MT88.4 R16, [R0+UR9+0x7000] ;  /* 0x007000090010783b */ /* 0x000e280008004200 */
[----:B0-----:R-:W-:Y:S04]  /*21550*/  STL.64 [R1+0x80], R16 ;  /* 0x0000801001007387 */ /* 0x001fe80000100a00 */
[----:B------:R0:W-:Y:S04]  /*21560*/  STL.64 [R1+0x88], R18 ;  /* 0x0000881201007387 */ /* 0x0001e80000100a00 */
[----:B0-----:R-:W3:Y:S04]  /*21570*/  LDL.LU.64 R18, [R1+0x1750] ;  /* 0x0017500001127983 */ /* 0x001ee80000300a00 */
[----:B------:R-:W3:Y:S01]  /*21580*/  LDL.LU.64 R16, [R1+0x1748] ;  /* 0x0017480001107983 */ /* 0x000ee20000300a00 */
[----:B------:R-:W-:Y:S01]  /*21590*/  F2FP.F16.E4M3.UNPACK_B R2, R2.H1 ;  /* 0x00000002ff02723e */ /* 0x000fe200030006ff */
[----:B-----5:R-:W-:Y:S01]  /*215a0*/  IMAD.MOV.U32 R8, RZ, RZ, R21 ;  /* 0x000000ffff087224 */ /* 0x020fe200078e0015 */
[----:B------:R-:W-:Y:S01]  /*215b0*/  F2FP.F16.E4M3.UNPACK_B R3, R3.H1 ;  /* 0x00000003ff03723e */ /* 0x000fe200030006ff */
[----:B--2---:R-:W-:-:S02]  /*215c0*/  IMAD.MOV.U32 R9, RZ, RZ, R22 ;  /* 0x000000ffff097224 */ /* 0x004fc400078e0016 */
[----:B----4-:R-:W-:Y:S02]  /*215d0*/  IMAD.MOV.U32 R10, RZ, RZ, R23 ;  /* 0x000000ffff0a7224 */ /* 0x010fe400078e0017 */
[----:B------:R-:W-:-:S07]  /*215e0*/  IMAD.MOV.U32 R11, RZ, RZ, R13 ;  /* 0x000000ffff0b7224 */ /* 0x000fce00078e000d */
[----:B---3--:R-:W-:Y:S01]  /*215f0*/  HMMA.16816.F32 R16, R8, R2, R16 ;  /* 0x000000020810723c */ /* 0x008fe20000001810 */
[----:B------:R-:W0:-:S15]  /*21600*/  LDSM.16.MT88.4 R8, [R0+UR9+0x7400] ;  /* 0x007400090008783b */ /* 0x000e1e0008004200 */
[----:B------:R-:W-:-:S07]  /*21610*/  NOP ;  /* 0x0000000000007918 */ /* 0x000fce0000000000 */
[----:B------:R1:W-:Y:S04]  /*21620*/  STL [R1+0x1738], R18 ;  /* 0x0017381201007387 */ /* 0x0003e80000100800 */
[----:B-1----:R-:W2:Y:S04]  /*21630*/  LDL.LU R18, [R1+0x44] ;  /* 0x0000440001127983 */ /* 0x002ea80000300800 */
[----:B------:R1:W-:Y:S04]  /*21640*/  STL [R1+0x1734], R19 ;  /* 0x0017341301007387 */ /* 0x0003e80000100800 */
[----:B-1----:R-:W3:Y:S04]  /*21650*/  LDL.LU R19, [R1+0x4c] ;  /* 0x00004c0001137983 */ /* 0x002ee80000300800 */
[----:B------:R-:W-:Y:S01]  /*21660*/  STL [R1+0x1730], R0 ;  /* 0x0017300001007387 */ /* 0x000fe20000100800 */
[----:B------:R-:W-:-:S03]  /*21670*/  IMAD.MOV.U32 R20, RZ, RZ, R14 ;  /* 0x000000ffff147224 */ /* 0x000fc600078e000e */
[----:B0-----:R0:W-:Y:S04]  /*21680*/  STL.64 [R1+0x30], R8 ;  /* 0x0000300801007387 */ /* 0x0011e80000100a00 */
[----:B------:R1:W-:Y:S01]  /*21690*/  STL.64 [R1+0x38], R10 ;  /* 0x0000380a01007387 */ /* 0x0003e20000100a00 */
[----:B0-----:R-:W-:Y:S02]  /*216a0*/  IMAD.MOV.U32 R8, RZ, RZ, R21 ;  /* 0x000000ffff087224 */ /* 0x001fe400078e0015 */
[----:B------:R-:W-:Y:S02]  /*216b0*/  IMAD.MOV.U32 R9, RZ, RZ, R22 ;  /* 0x000000ffff097224 */ /* 0x000fe400078e0016 */
[----:B-1----:R-:W-:Y:S02]  /*216c0*/  IMAD.MOV.U32 R10, RZ, RZ, R23 ;  /* 0x000000ffff0a7224 */ /* 0x002fe400078e0017 */
[----:B------:R-:W-:-:S02]  /*216d0*/  IMAD.MOV.U32 R21, RZ, RZ, R15 ;  /* 0x000000ffff157224 */ /* 0x000fc400078e000f */
[----:B------:R-:W-:Y:S02]  /*216e0*/  IMAD.MOV.U32 R11, RZ, RZ, R13 ;  /* 0x000000ffff0b7224 */ /* 0x000fe400078e000d */
[----:B------:R-:W4:Y:S01]  /*216f0*/  LDL.LU R13, [R1+0x1744] ;  /* 0x00174400010d7983 */ /* 0x000f220000300800 */
[----:B--2---:R-:W-:Y:S02]  /*21700*/  IMAD.MOV.U32 R22, RZ, RZ, R18 ;  /* 0x000000ffff167224 */ /* 0x004fe400078e0012 */
[----:B---3--:R-:W-:-:S07]  /*21710*/  IMAD.MOV.U32 R23, RZ, RZ, R19 ;  /* 0x000000ffff177224 */ /* 0x008fce00078e0013 */
[----:B------:R-:W-:Y:S01]  /*21720*/  HMMA.16816.F32 R4, R20, R2, R4 ;  /* 0x000000021404723c */ /* 0x000fe20000001804 */
[----:B------:R-:W2:Y:S04]  /*21730*/  LDL.LU R20, [R1+0x10] ;  /* 0x0000100001147983 */ /* 0x000ea80000300800 */
[----:B------:R-:W2:Y:S04]  /*21740*/  LDL.LU R21, [R1+0x14] ;  /* 0x0000140001157983 */ /* 0x000ea80000300800 */
[----:B------:R-:W2:Y:S04]  /*21750*/  LDL.LU R22, [R1+0x18] ;  /* 0x0000180001167983 */ /* 0x000ea80000300800 */
[----:B------:R-:W2:Y:S04]  /*21760*/  LDL.LU R23, [R1+0x1c] ;  /* 0x00001c0001177983 */ /* 0x000ea80000300800 */
[----:B------:R-:W3:Y:S04]  /*21770*/  LDL R2, [R1+0xb0] ;  /* 0x0000b00001027983 */ /* 0x000ee80000100800 */
[----:B------:R-:W5:Y:S04]  /*21780*/  LDL R3, [R1+0xb4] ;  /* 0x0000b40001037983 */ /* 0x000f680000100800 */
[----:B------:R-:W4:Y:S01]  /*21790*/  LDL.LU R0, [R1+0x38] ;  /* 0x0000380001007983 */ /* 0x000f220000300800 */
[----:B--2---:R-:W-:Y:S07]  /*217a0*/  HMMA.16816.F32 R8, R8, R28, R20 ;  /* 0x0000001c0808723c */ /* 0x004fee0000001814 */
[----:B------:R-:W-:-:S02]  /*217b0*/  IMAD.MOV.U32 R20, RZ, RZ, R14 ;  /* 0x000000ffff147224 */ /* 0x000fc400078e000e */
[----:B------:R-:W4:Y:S01]  /*217c0*/  LDL.LU R14, [R1+0x1740] ;  /* 0x00174000010e7983 */ /* 0x000f220000300800 */
[----:B------:R-:W-:Y:S02]  /*217d0*/  IMAD.MOV.U32 R21, RZ, RZ, R15 ;  /* 0x000000ffff157224 */ /* 0x000fe400078e000f */
[----:B------:R-:W-:Y:S01]  /*217e0*/  IMAD.MOV.U32 R22, RZ, RZ, R18 ;  /* 0x000000ffff167224 */ /* 0x000fe200078e0012 */
[----:B------:R-:W4:Y:S01]  /*217f0*/  LDL.LU R15, [R1+0x173c] ;  /* 0x00173c00010f7983 */ /* 0x000f220000300800 */
[----:B------:R-:W-:-:S03]  /*21800*/  IMAD.MOV.U32 R23, RZ, RZ, R19 ;  /* 0x000000ffff177224 */ /* 0x000fc600078e0013 */
[----:B------:R-:W2:Y:S04]  /*21810*/  LDL.LU R18, [R1+0x1738] ;  /* 0x0017380001127983 */ /* 0x000ea80000300800 */
[----:B------:R-:W2:Y:S01]  /*21820*/  LDL.LU R19, [R1+0x1734] ;  /* 0x0017340001137983 */ /* 0x000ea20000300800 */
[----:B---3--:R-:W-:Y:S02]  /*21830*/  F2FP.F16.E4M3.UNPACK_B R2, R2 ;  /* 0x00000002ff02723e */ /* 0x008fe400020006ff */
[----:B-----5:R-:W-:Y:S01]  /*21840*/  F2FP.F16.E4M3.UNPACK_B R3, R3 ;  /* 0x00000003ff03723e */ /* 0x020fe200020006ff */
[----:B----4-:R-:W-:Y:S01]  /*21850*/  HMMA.16816.F32 R20, R20, R28, R12 ;  /* 0x0000001c1414723c */ /* 0x010fe2000000180c */
[----:B------:R-:W3:Y:S04]  /*21860*/  LDL.LU R28, [R1+0xc0] ;  /* 0x0000c000011c7983 */ /* 0x000ee80000300800 */
[----:B------:R-:W4:Y:S01]  /*21870*/  LDL.LU R29, [R1+0xc4] ;  /* 0x0000c400011d7983 */ /* 0x000f220000300800 */
[----:B--2---:R-:W-:-:S15]  /*21880*/  HMMA.16816.F32 R16, R24, R2, R16 ;  /* 0x000000021810723c */ /* 0x004fde0000001810 */
[----:B------:R-:W-:-:S03]  /*21890*/  NOP ;  /* 0x0000000000007918 */ /* 0x000fc60000000000 */
[----:B------:R-:W-:Y:S02]  /*218a0*/  IMAD.MOV.U32 R12, RZ, RZ, R23 ;  /* 0x000000ffff0c7224 */ /* 0x000fe400078e0017 */
[----:B------:R-:W-:Y:S02]  /*218b0*/  IMAD.MOV.U32 R13, RZ, RZ, R22 ;  /* 0x000000ffff0d7224 */ /* 0x000fe400078e0016 */
[----:B------:R-:W-:Y:S01]  /*218c0*/  IMAD.MOV.U32 R14, RZ, RZ, R21 ;  /* 0x000000ffff0e7224 */ /* 0x000fe200078e0015 */
[----:B------:R0:W-:Y:S04]  /*218d0*/  STL.64 [R1+0x1728], R18 ;  /* 0x0017281201007387 */ /* 0x0001e80000100a00 */
[----:B------:R1:W-:Y:S04]  /*218e0*/  STL.64 [R1+0x1720], R16 ;  /* 0x0017201001007387 */ /* 0x0003e80000100a00 */
[----:B------:R-:W2:Y:S01]  /*218f0*/  LDL.LU R26, [R1+0x6c] ;  /* 0x00006c00011a7983 */ /* 0x000ea20000300800 */
[----:B------:R-:W-:-:S02]  /*21900*/  IMAD.MOV.U32 R15, RZ, RZ, R20 ;  /* 0x000000ffff0f7224 */ /* 0x000fc400078e0014 */
[----:B0-----:R-:W-:Y:S01]  /*21910*/  IMAD.MOV.U32 R19, RZ, RZ, R12 ;  /* 0x000000ffff137224 */ /* 0x001fe200078e000c */
[----:B------:R-:W5:Y:S01]  /*21920*/  LDL.LU R27, [R1+0x94] ;  /* 0x00009400011b7983 */ /* 0x000f620000300800 */
[----:B------:R-:W-:Y:S02]  /*21930*/  IMAD.MOV.U32 R18, RZ, RZ, R13 ;  /* 0x000000ffff127224 */ /* 0x000fe400078e000d */
[----:B-1----:R-:W-:Y:S01]  /*21940*/  IMAD.MOV.U32 R17, RZ, RZ, R14 ;  /* 0x000000ffff117224 */ /* 0x002fe200078e000e */
[----:B------:R-:W2:Y:S04]  /*21950*/  LDL.LU R12, [R1+0x60] ;  /* 0x00006000010c7983 */ /* 0x000ea80000300800 */
[----:B------:R-:W2:Y:S04]  /*21960*/  LDL.LU R13, [R1+0x68] ;  /* 0x00006800010d7983 */ /* 0x000ea80000300800 */
[----:B------:R-:W2:Y:S04]  /*21970*/  LDL.LU R14, [R1+0x90] ;  /* 0x00009000010e7983 */ /* 0x000ea80000300800 */
[----:B------:R-:W3:Y:S04]  /*21980*/  LDL R20, [R1+0x80] ;  /* 0x0000800001147983 */ /* 0x000ee80000100800 */
[----:B------:R-:W3:Y:S04]  /*21990*/  LDL R21, [R1+0x88] ;  /* 0x0000880001157983 */ /* 0x000ee80000100800 */
[----:B------:R-:W3:Y:S01]  /*219a0*/  LDL R22, [R1+0x30] ;  /* 0x0000300001167983 */ /* 0x000ee20000100800 */
[----:B------:R-:W-:-:S02]  /*219b0*/  IMAD.MOV.U32 R23, RZ, RZ, R0 ;  /* 0x000000ffff177224 */ /* 0x000fc400078e0000 */
[----:B------:R-:W-:Y:S02]  /*219c0*/  IMAD.MOV.U32 R16, RZ, RZ, R15 ;  /* 0x000000ffff107224 */ /* 0x000fe400078e000f */
[----:B------:R-:W2:Y:S03]  /*219d0*/  LDL.LU R15, [R1+0x98] ;  /* 0x00009800010f7983 */ /* 0x000ea60000300800 */
[----:B---3--:R-:W-:Y:S01]  /*219e0*/  HMMA.16816.F32 R4, R20, R2, R4 ;  /* 0x000000021404723c */ /* 0x008fe20000001804 */
[----:B------:R-:W3:Y:S01]  /*219f0*/  LDL.LU R23, [R1+0xe0] ;  /* 0x0000e00001177983 */ /* 0x000ee20000300800 */
[----:B------:R-:W-:Y:S02]  /*21a00*/  F2FP.F16.E4M3.UNPACK_B R24, R28 ;  /* 0x0000001cff18723e */ /* 0x000fe400020006ff */
[----:B----4-:R-:W-:Y:S01]  /*21a10*/  F2FP.F16.E4M3.UNPACK_B R25, R29 ;  /* 0x0000001dff19723e */ /* 0x010fe200020006ff */
[----:B------:R-:W4:Y:S04]  /*21a20*/  LDL.LU R2, [R1+0xb0] ;  /* 0x0000b00001027983 */ /* 0x000f280000300800 */
[----:B------:R-:W5:Y:S02]  /*21a30*/  LDL.LU R3, [R1+0xb4] ;  /* 0x0000b40001037983 */ /* 0x000f640000300800 */
[----:B--2---:R-:W-:-:S15]  /*21a40*/  HMMA.16816.F32 R8, R12, R24, R8 ;  /* 0x000000180c08723c */ /* 0x004fde0000001808 */
[----:B------:R-:W-:-:S08]  /*21a50*/  NOP ;  /* 0x0000000000007918 */ /* 0x000fd00000000000 */
[----:B------:R0:W-:Y:S04]  /*21a60*/  STL [R1+0x1718], R11 ;  /* 0x0017180b01007387 */ /* 0x0001e80000100800 */
[----:B0-----:R-:W2:Y:S04]  /*21a70*/  LDL.LU R11, [R1+0x64] ;  /* 0x00006400010b7983 */ /* 0x001ea80000300800 */
[----:B---3--:R-:W0:Y:S04]  /*21a80*/  LDSM.16.MT88.4 R12, [R23+UR9+0x7800] ;  /* 0x00780009170c783b */ /* 0x008e280008004200 */
[----:B0-----:R-:W-:Y:S04]  /*21a90*/  STL.64 [R1+0x40], R12 ;  /* 0x0000400c01007387 */ /* 0x001fe80000100a00 */
[----:B------:R-:W-:Y:S04]  /*21aa0*/  STL.64 [R1+0x48], R14 ;  /* 0x0000480e01007387 */ /* 0x000fe80000100a00 */
[----:B------:R-:W0:Y:S04]  /*21ab0*/  LDSM.16.MT88.4 R12, [R23+UR9+0x7c00] ;  /* 0x007c0009170c783b */ /* 0x000e280008004200 */
[----:B0-----:R0:W-:Y:S04]  /*21ac0*/  STL.64 [R1+0x50], R12 ;  /* 0x0000500c01007387 */ /* 0x0011e80000100a00 */
[----:B------:R1:W-:Y:S04]  /*21ad0*/  STL.64 [R1+0x58], R14 ;  /* 0x0000580e01007387 */ /* 0x0003e80000100a00 */
[----:B0-----:R-:W3:Y:S04]  /*21ae0*/  LDL.LU R12, [R1+0x80] ;  /* 0x00008000010c7983 */ /* 0x001ee80000300800 */
[----:B------:R-:W3:Y:S01]  /*21af0*/  LDL.LU R13, [R1+0x88] ;  /* 0x00008800010d7983 */ /* 0x000ee20000300800 */
[----:B-1----:R-:W-:-:S03]  /*21b00*/  IMAD.MOV.U32 R15, RZ, RZ, R0 ;  /* 0x000000ffff0f7224 */ /* 0x002fc600078e0000 */
[----:B------:R-:W3:Y:S04]  /*21b10*/  LDL.LU R14, [R1+0x30] ;  /* 0x00003000010e7983 */ /* 0x000ee80000300800 */
[----:B------:R-:W4:Y:S04]  /*21b20*/  LDL.LU R0, [R1+0x1730] ;  /* 0x0017300001007983 */ /* 0x000f280000300800 */
[----:B------:R-:W5:Y:S01]  /*21b30*/  LDL R23, [R1+0x9c] ;  /* 0x00009c0001177983 */ /* 0x000f620000100800 */
[----:B---3--:R-:W-:Y:S03]  /*21b40*/  HMMA.16816.F32 R12, R12, R24, R16 ;  /* 0x000000180c0c723c */ /* 0x008fe60000001810 */
[----:B----4-:R-:W0:-:S15]  /*21b50*/  LDSM.16.MT88.4 R16, [R0+UR9+0x7800] ;  /* 0x007800090010783b */ /* 0x010e1e0008004200 */
[----:B------:R-:W-:-:S05]  /*21b60*/  NOP ;  /* 0x0000000000007918 */ /* 0x000fca0000000000 */
[----:B------:R1:W-:Y:S04]  /*21b70*/  STL [R1+0x1714], R12 ;  /* 0x0017140c01007387 */ /* 0x0003e80000100800 */
[----:B-1----:R-:W3:Y:S04]  /*21b80*/  LDL.LU R12, [R1+0x84] ;  /* 0x00008400010c7983 */ /* 0x002ee80000300800 */
[----:B------:R1:W-:Y:S04]  /*21b90*/  STL [R1+0x1710], R13 ;  /* 0x0017100d01007387 */ /* 0x0003e80000100800 */
[----:B-1----:R-:W4:Y:S04]  /*21ba0*/  LDL.LU R13, [R1+0x8c] ;  /* 0x00008c00010d7983 */ /* 0x002f280000300800 */
[----:B------:R1:W-:Y:S04]  /*21bb0*/  STL [R1+0x170c], R14 ;  /* 0x00170c0e01007387 */ /* 0x0003e80000100800 */
[----:B-1----:R-:W4:Y:S04]  /*21bc0*/  LDL.LU R14, [R1+0x34] ;  /* 0x00003400010e7983 */ /* 0x002f280000300800 */
[----:B------:R1:W-:Y:S04]  /*21bd0*/  STL [R1+0x1708], R15 ;  /* 0x0017080f01007387 */ /* 0x0003e80000100800 */
[----:B-1----:R-:W4:Y:S04]  /*21be0*/  LDL.LU R15, [R1+0x3c] ;  /* 0x00003c00010f7983 */ /* 0x002f280000300800 */
[----:B0-----:R-:W-:Y:S04]  /*21bf0*/  STL.64 [R1+0x20], R16 ;  /* 0x0000201001007387 */ /* 0x001fe80000100a00 */
[----:B------:R0:W-:Y:S04]  /*21c00*/  STL.64 [R1+0x28], R18 ;  /* 0x0000281201007387 */ /* 0x0001e80000100a00 */
[----:B0-----:R-:W3:Y:S04]  /*21c10*/  LDL.LU.64 R18, [R1+0x1728] ;  /* 0x0017280001127983 */ /* 0x001ee80000300a00 */
[----:B------:R-:W3:Y:S01]  /*21c20*/  LDL.LU.64 R16, [R1+0x1720] ;  /* 0x0017200001107983 */ /* 0x000ee20000300a00 */
[----:B------:R-:W-:Y:S01]  /*21c30*/  F2FP.F16.E4M3.UNPACK_B R2, R2.H1 ;  /* 0x00000002ff02723e */ /* 0x000fe200030006ff */
[----:B--2---:R-:W-:Y:S01]  /*21c40*/  IMAD.MOV.U32 R20, RZ, RZ, R11 ;  /* 0x000000ffff147224 */ /* 0x004fe200078e000b */
[----:B-----5:R-:W-:Y:S01]  /*21c50*/  F2FP.F16.E4M3.UNPACK_B R3, R3.H1 ;  /* 0x00000003ff03723e */ /* 0x020fe200030006ff */
[----:B------:R-:W-:-:S02]  /*21c60*/  IMAD.MOV.U32 R21, RZ, RZ, R26 ;  /* 0x000000ffff157224 */ /* 0x000fc400078e001a */
[----:B------:R-:W-:-:S07]  /*21c70*/  IMAD.MOV.U32 R22, RZ, RZ, R27 ;  /* 0x000000ffff167224 */ /* 0x000fce00078e001b */
[----:B---3--:R-:W-:Y:S01]  /*21c80*/  HMMA.16816.F32 R16, R20, R2, R16 ;  /* 0x000000021410723c */ /* 0x008fe20000001810 */
[----:B------:R-:W0:Y:S05]  /*21c90*/  LDSM.16.MT88.4 R20, [R0+UR9+0x7c00] ;  /* 0x007c00090014783b */ /* 0x000e2a0008004200 */
[----:B0-----:R0:W-:Y:S04]  /*21ca0*/  STL.64 [R1+0x10], R20 ;  /* 0x0000101401007387 */ /* 0x0011e80000100a00 */
[----:B------:R1:W-:Y:S01]  /*21cb0*/  STL [R1+0x1c], R23 ;  /* 0x00001c1701007387 */ /* 0x0003e20000100800 */
[----:B0-----:R-:W-:-:S03]  /*21cc0*/  IMAD.MOV.U32 R20, RZ, RZ, R11 ;  /* 0x000000ffff147224 */ /* 0x001fc600078e000b */
[----:B------:R-:W2:Y:S04]  /*21cd0*/  LDL.LU R11, [R1+0x1718] ;  /* 0x00171800010b7983 */ /* 0x000ea80000300800 */
[----:B-1----:R-:W2:Y:S01]  /*21ce0*/  LDL.LU R23, [R1+0x9c] ;  /* 0x00009c0001177983 */ /* 0x002ea20000300800 */
[----:B------:R-:W-:Y:S02]  /*21cf0*/  IMAD.MOV.U32 R0, RZ, RZ, R22 ;  /* 0x000000ffff007224 */ /* 0x000fe400078e0016 */
[----:B------:R-:W-:Y:S02]  /*21d00*/  IMAD.MOV.U32 R21, RZ, RZ, R26 ;  /* 0x000000ffff157224 */ /* 0x000fe400078e001a */
[----:B------:R-:W-:Y:S02]  /*21d10*/  IMAD.MOV.U32 R22, RZ, RZ, R27 ;  /* 0x000000ffff167224 */ /* 0x000fe400078e001b */
[----:B------:R-:W-:-:S02]  /*21d20*/  IMAD.MOV.U32 R24, RZ, RZ, R12 ;  /* 0x000000ffff187224 */ /* 0x000fc400078e000c */
[----:B----4-:R-:W-:Y:S02]  /*21d30*/  IMAD.MOV.U32 R25, RZ, RZ, R13 ;  /* 0x000000ffff197224 */ /* 0x010fe400078e000d */
[----:B------:R-:W-:Y:S02]  /*21d40*/  IMAD.MOV.U32 R26, RZ, RZ, R14 ;  /* 0x000000ffff1a7224 */ /* 0x000fe400078e000e */
[----:B------:R-:W-:Y:S01]  /*21d50*/  IMAD.MOV.U32 R27, RZ, RZ, R15 ;  /* 0x000000ffff1b7224 */ /* 0x000fe200078e000f */
[----:B------:R-:W-:Y:S02]  /*21d60*/  F2FP.F16.E4M3.UNPACK_B R28, R28.H1 ;  /* 0x0000001cff1c723e */ /* 0x000fe400030006ff */
[----:B------:R-:W-:-:S04]  /*21d70*/  F2FP.F16.E4M3.UNPACK_B R29, R29.H1 ;  /* 0x0000001dff1d723e */ /* 0x000fc800030006ff */
[----:B------:R-:W-:Y:S01]  /*21d80*/  HMMA.16816.F32 R4, R24, R2, R4 ;  /* 0x000000021804723c */ /* 0x000fe20000001804 */
[----:B------:R-:W3:Y:S04]  /*21d90*/  LDL R2, [R1+0xb8] ;  /* 0x0000b80001027983 */ /* 0x000ee80000100800 */
[----:B------:R-:W4:Y:S04]  /*21da0*/  LDL R3, [R1+0xbc] ;  /* 0x0000bc0001037983 */ /* 0x000f280000100800 */
[----:B------:R-:W5:Y:S04]  /*21db0*/  LDL.LU R12, [R1+0x1714] ;  /* 0x00171400010c7983 */ /* 0x000f680000300800 */
[----:B------:R-:W5:Y:S04]  /*21dc0*/  LDL.LU R13, [R1+0x1710] ;  /* 0x00171000010d7983 */ /* 0x000f680000300800 */
[----:B------:R-:W5:Y:S04]  /*21dd0*/  LDL.LU R14, [R1+0x170c] ;  /* 0x00170c00010e7983 */ /* 0x000f680000300800 */
[----:B------:R-:W5:Y:S01]  /*21de0*/  LDL.LU R15, [R1+0x1708] ;  /* 0x00170800010f7983 */ /* 0x000f620000300800 */
[----:B------:R-:W-:Y:S01]  /*21df0*/  BAR.SYNC.DEFER_BLOCKING 0x0 ;  /* 0x0000000000007b1d */ /* 0x000fe20000010000 */
[----:B--2---:R-:W-:Y:S05]  /*21e00*/  HMMA.16816.F32 R8, R20, R28, R8 ;  /* 0x0000001c1408723c */ /* 0x004fea0000001808 */
        /* <DEDUP_REMOVED lines=9> */
[----:B--2---:R-:W-:Y:S03]  /*21ea0*/  HMMA.16816.F32 R16, R20, R2, R16 ;  /* 0x000000021410723c */ /* 0x004fe60000001810 */
[----:B------:R-:W2:Y:S04]  /*21eb0*/  LDL.LU R20, [R1+0x40] ;  /* 0x0000400001147983 */ /* 0x000ea80000300800 */
[----:B------:R-:W5:Y:S04]  /*21ec0*/  LDL R24, [R1+0x20] ;  /* 0x0000200001187983 */ /* 0x000f680000100800 */
[----:B------:R-:W5:Y:S04]  /*21ed0*/  LDL R25, [R1+0x28] ;  /* 0x0000280001197983 */ /* 0x000f680000100800 */
[----:B------:R-:W5:Y:S04]  /*21ee0*/  LDL R26, [R1+0x10] ;  /* 0x00001000011a7983 */ /* 0x000f680000100800 */
[----:B------:R-:W2:Y:S04]  /*21ef0*/  LDL.LU R21, [R1+0x48] ;  /* 0x0000480001157983 */ /* 0x000ea80000300800 */
[----:B------:R-:W2:Y:S04]  /*21f00*/  LDL.LU R22, [R1+0x50] ;  /* 0x0000500001167983 */ /* 0x000ea80000300800 */
[----:B------:R-:W2:Y:S01]  /*21f10*/  LDL.LU R23, [R1+0x58] ;  /* 0x0000580001177983 */ /* 0x000ea20000300800 */
[----:B------:R-:W-:Y:S01]  /*21f20*/  IMAD.MOV.U32 R27, RZ, RZ, R0 ;  /* 0x000000ffff1b7224 */ /* 0x000fe200078e0000 */
[----:B---3--:R-:W-:-:S02]  /*21f30*/  F2FP.F16.E4M3.UNPACK_B R28, R28 ;  /* 0x0000001cff1c723e */ /* 0x008fc400020006ff */
[----:B----4-:R-:W-:-:S04]  /*21f40*/  F2FP.F16.E4M3.UNPACK_B R29, R29 ;  /* 0x0000001dff1d723e */ /* 0x010fc800020006ff */
[----:B-----5:R-:W-:Y:S01]  /*21f50*/  HMMA.16816.F32 R4, R24, R2, R4 ;  /* 0x000000021804723c */ /* 0x020fe20000001804 */
[----:B------:R-:W3:Y:S04]  /*21f60*/  LDL.LU R27, [R1+0xb8] ;  /* 0x0000b800011b7983 */ /* 0x000ee80000300800 */
[----:B------:R-:W4:Y:S04]  /*21f70*/  LDL.LU R26, [R1+0xbc] ;  /* 0x0000bc00011a7983 */ /* 0x000f280000300800 */
[----:B------:R-:W5:Y:S01]  /*21f80*/  LDL.LU R2, [R1+0xc8] ;  /* 0x0000c80001027983 */ /* 0x000f620000300800 */
[----:B--2---:R-:W-:Y:S03]  /*21f90*/  HMMA.16816.F32 R8, R20, R28, R8 ;  /* 0x0000001c1408723c */ /* 0x004fe60000001808 */
[----:B------:R-:W2:-:S15]  /*21fa0*/  LDL.LU R3, [R1+0xcc] ;  /* 0x0000cc0001037983 */ /* 0x000e9e0000300800 */
[----:B------:R-:W-:-:S05]  /*21fb0*/  NOP ;  /* 0x0000000000007918 */ /* 0x000fca0000000000 */
[----:B------:R0:W-:Y:S01]  /*21fc0*/  STL.64 [R1+0x1700], R10 ;  /* 0x0017000a01007387 */ /* 0x0001e20000100a00 */
[----:B----4-:R-:W-:-:S05]  /*21fd0*/  F2FP.F16.E4M3.UNPACK_B R24, R26.H1 ;  /* 0x0000001aff18723e */ /* 0x010fca00030006ff */
[----:B0-----:R-:W-:Y:S02]  /*21fe0*/  IMAD.MOV.U32 R11, RZ, RZ, R24 ;  /* 0x000000ffff0b7224 */ /* 0x001fe400078e0018 */
[----:B------:R-:W4:Y:S04]  /*21ff0*/  LDL.LU R24, [R1+0x20] ;  /* 0x0000200001187983 */ /* 0x000f280000300800 */
[----:B------:R-:W4:Y:S04]  /*22000*/  LDL.LU R25, [R1+0x28] ;  /* 0x0000280001197983 */ /* 0x000f280000300800 */
[----:B------:R-:W4:Y:S04]  /*22010*/  LDL.LU R26, [R1+0x10] ;  /* 0x00001000011a7983 */ /* 0x000f280000300800 */
[----:B------:R-:W5:Y:S04]  /*22020*/  LDL R20, [R1+0x44] ;  /* 0x0000440001147983 */ /* 0x000f680000100800 */
[----:B------:R-:W5:Y:S04]  /*22030*/  LDL R21, [R1+0x4c] ;  /* 0x00004c0001157983 */ /* 0x000f680000100800 */
[----:B------:R-:W5:Y:S04]  /*22040*/  LDL R22, [R1+0x54] ;  /* 0x0000540001167983 */ /* 0x000f680000100800 */
[----:B------:R-:W5:Y:S01]  /*22050*/  LDL R23, [R1+0x5c] ;  /* 0x00005c0001177983 */ /* 0x000f620000100800 */
[----:B---3--:R-:W-:-:S05]  /*22060*/  F2FP.F16.E4M3.UNPACK_B R27, R27.H1 ;  /* 0x0000001bff1b723e */ /* 0x008fca00030006ff */
[----:B------:R-:W-:Y:S02]  /*22070*/  IMAD.MOV.U32 R10, RZ, RZ, R27 ;  /* 0x000000ffff0a7224 */ /* 0x000fe400078e001b */
[----:B------:R-:W-:-:S07]  /*22080*/  IMAD.MOV.U32 R27, RZ, RZ, R0 ;  /* 0x000000ffff1b7224 */ /* 0x000fce00078e0000 */
[----:B----4-:R-:W-:Y:S01]  /*22090*/  HMMA.16816.F32 R12, R24, R28, R12 ;  /* 0x0000001c180c723c */ /* 0x010fe2000000180c */
[----:B------:R-:W3:Y:S05]  /*220a0*/  LDL.LU R29, [R1+0x1c] ;  /* 0x00001c00011d7983 */ /* 0x000eea0000300800 */
[----:B-----5:R-:W-:Y:S01]  /*220b0*/  HMMA.16816.F32 R16, R20, R10, R16 ;  /* 0x0000000a1410723c */ /* 0x020fe20000001810 */
[----:B------:R-:W4:Y:S04]  /*220c0*/  LDL R20, [R1+0x24] ;  /* 0x0000240001147983 */ /* 0x000f280000100800 */
[----:B------:R-:W4:Y:S04]  /*220d0*/  LDL R21, [R1+0x2c] ;  /* 0x00002c0001157983 */ /* 0x000f280000100800 */
[----:B------:R-:W4:Y:S04]  /*220e0*/  LDL R22, [R1+0x14] ;  /* 0x0000140001167983 */ /* 0x000f280000100800 */
[----:B------:R-:W5:Y:S04]  /*220f0*/  LDL.LU R24, [R1+0x44] ;  /* 0x0000440001187983 */ /* 0x000f680000300800 */
[----:B------:R-:W5:Y:S04]  /*22100*/  LDL.LU R25, [R1+0x4c] ;  /* 0x00004c0001197983 */ /* 0x000f680000300800 */
[----:B------:R-:W5:Y:S04]  /*22110*/  LDL.LU R26, [R1+0x54] ;  /* 0x00005400011a7983 */ /* 0x000f680000300800 */
[----:B------:R-:W5:Y:S01]  /*22120*/  LDL.LU R27, [R1+0x5c] ;  /* 0x00005c00011b7983 */ /* 0x000f620000300800 */
[----:B---3--:R-:W-:-:S07]  /*22130*/  IMAD.MOV.U32 R23, RZ, RZ, R29 ;  /* 0x000000ffff177224 */ /* 0x008fce00078e001d */
[----:B----4-:R-:W-:Y:S01]  /*22140*/  HMMA.16816.F32 R4, R20, R10, R4 ;  /* 0x0000000a1404723c */ /* 0x010fe20000001804 */
[----:B------:R-:W5:Y:S04]  /*22150*/  LDL.LU.64 R10, [R1+0x1700] ;  /* 0x00170000010a7983 */ /* 0x000f680000300a00 */
[----:B------:R-:W3:Y:S04]  /*22160*/  LDL.LU R20, [R1+0x24] ;  /* 0x0000240001147983 */ /* 0x000ee80000300800 */
[----:B------:R-:W3:Y:S04]  /*22170*/  LDL.LU R21, [R1+0x2c] ;  /* 0x00002c0001157983 */ /* 0x000ee80000300800 */
[----:B------:R-:W3:Y:S01]  /*22180*/  LDL.LU R22, [R1+0x14] ;  /* 0x0000140001167983 */ /* 0x000ee20000300800 */
[----:B------:R-:W0:Y:S01]  /*22190*/  S2R R28, SR_TID.X ;  /* 0x00000000001c7919 */ /* 0x000e220000002100 */
[----:B------:R-:W-:-:S02]  /*221a0*/  F2FP.F16.E4M3.UNPACK_B R2, R2.H1 ;  /* 0x00000002ff02723e */ /* 0x000fc400030006ff */
[----:B--2---:R-:W-:Y:S02]  /*221b0*/  F2FP.F16.E4M3.UNPACK_B R3, R3.H1 ;  /* 0x00000003ff03723e */ /* 0x004fe400030006ff */
[C---:B0-----:R-:W-:Y:S02]  /*221c0*/  LOP3.LUT R0, R28.reuse, 0x3, RZ, 0xc0, !PT ;  /* 0x000000031c007812 */ /* 0x041fe400078ec0ff */
[----:B------:R-:W-:-:S03]  /*221d0*/  LOP3.LUT R28, R28, 0x60, RZ, 0xc0, !PT ;  /* 0x000000601c1c7812 */ /* 0x000fc600078ec0ff */
[----:B------:R-:W-:-:S05]  /*221e0*/  IMAD.SHL.U32 R0, R0, 0x2, RZ ;  /* 0x0000000200007824 */ /* 0x000fca00078e00ff */
[----:B------:R-:W-:-:S05]  /*221f0*/  LEA.HI R0, R28, R0, RZ, 0x1e ;  /* 0x000000001c007211 */ /* 0x000fca00078ff0ff */
[----:B------:R-:W-:Y:S01]  /*22200*/  VIADD R0, R0, UR6 ;  /* 0x0000000600007c36 */ /* 0x000fe20008000000 */
[-C--:B-----5:R-:W-:Y:S01]  /*22210*/  HMMA.16816.F32 R8, R24, R2.reuse, R8 ;  /* 0x000000021808723c */ /* 0x0a0fe20000001808 */
[----:B------:R-:W0:Y:S01]  /*22220*/  S2R R27, SR_TID.X ;  /* 0x00000000001b7919 */ /* 0x000e220000002100 */
[----:B------:R-:W1:Y:S05]  /*22230*/  S2R R25, SR_CTAID.X ;  /* 0x0000000000197919 */ /* 0x000e6a0000002500 */
[----:B------:R-:W-:Y:S01]  /*22240*/  VIADD R24, R0, 0x20 ;  /* 0x0000002000187836 */ /* 0x000fe20000000000 */
[----:B---3--:R-:W-:Y:S07]  /*22250*/  HMMA.16816.F32 R12, R20, R2, R12 ;  /* 0x00000002140c723c */ /* 0x008fee000000180c */
[----:B------:R-:W-:Y:S01]  /*22260*/  FMUL R2, R16, UR11 ;  /* 0x0000000b10027c20 */ /* 0x000fe20008400000 */
[----:B0-----:R-:W-:Y:S01]  /*22270*/  SHF.R.U32.HI R26, RZ, 0x2, R27 ;  /* 0x00000002ff1a7819 */ /* 0x001fe2000001161b */
[----:B-1----:R-:W-:-:S03]  /*22280*/  IMAD.SHL.U32 R25, R25, 0x20, RZ ;  /* 0x0000002019197824 */ /* 0x002fc600078e00ff */
[----:B------:R-:W-:Y:S02]  /*22290*/  SGXT.U32 R26, R26, 0x3 ;  /* 0x000000031a1a781a */ /* 0x000fe40000000000 */
[--C-:B------:R-:W-:Y:S02]  /*222a0*/  SHF.R.U32.HI R29, RZ, 0x2, R27.reuse ;  /* 0x00000002ff1d7819 */ /* 0x100fe4000001161b */
[--C-:B------:R-:W-:Y:S02]  /*222b0*/  SHF.R.U32.HI R28, RZ, 0x2, R27.reuse ;  /* 0x00000002ff1c7819 */ /* 0x100fe4000001161b */
[----:B------:R-:W-:Y:S02]  /*222c0*/  SHF.R.U32.HI R27, RZ, 0x2, R27 ;  /* 0x00000002ff1b7819 */ /* 0x000fe4000001161b */
[----:B------:R-:W-:Y:S02]  /*222d0*/  LOP3.LUT R26, R26, R25, RZ, 0xfc, !PT ;  /* 0x000000191a1a7212 */ /* 0x000fe400078efcff */
[----:B------:R-:W-:-:S02]  /*222e0*/  SGXT.U32 R27, R27, 0x3 ;  /* 0x000000031b1b781a */ /* 0x000fc40000000000 */
[----:B------:R-:W-:Y:S01]  /*222f0*/  ISETP.GE.AND P1, PT, R26, R24, PT ;  /* 0x000000181a00720c */ /* 0x000fe20003f26270 */
[----:B------:R-:W-:Y:S01]  /*22300*/  FMUL R3, R18, UR11 ;  /* 0x0000000b12037c20 */ /* 0x000fe20008400000 */
[----:B------:R-:W-:Y:S02]  /*22310*/  LOP3.LUT R27, R25, 0x8, R27, 0xfe, !PT ;  /* 0x00000008191b7812 */ /* 0x000fe400078efe1b */
[----:B------:R-:W-:Y:S02]  /*22320*/  SGXT.U32 R28, R28, 0x3 ;  /* 0x000000031c1c781a */ /* 0x000fe40000000000 */
[----:B------:R-:W-:Y:S01]  /*22330*/  FSEL R18, R2, -INF , P1 ;  /* 0xff80000002127808 */ /* 0x000fe20000800000 */
[----:B------:R-:W-:Y:S01]  /*22340*/  FMUL R2, R8, UR11 ;  /* 0x0000000b08027c20 */ /* 0x000fe20008400000 */
[----:B------:R-:W-:Y:S02]  /*22350*/  SGXT.U32 R29, R29, 0x3 ;  /* 0x000000031d1d781a */ /* 0x000fe40000000000 */
[----:B------:R-:W-:-:S02]  /*22360*/  ISETP.GE.AND P6, PT, R26, R0, PT ;  /* 0x000000001a00720c */ /* 0x000fc40003fc6270 */
[----:B------:R-:W-:Y:S02]  /*22370*/  ISETP.GE.AND P2, PT, R27, R24, PT ;  /* 0x000000181b00720c */ /* 0x000fe40003f46270 */
[C---:B------:R-:W-:Y:S01]  /*22380*/  LOP3.LUT R28, R25.reuse, 0x10, R28, 0xfe, !PT ;  /* 0x00000010191c7812 */ /* 0x040fe200078efe1c */
[----:B------:R-:W-:Y:S01]  /*22390*/  FMUL R16, R4, UR11 ;  /* 0x0000000b04107c20 */ /* 0x000fe20008400000 */
[----:B------:R-:W-:Y:S01]  /*223a0*/  LOP3.LUT R29, R25, 0x18, R29, 0xfe, !PT ;  /* 0x00000018191d7812 */ /* 0x000fe200078efe1d */
[----:B------:R-:W-:Y:S01]  /*223b0*/  FMUL R9, R9, UR11 ;  /* 0x0000000b09097c20 */ /* 0x000fe20008400000 */
[----:B------:R-:W-:Y:S01]  /*223c0*/  FSEL R8, R2, -INF , P6 ;  /* 0xff80000002087808 */ /* 0x000fe20003000000 */
[----:B------:R-:W-:Y:S01]  /*223d0*/  FMUL R2, R10, UR11 ;  /* 0x0000000b0a027c20 */ /* 0x000fe20008400000 */
[----:B------:R-:W-:Y:S02]  /*223e0*/  ISETP.GT.AND P0, PT, R26, R0, PT ;  /* 0x000000001a00720c */ /* 0x000fe40003f04270 */
[----:B------:R-:W-:Y:S01]  /*223f0*/  FSEL R4, R3, -INF , P2 ;  /* 0xff80000003047808 */ /* 0x000fe20001000000 */
[----:B------:R-:W-:Y:S01]  /*22400*/  FMUL R3, R6, UR11 ;  /* 0x0000000b06037c20 */ /* 0x000fe20008400000 */
[----:B------:R-:W-:-:S02]  /*22410*/  ISETP.GE.AND P4, PT, R28, R24, PT ;  /* 0x000000181c00720c */ /* 0x000fc40003f86270 */
[----:B------:R-:W-:Y:S02]  /*22420*/  ISETP.GE.AND P1, PT, R27, R0, PT ;  /* 0x000000001b00720c */ /* 0x000fe40003f26270 */
[----:B------:R-:W-:Y:S01]  /*22430*/  ISETP.GE.AND P5, PT, R29, R24, PT ;  /* 0x000000181d00720c */ /* 0x000fe20003fa6270 */
[----:B------:R-:W-:Y:S01]  /*22440*/  FMUL R11, R11, UR11 ;  /* 0x0000000b0b0b7c20 */ /* 0x000fe20008400000 */
[----:B------:R-:W-:Y:S01]  /*22450*/  FSEL R10, R9, -INF , P0 ;  /* 0xff800000090a7808 */ /* 0x000fe20000000000 */
[----:B------:R-:W-:Y:S01]  /*22460*/  FMUL R9, R12, UR11 ;  /* 0x0000000b0c097c20 */ /* 0x000fe20008400000 */
[----:B------:R-:W-:Y:S02]  /*22470*/  FSEL R6, R16, -INF , P4 ;  /* 0xff80000010067808 */ /* 0x000fe40002000000 */
[----:B------:R-:W-:Y:S01]  /*22480*/  FSEL R20, R2, -INF , P1 ;  /* 0xff80000002147808 */ /* 0x000fe20000800000 */
[----:B------:R-:W-:Y:S01]  /*22490*/  FMUL R2, R13, UR11 ;  /* 0x0000000b0d027c20 */ /* 0x000fe20008400000 */
[----:B------:R-:W-:-:S02]  /*224a0*/  ISETP.GT.AND P2, PT, R27, R0, PT ;  /* 0x000000001b00720c */ /* 0x000fc40003f44270 */
[CC--:B------:R-:W-:Y:S02]  /*224b0*/  ISETP.GE.AND P4, PT, R28.reuse, R0.reuse, PT ;  /* 0x000000001c00720c */ /* 0x0c0fe40003f86270 */
[----:B------:R-:W-:Y:S02]  /*224c0*/  FSEL R3, R3, -INF , P5 ;  /* 0xff80000003037808 */ /* 0x000fe40002800000 */
[-C--:B------:R-:W-:Y:S02]  /*224d0*/  ISETP.GT.AND P5, PT, R28, R0.reuse, PT ;  /* 0x000000001c00720c */ /* 0x080fe40003fa4270 */
[----:B------:R-:W-:Y:S02]  /*224e0*/  FSEL R13, R11, -INF , P2 ;  /* 0xff8000000b0d7808 */ /* 0x000fe40001000000 */
[----:B------:R-:W-:Y:S01]  /*224f0*/  FSEL R12, R9, -INF , P4 ;  /* 0xff800000090c7808 */ /* 0x000fe20002000000 */
[----:B------:R-:W-:Y:S01]  /*22500*/  FMUL R9, R15, UR11 ;  /* 0x0000000b0f097c20 */ /* 0x000fe20008400000 */
[----:B------:R-:W-:-:S02]  /*22510*/  ISETP.GE.AND P6, PT, R29, R0, PT ;  /* 0x000000001d00720c */ /* 0x000fc40003fc6270 */
[----:B------:R-:W-:Y:S01]  /*22520*/  ISETP.GT.AND P0, PT, R29, R0, PT ;  /* 0x000000001d00720c */ /* 0x000fe20003f04270 */
[----:B------:R-:W-:Y:S01]  /*22530*/  VIADD R0, R0, 0x21 ;  /* 0x0000002100007836 */ /* 0x000fe20000000000 */
[----:B------:R-:W-:Y:S01]  /*22540*/  FSEL R11, R2, -INF , P5 ;  /* 0xff800000020b7808 */ /* 0x000fe20002800000 */
[----:B------:R-:W-:Y:S01]  /*22550*/  FMUL R2, R14, UR11 ;  /* 0x0000000b0e027c20 */ /* 0x000fe20008400000 */
[----:B------:R-:W-:Y:S01]  /*22560*/  FMUL R15, R19, UR11 ;  /* 0x0000000b130f7c20 */ /* 0x000fe20008400000 */
[----:B------:R-:W-:Y:S01]  /*22570*/  FSEL R21, R9, -INF , P0 ;  /* 0xff80000009157808 */ /* 0x000fe20000000000 */
[----:B------:R-:W-:Y:S01]  /*22580*/  FMUL R16, R5, UR11 ;  /* 0x0000000b05107c20 */ /* 0x000fe20008400000 */
[----:B------:R-:W-:Y:S02]  /*22590*/  ISETP.GE.AND P2, PT, R27, R0, PT ;  /* 0x000000001b00720c */ /* 0x000fe40003f46270 */
[----:B------:R-:W-:Y:S02]  /*225a0*/  FSEL R22, R2, -INF , P6 ;  /* 0xff80000002167808 */ /* 0x000fe40003000000 */
[----:B------:R-:W-:-:S02]  /*225b0*/  FMNMX R9, R20, R13, !PT ;  /* 0x0000000d14097209 */ /* 0x000fc40007800000 */
[-C--:B------:R-:W-:Y:S02]  /*225c0*/  ISETP.GE.AND P4, PT, R28, R0.reuse, PT ;  /* 0x000000001c00720c */ /* 0x080fe40003f86270 */
[----:B------:R-:W-:Y:S02]  /*225d0*/  FMNMX R2, R12, R11, !PT ;  /* 0x0000000b0c027209 */ /* 0x000fe40007800000 */
[-C--:B------:R-:W-:Y:S02]  /*225e0*/  ISETP.GE.AND P1, PT, R26, R0.reuse, PT ;  /* 0x000000001a00720c */ /* 0x080fe40003f26270 */
[----:B------:R-:W-:Y:S01]  /*225f0*/  ISETP.GE.AND P5, PT, R29, R0, PT ;  /* 0x000000001d00720c */ /* 0x000fe20003fa6270 */
[----:B------:R-:W-:Y:S01]  /*22600*/  FMUL R0, R7, UR11 ;  /* 0x0000000b07007c20 */ /* 0x000fe20008400000 */
[----:B------:R-:W-:Y:S01]  /*22610*/  FMUL R14, R17, UR11 ;  /* 0x0000000b110e7c20 */ /* 0x000fe20008400000 */
[----:B------:R-:W-:Y:S02]  /*22620*/  FSEL R5, R15, -INF , P2 ;  /* 0xff8000000f057808 */ /* 0x000fe40001000000 */
[----:B------:R-:W-:Y:S01]  /*22630*/  FMNMX R9, R4, R9, !PT ;  /* 0x0000000904097209 */ /* 0x000fe20007800000 */
[----:B------:R-:W0:Y:S01]  /*22640*/  S2R R28, SR_TID.X ;  /* 0x00000000001c7919 */ /* 0x000e220000002100 */
[----:B------:R-:W-:-:S02]  /*22650*/  FSEL R23, R16, -INF , P4 ;  /* 0xff80000010177808 */ /* 0x000fc40002000000 */
[----:B------:R-:W-:Y:S01]  /*22660*/  FMNMX R7, R8, R10, !PT ;  /* 0x0000000a08077209 */ /* 0x000fe20007800000 */
[----:B------:R-:W1:Y:S01]  /*22670*/  S2R R27, SR_TID.X ;  /* 0x00000000001b7919 */ /* 0x000e620000002100 */
[----:B------:R-:W-:Y:S02]  /*22680*/  FMNMX R2, R6, R2, !PT ;  /* 0x0000000206027209 */ /* 0x000fe40007800000 */
[----:B------:R-:W-:Y:S01]  /*22690*/  FSEL R19, R0, -INF , P5 ;  /* 0xff80000000137808 */ /* 0x000fe20002800000 */
[----:B------:R-:W2:Y:S01]  /*226a0*/  LDL R29, [R1+0x4d0] ;  /* 0x0004d000011d7983 */ /* 0x000ea20000100800 */
[----:B------:R-:W-:Y:S02]  /*226b0*/  FMNMX R15, R5, R9, !PT ;  /* 0x00000009050f7209 */ /* 0x000fe40007800000 */
[----:B------:R-:W-:Y:S02]  /*226c0*/  FSEL R25, R14, -INF , P1 ;  /* 0xff8000000e197808 */ /* 0x000fe40000800000 */
[----:B------:R-:W-:-:S02]  /*226d0*/  FMNMX R7, R18, R7, !PT ;  /* 0x0000000712077209 */ /* 0x000fc40007800000 */
[----:B------:R-:W-:Y:S02]  /*226e0*/  FMNMX R0, R22, R21, !PT ;  /* 0x0000001516007209 */ /* 0x000fe40007800000 */
[----:B------:R-:W-:Y:S01]  /*226f0*/  FMNMX R9, R23, R2, !PT ;  /* 0x0000000217097209 */ /* 0x000fe20007800000 */
[----:B------:R-:W3:Y:S01]  /*22700*/  SHFL.BFLY PT, R16, R15, 0x2, 0x1f ;  /* 0x0c401f000f107f89 */ /* 0x000ee200000e0000 */
[----:B------:R-:W-:Y:S02]  /*22710*/  FMNMX R7, R25, R7, !PT ;  /* 0x0000000719077209 */ /* 0x000fe40007800000 */
[----:B------:R-:W-:Y:S01]  /*22720*/  FMNMX R0, R3, R0, !PT ;  /* 0x0000000003007209 */ /* 0x000fe20007800000 */
[----:B------:R-:W4:Y:S03]  /*22730*/  SHFL.BFLY PT, R14, R9, 0x2, 0x1f ;  /* 0x0c401f00090e7f89 */ /* 0x000f2600000e0000 */
[----:B------:R-:W-:Y:S01]  /*22740*/  FMNMX R0, R19, R0, !PT ;  /* 0x0000000013007209 */ /* 0x000fe20007800000 */
[----:B------:R-:W5:Y:S04]  /*22750*/  SHFL.BFLY PT, R17, R7, 0x2, 0x1f ;  /* 0x0c401f0007117f89 */ /* 0x000f6800000e0000 */
[----:B------:R-:W0:Y:S01]  /*22760*/  SHFL.BFLY PT, R2, R0, 0x2, 0x1f ;  /* 0x0c401f0000027f89 */ /* 0x000e2200000e0000 */
[----:B---3--:R-:W-:-:S02]  /*22770*/  FMNMX R15, R15, R16, !PT ;  /* 0x000000100f0f7209 */ /* 0x008fc40007800000 */
[----:B----4-:R-:W-:-:S03]  /*22780*/  FMNMX R9, R9, R14, !PT ;  /* 0x0000000e09097209 */ /* 0x010fc60007800000 */
[----:B------:R-:W3:Y:S01]  /*22790*/  SHFL.BFLY PT, R16, R15, 0x1, 0x1f ;  /* 0x0c201f000f107f89 */ /* 0x000ee200000e0000 */
[----:B-----5:R-:W-:-:S03]  /*227a0*/  FMNMX R7, R7, R17, !PT ;  /* 0x0000001107077209 */ /* 0x020fc60007800000 */
[----:B------:R-:W4:Y:S01]  /*227b0*/  SHFL.BFLY PT, R14, R9, 0x1, 0x1f ;  /* 0x0c201f00090e7f89 */ /* 0x000f2200000e0000 */
[----:B0-----:R-:W-:-:S03]  /*227c0*/  FMNMX R0, R0, R2, !PT ;  /* 0x0000000200007209 */ /* 0x001fc60007800000 */
[----:B------:R-:W0:Y:S04]  /*227d0*/  SHFL.BFLY PT, R17, R7, 0x1, 0x1f ;  /* 0x0c201f0007117f89 */ /* 0x000e2800000e0000 */
[----:B------:R-:W5:Y:S04]  /*227e0*/  SHFL.BFLY PT, R2, R0, 0x1, 0x1f ;  /* 0x0c201f0000027f89 */ /* 0x000f6800000e0000 */
[----:B------:R1:W-:Y:S01]  /*227f0*/  STL [R1+0x16f8], R21 ;  /* 0x0016f81501007387 */ /* 0x0003e20000100800 */
[----:B---3--:R-:W-:Y:S02]  /*22800*/  FMNMX R24, R15, R16, !PT ;  /* 0x000000100f187209 */ /* 0x008fe40007800000 */
[----:B-1----:R-:W-:-:S02]  /*22810*/  LOP3.LUT R21, R27, 0x7f, RZ, 0xc0, !PT ;  /* 0x0000007f1b157812 */ /* 0x002fc400078ec0ff */
[----:B----4-:R-:W-:Y:S02]  /*22820*/  FMNMX R26, R9, R14, !PT ;  /* 0x0000000e091a7209 */ /* 0x010fe40007800000 */
[----:B------:R-:W-:Y:S02]  /*22830*/  SHF.R.U32.HI R15, RZ, 0x2, R28 ;  /* 0x00000002ff0f7819 */ /* 0x000fe4000001161c */
[----:B------:R-:W-:Y:S02]  /*22840*/  LOP3.LUT R14, R28, 0x1c, RZ, 0xc0, !PT ;  /* 0x0000001c1c0e7812 */ /* 0x000fe400078ec0ff */
[----:B0-----:R-:W-:Y:S02]  /*22850*/  FMNMX R7, R7, R17, !PT ;  /* 0x0000001107077209 */ /* 0x001fe40007800000 */
[----:B------:R-:W-:Y:S01]  /*22860*/  SHF.R.U32.HI R17, RZ, 0x3, R21 ;  /* 0x00000003ff117819 */ /* 0x000fe20000011615 */
[----:B------:R-:W-:Y:S01]  /*22870*/  IMAD.SHL.U32 R16, R14, 0x4, RZ ;  /* 0x000000040e107824 */ /* 0x000fe200078e00ff */
[----:B------:R-:W-:-:S02]  /*22880*/  SGXT.U32 R9, R15, 0x3 ;  /* 0x000000030f09781a */ /* 0x000fc40000000000 */
[----:B-----5:R-:W-:Y:S02]  /*22890*/  FMNMX R27, R0, R2, !PT ;  /* 0x00000002001b7209 */ /* 0x020fe40007800000 */
[----:B------:R-:W-:Y:S02]  /*228a0*/  LOP3.LUT R17, R17, 0xc, RZ, 0xc0, !PT ;  /* 0x0000000c11117812 */ /* 0x000fe400078ec0ff */
[C---:B------:R-:W-:Y:S02]  /*228b0*/  LOP3.LUT R0, R9.reuse, 0x8, RZ, 0xfc, !PT ;  /* 0x0000000809007812 */ /* 0x040fe400078efcff */
[C---:B------:R-:W-:Y:S02]  /*228c0*/  LOP3.LUT R14, R9.reuse, 0x18, RZ, 0xfc, !PT ;  /* 0x00000018090e7812 */ /* 0x040fe400078efcff */
[----:B------:R-:W-:Y:S01]  /*228d0*/  LOP3.LUT R2, R9, 0x10, RZ, 0xfc, !PT ;  /* 0x0000001009027812 */ /* 0x000fe200078efcff */
[----:B------:R-:W-:-:S04]  /*228e0*/  VIADD R9, R16, UR8 ;  /* 0x0000000810097c36 */ /* 0x000fc80008000000 */
[----:B------:R-:W-:-:S05]  /*228f0*/  IMAD.IADD R9, R9, 0x1, R17 ;  /* 0x0000000109097824 */ /* 0x000fca00078e0211 */
[----:B------:R0:W-:Y:S02]  /*22900*/  @!P3 STS [R9+0x8000], R7 ;  /* 0x008000070900b388 */ /* 0x0001e40000000800 */
[----:B0-----:R-:W-:Y:S02]  /*22910*/  LEA R7, R21, UR8, 0x2 ;  /* 0x0000000815077c11 */ /* 0x001fe4000f8e10ff */
[----:B------:R-:W3:Y:S01]  /*22920*/  LDL R21, [R1+0x4d4] ;  /* 0x0004d40001157983 */ /* 0x000ee20000100800 */
[----:B------:R-:W-:Y:S02]  /*22930*/  LEA R0, R0, UR8, 0x4 ;  /* 0x0000000800007c11 */ /* 0x000fe4000f8e20ff */
[----:B------:R-:W-:Y:S02]  /*22940*/  LEA R16, R14, UR8, 0x4 ;  /* 0x000000080e107c11 */ /* 0x000fe4000f8e20ff */
[----:B------:R-:W-:Y:S01]  /*22950*/  LEA R2, R2, UR8, 0x4 ;  /* 0x0000000802027c11 */ /* 0x000fe2000f8e20ff */
[----:B------:R-:W-:-:S02]  /*22960*/  IMAD.IADD R14, R17, 0x1, R0 ;  /* 0x00000001110e7824 */ /* 0x000fc400078e0200 */
[C---:B------:R-:W-:Y:S02]  /*22970*/  IMAD.IADD R15, R17.reuse, 0x1, R16 ;  /* 0x00000001110f7824 */ /* 0x040fe400078e0210 */
[----:B------:R-:W-:Y:S01]  /*22980*/  IMAD.IADD R17, R17, 0x1, R2 ;  /* 0x0000000111117824 */ /* 0x000fe200078e0202 */
[----:B------:R-:W-:Y:S04]  /*22990*/  @!P3 STS [R14+0x8000], R24 ;  /* 0x008000180e00b388 */ /* 0x000fe80000000800 */
[----:B------:R-:W-:Y:S04]  /*229a0*/  @!P3 STS [R17+0x8000], R26 ;  /* 0x0080001a1100b388 */ /* 0x000fe80000000800 */
[----:B------:R-:W-:Y:S01]  /*229b0*/  @!P3 STS [R15+0x8000], R27 ;  /* 0x0080001b0f00b388 */ /* 0x000fe20000000800 */
[----:B------:R-:W-:Y:S06]  /*229c0*/  BAR.SYNC.DEFER_BLOCKING 0x0 ;  /* 0x0000000000007b1d */ /* 0x000fec0000010000 */
[----:B------:R-:W0:Y:S04]  /*229d0*/  LDS R24, [R7+0x8000] ;  /* 0x0080000007187984 */ /* 0x000e280000000800 */
[----:B0-----:R-:W0:Y:S02]  /*229e0*/  SHFL.BFLY PT, R26, R24, 0x2, 0x1f ;  /* 0x0c401f00181a7f89 */ /* 0x001e2400000e0000 */
[----:B0-----:R-:W-:-:S05]  /*229f0*/  FMNMX R26, R24, R26, !PT ;  /* 0x0000001a181a7209 */ /* 0x001fca0007800000 */
[----:B------:R-:W0:Y:S01]  /*22a00*/  SHFL.BFLY PT, R24, R26, 0x1, 0x1f ;  /* 0x0c201f001a187f89 */ /* 0x000e2200000e0000 */
[----:B------:R-:W-:Y:S02]  /*22a10*/  LOP3.LUT R27, R28, 0x1c, RZ, 0xc0, !PT ;  /* 0x0000001c1c1b7812 */ /* 0x000fe400078ec0ff */
[----:B0-----:R-:W-:-:S05]  /*22a20*/  FMNMX R24, R26, R24, !PT ;  /* 0x000000181a187209 */ /* 0x001fca0007800000 */
[----:B------:R-:W-:Y:S01]  /*22a30*/  @!P3 STS [R7+0x8000], R24 ;  /* 0x008000180700b388 */ /* 0x000fe20000000800 */
[----:B------:R-:W-:Y:S01]  /*22a40*/  BAR.SYNC.DEFER_BLOCKING 0x0 ;  /* 0x0000000000007b1d */ /* 0x000fe20000010000 */
[----:B------:R-:W-:-:S05]  /*22a50*/  IMAD.SHL.U32 R27, R27, 0x4, RZ ;  /* 0x000000041b1b7824 */ /* 0x000fca00078e00ff */
[----:B------:R-:W2:Y:S04]  /*22a60*/  LDS R24, [R27+UR8+0x8000] ;  /* 0x008000081b187984 */ /* 0x000ea80008000800 */
[----:B------:R-:W3:Y:S04]  /*22a70*/  LDS R26, [R0+0x8000] ;  /* 0x00800000001a7984 */ /* 0x000ee80000000800 */
[----:B------:R2:W-:Y:S02]  /*22a80*/  STL [R1+0x16f0], R0 ;  /* 0x0016f00001007387 */ /* 0x0005e40000100800 */
[----:B--2---:R-:W-:-:S02]  /*22a90*/  FMNMX R0, R24, R29, !PT ;  /* 0x0000001d18007209 */ /* 0x004fc40007800000 */
[----:B------:R-:W-:Y:S03]  /*22aa0*/  STL [R1+0x16f4], R2 ;  /* 0x0016f40201007387 */ /* 0x000fe60000100800 */
[--C-:B------:R-:W-:Y:S01]  /*22ab0*/  FADD R8, R8, -R0.reuse ;  /* 0x8000000008087221 */ /* 0x100fe20000000000 */
[----:B------:R-:W-:Y:S01]  /*22ac0*/  FADD R10, R10, -R0 ;  /* 0x800000000a0a7221 */ /* 0x000fe20000000000 */
[----:B------:R0:W1:Y:S02]  /*22ad0*/  LDS R24, [R2+0x8000] ;  /* 0x0080000002187984 */ /* 0x0000640000000800 */
[----:B------:R-:W-:-:S04]  /*22ae0*/  FMUL R8, R8, 1.4426950216293334961 ;  /* 0x3fb8aa3b08087820 */ /* 0x000fc80000400000 */
[----:B------:R2:W4:Y:S02]  /*22af0*/  MUFU.EX2 R27, R8 ;  /* 0x00000008001b7308 */ /* 0x0005240000000800 */
[----:B--2---:R-:W-:-:S06]  /*22b00*/  FMUL R8, R10, 1.4426950216293334961 ;  /* 0x3fb8aa3b0a087820 */ /* 0x004fcc0000400000 */
[----:B------:R2:W5:Y:S01]  /*22b10*/  MUFU.EX2 R29, R8 ;  /* 0x00000008001d7308 */ /* 0x0005620000000800 */
[--C-:B------:R-:W-:Y:S01]  /*22b20*/  FADD R10, R18, -R0.reuse ;  /* 0x80000000120a7221 */ /* 0x100fe20000000000 */
[----:B------:R-:W-:-:S03]  /*22b30*/  FADD R18, R25, -R0 ;  /* 0x8000000019127221 */ /* 0x000fc60000000000 */
[----:B------:R-:W-:Y:S01]  /*22b40*/  FMUL R10, R10, 1.4426950216293334961 ;  /* 0x3fb8aa3b0a0a7820 */ /* 0x000fe20000400000 */
[----:B------:R1:W-:Y:S04]  /*22b50*/  STL [R1+0x4f4], R0 ;  /* 0x0004f40001007387 */ /* 0x0003e80000100800 */
[----:B----4-:R-:W-:Y:S04]  /*22b60*/  STL [R1+0x254], R27 ;  /* 0x0002541b01007387 */ /* 0x010fe80000100800 */
[----:B--2---:R-:W2:Y:S04]  /*22b70*/  LDS R8, [R16+0x8000] ;  /* 0x0080000010087984 */ /* 0x004ea80000000800 */
[----:B-----5:R-:W-:Y:S01]  /*22b80*/  STL [R1+0x238], R29 ;  /* 0x0002381d01007387 */ /* 0x020fe20000100800 */
[----:B---3--:R-:W-:-:S02]  /*22b90*/  FMNMX R21, R26, R21, !PT ;  /* 0x000000151a157209 */ /* 0x008fc40007800000 */
[----:B------:R3:W4:Y:S03]  /*22ba0*/  MUFU.EX2 R26, R10 ;  /* 0x0000000a001a7308 */ /* 0x0007260000000800 */
[----:B------:R5:W-:Y:S01]  /*22bb0*/  STL [R1+0x4f0], R21 ;  /* 0x0004f01501007387 */ /* 0x000be20000100800 */
[----:B------:R-:W-:-:S03]  /*22bc0*/  FADD R13, R13, -R21 ;  /* 0x800000150d0d7221 */ /* 0x000fc60000000000 */
[----:B------:R-:W2:Y:S01]  /*22bd0*/  LDL R25, [R1+0x3fc] ;  /* 0x0003fc0001197983 */ /* 0x000ea20000100800 */
[----:B---3--:R-:W-:Y:S01]  /*22be0*/  FMUL R10, R18, 1.4426950216293334961 ;  /* 0x3fb8aa3b120a7820 */ /* 0x008fe20000400000 */
[----:B------:R-:W-:Y:S02]  /*22bf0*/  FADD R18, R20, -R21 ;  /* 0x8000001514127221 */ /* 0x000fe40000000000 */
[----:B------:R-:W3:Y:S01]  /*22c00*/  LDL R20, [R1+0x6a8] ;  /* 0x0006a80001147983 */ /* 0x000ee20000100800 */
[----:B0-----:R0:W-:Y:S02]  /*22c10*/  MUFU.EX2 R2, R10 ;  /* 0x0000000a00027308 */ /* 0x0011e40000000800 */
[----:B0-----:R-:W-:-:S06]  /*22c20*/  FMUL R10, R18, 1.4426950216293334961 ;  /* 0x3fb8aa3b120a7820 */ /* 0x001fcc0000400000 */
[----:B-1----:R0:W-:Y:S01]  /*22c30*/  MUFU.EX2 R0, R10 ;  /* 0x0000000a00007308 */ /* 0x0021e20000000800 */
[----:B----4-:R-:W-:Y:S01]  /*22c40*/  STL [R1+0x234], R26 ;  /* 0x0002341a01007387 */ /* 0x010fe20000100800 */
[----:B------:R-:W-:Y:S01]  /*22c50*/  FADD R4, R4, -R21 ;  /* 0x8000001504047221 */ /* 0x000fe20000000000 */
[----:B0-----:R-:W-:-:S05]  /*22c60*/  FMUL R10, R13, 1.4426950216293334961 ;  /* 0x3fb8aa3b0d0a7820 */ /* 0x001fca0000400000 */
[----:B------:R0:W-:Y:S02]  /*22c70*/  MUFU.EX2 R13, R10 ;  /* 0x0000000a000d7308 */ /* 0x0001e40000000800 */
[----:B0-----:R-:W-:Y:S02]  /*22c80*/  FADD R10, R5, -R21 ;  /* 0x80000015050a7221 */ /* 0x001fe40000000000 */
[----:B-----5:R-:W4:Y:S01]  /*22c90*/  LDL.LU R21, [R1+0x16f8] ;  /* 0x0016f80001157983 */ /* 0x020f220000300800 */
[----:B------:R-:W-:-:S04]  /*22ca0*/  FMUL R4, R4, 1.4426950216293334961 ;  /* 0x3fb8aa3b04047820 */ /* 0x000fc80000400000 */
[----:B------:R0:W-:Y:S02]  /*22cb0*/  MUFU.EX2 R5, R4 ;  /* 0x0000000400057308 */ /* 0x0001e40000000800 */
[----:B0-----:R-:W-:Y:S01]  /*22cc0*/  FMUL R4, R10, 1.4426950216293334961 ;  /* 0x3fb8aa3b0a047820 */ /* 0x001fe20000400000 */
[----:B------:R-:W-:Y:S01]  /*22cd0*/  BAR.SYNC.DEFER_BLOCKING 0x0 ;  /* 0x0000000000007b1d */ /* 0x000fe20000010000 */
[----:B---3--:R-:W-:Y:S02]  /*22ce0*/  FMNMX R24, R24, R20, !PT ;  /* 0x0000001418187209 */ /* 0x008fe40007800000 */
[----:B--2---:R-:W-:-:S03]  /*22cf0*/  FMNMX R20, R8, R25, !PT ;  /* 0x0000001908147209 */ /* 0x004fc60007800000 */
[--C-:B------:R-:W-:Y:S01]  /*22d00*/  FADD R8, R23, -R24.reuse ;  /* 0x8000001817087221 */ /* 0x100fe20000000000 */
[----:B------:R-:W-:Y:S01]  /*22d10*/  FADD R10, R12, -R24 ;  /* 0x800000180c0a7221 */ /* 0x000fe20000000000 */
[----:B------:R-:W-:Y:S02]  /*22d20*/  FADD R18, R22, -R20 ;  /* 0x8000001416127221 */ /* 0x000fe40000000000 */
[----:B------:R-:W-:Y:S01]  /*22d30*/  FMUL R8, R8, 1.4426950216293334961 ;  /* 0x3fb8aa3b08087820 */ /* 0x000fe20000400000 */
[----:B------:R0:W-:Y:S01]  /*22d40*/  MUFU.EX2 R12, R4 ;  /* 0x00000004000c7308 */ /* 0x0001e20000000800 */
[----:B------:R1:W-:Y:S01]  /*22d50*/  STL [R1+0x4ec], R24 ;  /* 0x0004ec1801007387 */ /* 0x0003e20000100800 */
[--C-:B------:R-:W-:Y:S01]  /*22d60*/  FADD R11, R11, -R24.reuse ;  /* 0x800000180b0b7221 */ /* 0x100fe20000000000 */
[----:B------:R-:W-:Y:S01]  /*22d70*/  FADD R6, R6, -R24 ;  /* 0x8000001806067221 */ /* 0x000fe20000000000 */
[----:B0-----:R-:W-:-:S04]  /*22d80*/  FMUL R4, R10, 1.4426950216293334961 ;  /* 0x3fb8aa3b0a047820 */ /* 0x001fc80000400000 */
[----:B------:R0:W-:Y:S01]  /*22d90*/  MUFU.EX2 R10, R8 ;  /* 0x00000008000a7308 */ /* 0x0001e20000000800 */
[----:B------:R-:W-:Y:S01]  /*22da0*/  FADD R3, R3, -R20 ;  /* 0x8000001403037221 */ /* 0x000fe20000000000 */
[----:B0-----:R-:W-:-:S06]  /*22db0*/  FMUL R8, R18, 1.4426950216293334961 ;  /* 0x3fb8aa3b12087820 */ /* 0x001fcc0000400000 */
[----:B-1----:R0:W1:Y:S01]  /*22dc0*/  MUFU.EX2 R24, R8 ;  /* 0x0000000800187308 */ /* 0x0020620000000800 */
[----:B----4-:R-:W-:Y:S01]  /*22dd0*/  FADD R18, R21, -R20 ;  /* 0x8000001415127221 */ /* 0x010fe20000000000 */
[----:B------:R-:W-:-:S03]  /*22de0*/  FMUL R3, R3, 1.4426950216293334961 ;  /* 0x3fb8aa3b03037820 */ /* 0x000fc60000400000 */
[----:B0-----:R-:W-:Y:S01]  /*22df0*/  FMUL R8, R18, 1.4426950216293334961 ;  /* 0x3fb8aa3b12087820 */ /* 0x001fe20000400000 */
[----:B------:R0:W-:Y:S03]  /*22e00*/  STL [R1+0x4e8], R20 ;  /* 0x0004e81401007387 */ /* 0x0001e60000100800 */
[----:B------:R2:W3:Y:S02]  /*22e10*/  MUFU.EX2 R25, R8 ;  /* 0x0000000800197308 */ /* 0x0004e40000000800 */
[----:B--2---:R-:W-:-:S06]  /*22e20*/  FADD R8, R19, -R20 ;  /* 0x8000001413087221 */ /* 0x004fcc0000000000 */
[----:B0-----:R0:W2:Y:S02]  /*22e30*/  MUFU.EX2 R20, R3 ;  /* 0x0000000300147308 */ /* 0x0010a40000000800 */
[----:B0-----:R-:W-:-:S06]  /*22e40*/  FMUL R3, R8, 1.4426950216293334961 ;  /* 0x3fb8aa3b08037820 */ /* 0x001fcc0000400000 */
[----:B------:R0:W4:Y:S01]  /*22e50*/  MUFU.EX2 R21, R3 ;  /* 0x0000000300157308 */ /* 0x0001220000000800 */
[----:B-1----:R1:W-:Y:S04]  /*22e60*/  STL [R1+0x1f8], R24 ;  /* 0x0001f81801007387 */ /* 0x0023e80000100800 */
[----:B---3--:R3:W-:Y:S04]  /*22e70*/  STL [R1+0x1f4], R25 ;  /* 0x0001f41901007387 */ /* 0x0087e80000100800 */
[----:B--2---:R2:W-:Y:S01]  /*22e80*/  STL [R1+0x204], R20 ;  /* 0x0002041401007387 */ /* 0x0045e20000100800 */
[----:B0-----:R-:W-:-:S03]  /*22e90*/  FADD R3, R24, R25 ;  /* 0x0000001918037221 */ /* 0x001fc60000000000 */
[----:B----4-:R-:W-:Y:S04]  /*22ea0*/  STL [R1+0x200], R21 ;  /* 0x0002001501007387 */ /* 0x010fe80000100800 */
[----:B-1----:R-:W4:Y:S04]  /*22eb0*/  LDL R24, [R1+0x15a4] ;  /* 0x0015a40001187983 */ /* 0x002f280000100800 */
[----:B---3--:R-:W3:Y:S01]  /*22ec0*/  LDL R25, [R1+0x15a8] ;  /* 0x0015a80001197983 */ /* 0x008ee20000100800 */
[----:B------:R-:W-:Y:S01]  /*22ed0*/  FMUL R11, R11, 1.4426950216293334961 ;  /* 0x3fb8aa3b0b0b7820 */ /* 0x000fe20000400000 */
[----:B------:R-:W-:Y:S01]  /*22ee0*/  FMUL R6, R6, 1.4426950216293334961 ;  /* 0x3fb8aa3b06067820 */ /* 0x000fe20000400000 */
[----:B------:R-:W-:Y:S08]  /*22ef0*/  MUFU.EX2 R4, R4 ;  /* 0x0000000400047308 */ /* 0x000ff00000000800 */
[----:B------:R-:W0:Y:S08]  /*22f00*/  MUFU.EX2 R11, R11 ;  /* 0x0000000b000b7308 */ /* 0x000e300000000800 */
[----:B------:R-:W1:Y:S01]  /*22f10*/  MUFU.EX2 R6, R6 ;  /* 0x0000000600067308 */ /* 0x000e620000000800 */
[----:B------:R-:W-:Y:S01]  /*22f20*/  FADD R19, R27, R29 ;  /* 0x0000001d1b137221 */ /* 0x000fe20000000000 */
[----:B------:R-:W-:-:S03]  /*22f30*/  FADD R18, R0, R13 ;  /* 0x0000000d00127221 */ /* 0x000fc60000000000 */
[----:B------:R-:W-:Y:S01]  /*22f40*/  FADD R19, R26, R19 ;  /* 0x000000131a137221 */ /* 0x000fe20000000000 */
[----:B------:R-:W-:Y:S01]  /*22f50*/  FADD R18, R5, R18 ;  /* 0x0000001205127221 */ /* 0x000fe20000000000 */
[----:B0-----:R-:W-:Y:S01]  /*22f60*/  FADD R8, R4, R11 ;  /* 0x0000000b04087221 */ /* 0x001fe20000000000 */
[----:B------:R-:W-:Y:S01]  /*22f70*/  FADD R3, R20, R3 ;  /* 0x0000000314037221 */ /* 0x000fe20000000000 */
[----:B------:R-:W-:Y:S01]  /*22f80*/  FADD R22, R2, R19 ;  /* 0x0000001302167221 */ /* 0x000fe20000000000 */
[----:B--2---:R-:W-:Y:S01]  /*22f90*/  FADD R20, R12, R18 ;  /* 0x000000120c147221 */ /* 0x004fe20000000000 */
[----:B-1----:R-:W-:Y:S01]  /*22fa0*/  FADD R8, R6, R8 ;  /* 0x0000000806087221 */ /* 0x002fe20000000000 */
[----:B------:R-:W-:-:S03]  /*22fb0*/  FADD R18, R21, R3 ;  /* 0x0000000315127221 */ /* 0x000fc60000000000 */
[----:B------:R-:W-:Y:S01]  /*22fc0*/  FADD R19, R10, R8 ;  /* 0x000000080a137221 */ /* 0x000fe20000000000 */
[----:B------:R-:W0:Y:S04]  /*22fd0*/  SHFL.BFLY PT, R23, R22, 0x2, 0x1f ;  /* 0x0c401f0016177f89 */ /* 0x000e2800000e0000 */
[----:B------:R-:W1:Y:S04]  /*22fe0*/  SHFL.BFLY PT, R21, R20, 0x2, 0x1f ;  /* 0x0c401f0014157f89 */ /* 0x000e6800000e0000 */
[----:B------:R-:W2:Y:S04]  /*22ff0*/  SHFL.BFLY PT, R8, R19, 0x2, 0x1f ;  /* 0x0c401f0013087f89 */ /* 0x000ea800000e0000 */
[----:B------:R-:W5:Y:S01]  /*23000*/  SHFL.BFLY PT, R3, R18, 0x2, 0x1f ;  /* 0x0c401f0012037f89 */ /* 0x000f6200000e0000 */
[----:B0-----:R-:W-:Y:S01]  /*23010*/  FADD R23, R22, R23 ;  /* 0x0000001716177221 */ /* 0x001fe20000000000 */
[----:B-1----:R-:W-:Y:S01]  /*23020*/  FADD R21, R20, R21 ;  /* 0x0000001514157221 */ /* 0x002fe20000000000 */
[----:B--2---:R-:W-:Y:S01]  /*23030*/  FADD R8, R19, R8 ;  /* 0x0000000813087221 */ /* 0x004fe20000000000 */
[----:B-----5:R-:W-:-:S03]  /*23040*/  FADD R3, R18, R3 ;  /* 0x0000000312037221 */ /* 0x020fc60000000000 */
[----:B------:R-:W0:Y:S04]  /*23050*/  SHFL.BFLY PT, R19, R21, 0x1, 0x1f ;  /* 0x0c201f0015137f89 */ /* 0x000e2800000e0000 */
[----:B------:R-:W1:Y:S04]  /*23060*/  SHFL.BFLY PT, R18, R23, 0x1, 0x1f ;  /* 0x0c201f0017127f89 */ /* 0x000e6800000e0000 */
[----:B------:R-:W2:Y:S04]  /*23070*/  SHFL.BFLY PT, R20, R8, 0x1, 0x1f ;  /* 0x0c201f0008147f89 */ /* 0x000ea800000e0000 */
[----:B------:R-:W5:Y:S01]  /*23080*/  SHFL.BFLY PT, R22, R3, 0x1, 0x1f ;  /* 0x0c201f0003167f89 */ /* 0x000f6200000e0000 */
[----:B0-----:R-:W-:-:S03]  /*23090*/  FADD R19, R21, R19 ;  /* 0x0000001315137221 */ /* 0x001fc60000000000 */
[----:B------:R-:W3:Y:S01]  /*230a0*/  LDL R21, [R1+0x1078] ;  /* 0x0010780001157983 */ /* 0x000ee20000100800 */
[----:B-1----:R-:W-:Y:S01]  /*230b0*/  FADD R18, R23, R18 ;  /* 0x0000001217127221 */ /* 0x002fe20000000000 */
[----:B------:R-:W-:Y:S02]  /*230c0*/  LOP3.LUT R26, R28, 0xf, RZ, 0xc0, !PT ;  /* 0x0000000f1c1a7812 */ /* 0x000fe400078ec0ff */
[----:B------:R-:W3:Y:S01]  /*230d0*/  LDL R23, [R1+0x1070] ;  /* 0x0010700001177983 */ /* 0x000ee20000100800 */
[----:B--2---:R-:W-:-:S03]  /*230e0*/  FADD R8, R8, R20 ;  /* 0x0000001408087221 */ /* 0x004fc60000000000 */
[----:B------:R0:W-:Y:S01]  /*230f0*/  @!P3 STS [R9+0x8000], R18 ;  /* 0x008000120900b388 */ /* 0x0001e20000000800 */
[----:B-----5:R-:W-:-:S03]  /*23100*/  FADD R3, R3, R22 ;  /* 0x0000001603037221 */ /* 0x020fc60000000000 */
[----:B------:R-:W-:Y:S04]  /*23110*/  @!P3 STS [R14+0x8000], R19 ;  /* 0x008000130e00b388 */ /* 0x000fe80000000800 */
[----:B------:R-:W-:Y:S04]  /*23120*/  @!P3 STS [R17+0x8000], R8 ;  /* 0x008000081100b388 */ /* 0x000fe80000000800 */
[----:B------:R1:W-:Y:S01]  /*23130*/  @!P3 STS [R15+0x8000], R3 ;  /* 0x008000030f00b388 */ /* 0x0003e20000000800 */
[----:B------:R-:W-:Y:S06]  /*23140*/  BAR.SYNC.DEFER_BLOCKING 0x0 ;  /* 0x0000000000007b1d */ /* 0x000fec0000010000 */
[----:B------:R-:W2:Y:S01]  /*23150*/  LDL R20, [R1+0x107c] ;  /* 0x00107c0001147983 */ /* 0x000ea20000100800 */
[----:B------:R-:W-:-:S02]  /*23160*/  LOP3.LUT R29, R28, 0x60, RZ, 0xc0, !PT ;  /* 0x000000601c1d7812 */ /* 0x000fc400078ec0ff */
[C---:B0-----:R-:W-:Y:S01]  /*23170*/  LOP3.LUT R18, R28.reuse, 0x10, RZ, 0xc0, !PT ;  /* 0x000000101c127812 */ /* 0x041fe200078ec0ff */
[----:B------:R-:W5:Y:S04]  /*23180*/  LDL R22, [R1+0x106c] ;  /* 0x00106c0001167983 */ /* 0x000f680000100800 */
[----:B------:R-:W0:Y:S01]  /*23190*/  LDS R3, [R7+0x8000] ;  /* 0x0080000007037984 */ /* 0x000e220000000800 */
[----:B-1----:R-:W-:Y:S02]  /*231a0*/  LOP3.LUT R15, R28, 0x3, RZ, 0xc0, !PT ;  /* 0x000000031c0f7812 */ /* 0x002fe400078ec0ff */
[----:B------:R-:W-:Y:S01]  /*231b0*/  SHF.R.U32.HI R14, RZ, 0x1, R29 ;  /* 0x00000001ff0e7819 */ /* 0x000fe2000001161d */
[----:B0-----:R-:W0:Y:S02]  /*231c0*/  SHFL.BFLY PT, R8, R3, 0x2, 0x1f ;  /* 0x0c401f0003087f89 */ /* 0x001e2400000e0000 */
[----:B------:R-:W-:-:S02]  /*231d0*/  IMAD R15, R26, 0x4, R15 ;  /* 0x000000041a0f7824 */ /* 0x000fc400078e020f */
[----:B------:R-:W-:Y:S02]  /*231e0*/  IMAD R14, R18, 0x4, R14 ;  /* 0x00000004120e7824 */ /* 0x000fe400078e020e */
[----:B------:R-:W-:Y:S02]  /*231f0*/  IMAD.SHL.U32 R15, R15, 0x20, RZ ;  /* 0x000000200f0f7824 */ /* 0x000fe400078e00ff */
[----:B0-----:R-:W-:-:S05]  /*23200*/  FADD R8, R3, R8 ;  /* 0x0000000803087221 */ /* 0x001fca0000000000 */
[----:B------:R-:W0:Y:S01]  /*23210*/  SHFL.BFLY PT, R17, R8, 0x1, 0x1f ;  /* 0x0c201f0008117f89 */ /* 0x000e2200000e0000 */
[----:B------:R-:W-:Y:S01]  /*23220*/  LOP3.LUT R14, R15, R14, RZ, 0x3c, !PT ;  /* 0x0000000e0f0e7212 */ /* 0x000fe200078e3cff */
[----:B0-----:R-:W-:Y:S01]  /*23230*/  FADD R8, R8, R17 ;  /* 0x0000001108087221 */ /* 0x001fe20000000000 */
[----:B----4-:R-:W-:Y:S02]  /*23240*/  IADD3 R18, P0, R24, UR5, RZ ;  /* 0x0000000518127c10 */ /* 0x010fe4000ff1e0ff */
[----:B------:R-:W4:Y:S04]  /*23250*/  LDL R24, [R1+0x1074] ;  /* 0x0010740001187983 */ /* 0x000f280000100800 */
[----:B------:R3:W-:Y:S04]  /*23260*/  STL [R1+0x3f8], R14 ;  /* 0x0003f80e01007387 */ /* 0x0007e80000100800 */
[----:B------:R-:W4:Y:S01]  /*23270*/  LDL R17, [R1+0x1058] ;  /* 0x0010580001117983 */ /* 0x000f220000100800 */
[----:B---3--:R-:W-:-:S03]  /*23280*/  IADD3 R14, P1, R25, UR5, RZ ;  /* 0x00000005190e7c10 */ /* 0x008fc6000ff3e0ff */
[----:B------:R-:W3:Y:S01]  /*23290*/  LDL R25, [R1+0x105c] ;  /* 0x00105c0001197983 */ /* 0x000ee20000100800 */
[C---:B------:R-:W-:Y:S02]  /*232a0*/  IMAD.SHL.U32 R3, R28.reuse, 0x8, RZ ;  /* 0x000000081c037824 */ /* 0x040fe400078e00ff */
[C---:B------:R-:W-:Y:S01]  /*232b0*/  IMAD.SHL.U32 R27, R28.reuse, 0x2, RZ ;  /* 0x000000021c1b7824 */ /* 0x040fe200078e00ff */
[----:B------:R-:W-:-:S04]  /*232c0*/  LOP3.LUT R28, R28, 0x7, RZ, 0xc0, !PT ;  /* 0x000000071c1c7812 */ /* 0x000fc800078ec0ff */
[----:B------:R-:W-:Y:S02]  /*232d0*/  LEA R9, R28, UR9, 0x6 ;  /* 0x000000091c097c11 */ /* 0x000fe4000f8e30ff */
[----:B------:R-:W-:-:S03]  /*232e0*/  LOP3.LUT R3, R3, 0x30, R27, 0x48, !PT ;  /* 0x0000003003037812 */ /* 0x000fc600078e481b */
[----:B------:R-:W-:Y:S01]  /*232f0*/  IMAD R9, R29, 0x10, R9 ;  /* 0x000000101d097824 */ /* 0x000fe200078e0209 */
[----:B------:R-:W-:Y:S01]  /*23300*/  USHF.R.S32.HI UR10, URZ, 0x1f, UR5 ;  /* 0x0000001f3f0a7899 */ /* 0x000fe20008011405 */
[----:B------:R0:W-:Y:S02]  /*23310*/  @!P3 STS [R7+0x8000], R8 ;  /* 0x008000080700b388 */ /* 0x0001e40000000800 */
[----:B------:R-:W-:-:S05]  /*23320*/  IMAD.IADD R3, R3, 0x1, R9 ;  /* 0x0000000103037824 */ /* 0x000fca00078e0209 */
[----:B------:R1:W-:Y:S04]  /*23330*/  STL [R1+0x1640], R3 ;  /* 0x0016400301007387 */ /* 0x0003e80000100800 */
[----:B0-----:R-:W3:Y:S04]  /*23340*/  LDL R7, [R1+0x1050] ;  /* 0x0010500001077983 */ /* 0x001ee80000100800 */
[----:B-1----:R-:W3:Y:S01]  /*23350*/  LDL R3, [R1+0x103c] ;  /* 0x00103c0001037983 */ /* 0x002ee20000100800 */
[----:B------:R-:W-:Y:S01]  /*23360*/  IADD3.X R19, R21, UR10, RZ, P0, !PT ;  /* 0x0000000a15137c10 */ /* 0x000fe200087fe4ff */
[----:B------:R-:W-:Y:S06]  /*23370*/  BAR.SYNC.DEFER_BLOCKING 0x0 ;  /* 0x0000000000007b1d */ /* 0x000fec0000010000 */
[----:B------:R-:W3:Y:S01]  /*23380*/  LDL R21, [R1+0x1060] ;  /* 0x0010600001157983 */ /* 0x000ee20000100800 */
[----:B------:R-:W-:-:S03]  /*23390*/  IADD3.X R15, R23, UR10, RZ, P1, !PT ;  /* 0x0000000a170f7c10 */ /* 0x000fc60008ffe4ff */
[----:B------:R-:W3:Y:S04]  /*233a0*/  LDL R23, [R1+0x1064] ;  /* 0x0010640001177983 */ /* 0x000ee80000100800 */
[----:B------:R4:W3:Y:S04]  /*233b0*/  LDG.E.U8 R28, desc[UR12][R18.64] ;  /* 0x0000000c121c7981 */ /* 0x0008e8000c1e1100 */
[----:B------:R3:W3:Y:S01]  /*233c0*/  LDG.E.U8 R27, desc[UR12][R14.64] ;  /* 0x0000000c0e1b7981 */ /* 0x0006e2000c1e1100 */
[----:B--2---:R-:W-:-:S03]  /*233d0*/  IADD3 R8, P0, R20, UR5, RZ ;  /* 0x0000000514087c10 */ /* 0x004fc6000ff1e0ff */
[----:B------:R-:W2:Y:S01]  /*233e0*/  LDL R20, [R1+0x1054] ;  /* 0x0010540001147983 */ /* 0x000ea20000100800 */
[----:B-----5:R-:W-:-:S03]  /*233f0*/  IADD3.X R9, R22, UR10, RZ, P0, !PT ;  /* 0x0000000a16097c10 */ /* 0x020fc600087fe4ff */
[----:B------:R-:W5:Y:S01]  /*23400*/  LDL R22, [R1+0x1040] ;  /* 0x0010400001167983 */ /* 0x000f620000100800 */
[----:B----4-:R-:W-:-:S03]  /*23410*/  IADD3 R18, P1, R24, UR5, RZ ;  /* 0x0000000518127c10 */ /* 0x010fc6000ff3e0ff */
[----:B------:R-:W4:Y:S01]  /*23420*/  LDL R24, [R1+0x1044] ;  /* 0x0010440001187983 */ /* 0x000f220000100800 */
[----:B------:R-:W-:-:S03]  /*23430*/  IADD3.X R19, R17, UR10, RZ, P1, !PT ;  /* 0x0000000a11137c10 */ /* 0x000fc60008ffe4ff */
[----:B------:R-:W4:Y:S04]  /*23440*/  LDL R17, [R1+0x1048] ;  /* 0x0010480001117983 */ /* 0x000f280000100800 */
[----:B------:R-:W4:Y:S01]  /*23450*/  LDG.E.U8 R29, desc[UR12][R18.64] ;  /* 0x0000000c121d7981 */ /* 0x000f22000c1e1100 */
[----:B---3--:R-:W-:-:S03]  /*23460*/  IADD3 R14, P0, R25, UR5, RZ ;  /* 0x00000005190e7c10 */ /* 0x008fc6000ff1e0ff */
[----:B------:R0:W3:Y:S02]  /*23470*/  LDG.E.U8 R25, desc[UR12][R8.64] ;  /* 0x0000000c08197981 */ /* 0x0000e4000c1e1100 */
[----:B0-----:R-:W-:Y:S02]  /*23480*/  IADD3 R8, P1, R21, UR5, RZ ;  /* 0x0000000515087c10 */ /* 0x001fe4000ff3e0ff */
[----:B------:R-:W3:Y:S02]  /*23490*/  LDL R21, [R1+0x104c] ;  /* 0x00104c0001157983 */ /* 0x000ee40000100800 */
[----:B------:R-:W-:Y:S02]  /*234a0*/  IADD3.X R9, R7, UR10, RZ, P1, !PT ;  /* 0x0000000a07097c10 */ /* 0x000fe40008ffe4ff */
[----:B--2---:R-:W-:Y:S02]  /*234b0*/  IADD3.X R15, R20, UR10, RZ, P0, !PT ;  /* 0x0000000a140f7c10 */ /* 0x004fe400087fe4ff */
[----:B------:R-:W2:Y:S01]  /*234c0*/  LDL R20, [R1+0x1038] ;  /* 0x0010380001147983 */ /* 0x000ea20000100800 */
[----:B------:R-:W-:-:S03]  /*234d0*/  IADD3 R18, P0, R23, UR5, RZ ;  /* 0x0000000517127c10 */ /* 0x000fc6000ff1e0ff */
[----:B------:R0:W-:Y:S01]  /*234e0*/  STL [R1+0x3f4], R28 ;  /* 0x0003f41c01007387 */ /* 0x0001e20000100800 */
[----:B-----5:R-:W-:-:S03]  /*234f0*/  IADD3.X R19, R22, UR10, RZ, P0, !PT ;  /* 0x0000000a16137c10 */ /* 0x020fc600087fe4ff */
[----:B------:R-:W5:Y:S04]  /*23500*/  LDL R23, [R1+0x102c] ;  /* 0x00102c0001177983 */ /* 0x000f680000100800 */
[----:B------:R-:W5:Y:S04]  /*23510*/  LDL R7, [R1+0x1028] ;  /* 0x0010280001077983 */ /* 0x000f680000100800 */
[----:B0-----:R4:W5:Y:S04]  /*23520*/  LDG.E.U8 R28, desc[UR12][R14.64] ;  /* 0x0000000c0e1c7981 */ /* 0x001968000c1e1100 */
[----:B------:R0:W-:Y:S04]  /*23530*/  STL [R1+0x3f0], R27 ;  /* 0x0003f01b01007387 */ /* 0x0001e80000100800 */
[----:B------:R-:W5:Y:S04]  /*23540*/  LDL R22, [R1+0x1024] ;  /* 0x0010240001167983 */ /* 0x000f680000100800 */
[----:B0-----:R0:W5:Y:S01]  /*23550*/  LDG.E.U8 R27, desc[UR12][R8.64] ;  /* 0x0000000c081b7981 */ /* 0x001162000c1e1100 */
[----:B----4-:R-:W-:-:S03]  /*23560*/  IADD3 R14, P1, R24, UR5, RZ ;  /* 0x00000005180e7c10 */ /* 0x010fc6000ff3e0ff */
[----:B------:R-:W4:Y:S01]  /*23570*/  LDL R24, [R1+0x1030] ;  /* 0x0010300001187983 */ /* 0x000f220000100800 */
[----:B------:R-:W-:Y:S02]  /*23580*/  IADD3.X R15, R3, UR10, RZ, P1, !PT ;  /* 0x0000000a030f7c10 */ /* 0x000fe40008ffe4ff */
[----:B0-----:R-:W-:Y:S01]  /*23590*/  IADD3 R8, P0, R17, UR5, RZ ;  /* 0x0000000511087c10 */ /* 0x001fe2000ff1e0ff */
[----:B---3--:R0:W-:Y:S04]  /*235a0*/  STL [R1+0x3ec], R25 ;  /* 0x0003ec1901007387 */ /* 0x0081e80000100800 */
[----:B------:R-:W3:Y:S04]  /*235b0*/  LDL R17, [R1+0x1034] ;  /* 0x0010340001117983 */ /* 0x000ee80000100800 */
[----:B------:R-:W3:Y:S04]  /*235c0*/  LDL R3, [R1+0x1020] ;  /* 0x0010200001037983 */ /* 0x000ee80000100800 */
[----:B0-----:R0:W3:Y:S04]  /*235d0*/  LDG.E.U8 R25, desc[UR12][R18.64] ;  /* 0x0000000c12197981 */ /* 0x0010e8000c1e1100 */
[----:B------:R1:W-:Y:S04]  /*235e0*/  STL [R1+0x3e8], R29 ;  /* 0x0003e81d01007387 */ /* 0x0003e80000100800 */
[----:B-1----:R5:W3:Y:S01]  /*235f0*/  LDG.E.U8 R29, desc[UR12][R14.64] ;  /* 0x0000000c0e1d7981 */ /* 0x002ae2000c1e1100 */
[----:B0-----:R-:W-:-:S03]  /*23600*/  IADD3 R18, P1, R21, UR5, RZ ;  /* 0x0000000515127c10 */ /* 0x001fc6000ff3e0ff */
[----:B------:R-:W3:Y:S01]  /*23610*/  LDL R21, [R1+0x1014] ;  /* 0x0010140001157983 */ /* 0x000ee20000100800 */
[----:B--2---:R-:W-:-:S03]  /*23620*/  IADD3.X R9, R20, UR10, RZ, P0, !PT ;  /* 0x0000000a14097c10 */ /* 0x004fc600087fe4ff */
[----:B------:R-:W2:Y:S01]  /*23630*/  LDL R20, [R1+0x1010] ;  /* 0x0010100001147983 */ /* 0x000ea20000100800 */
[----:B-----5:R-:W-:Y:S02]  /*23640*/  IADD3 R14, P0, R23, UR5, RZ ;  /* 0x00000005170e7c10 */ /* 0x020fe4000ff1e0ff */
[----:B------:R-:W-:Y:S01]  /*23650*/  IADD3.X R19, R7, UR10, RZ, P1, !PT ;  /* 0x0000000a07137c10 */ /* 0x000fe20008ffe4ff */
[----:B------:R0:W-:Y:S04]  /*23660*/  STL [R1+0x3e4], R28 ;  /* 0x0003e41c01007387 */ /* 0x0001e80000100800 */
[----:B------:R-:W5:Y:S04]  /*23670*/  LDL R23, [R1+0x1018] ;  /* 0x0010180001177983 */ /* 0x000f680000100800 */
[----:B------:R-:W5:Y:S01]  /*23680*/  LDL R7, [R1+0x100c] ;  /* 0x00100c0001077983 */ /* 0x000f620000100800 */
[----:B------:R-:W-:-:S03]  /*23690*/  IADD3.X R15, R22, UR10, RZ, P0, !PT ;  /* 0x0000000a160f7c10 */ /* 0x000fc600087fe4ff */
[----:B0-----:R4:W5:Y:S04]  /*236a0*/  LDG.E.U8 R28, desc[UR12][R8.64] ;  /* 0x0000000c081c7981 */ /* 0x001968000c1e1100 */
[----:B------:R0:W-:Y:S04]  /*236b0*/  STL [R1+0x3e0], R27 ;  /* 0x0003e01b01007387 */ /* 0x0001e80000100800 */
[----:B------:R-:W5:Y:S04]  /*236c0*/  LDL R22, [R1+0x1008] ;  /* 0x0010080001167983 */ /* 0x000f680000100800 */
[----:B0-----:R3:W5:Y:S01]  /*236d0*/  LDG.E.U8 R27, desc[UR12][R18.64] ;  /* 0x0000000c121b7981 */ /* 0x001762000c1e1100 */
[----:B----4-:R-:W-:-:S03]  /*236e0*/  IADD3 R8, P1, R24, UR5, RZ ;  /* 0x0000000518087c10 */ /* 0x010fc6000ff3e0ff */
[----:B------:R-:W4:Y:S01]  /*236f0*/  LDL R24, [R1+0x101c] ;  /* 0x00101c0001187983 */ /* 0x000f220000100800 */
[----:B---3--:R-:W-:Y:S02]  /*23700*/  IADD3 R18, P0, R17, UR5, RZ ;  /* 0x0000000511127c10 */ /* 0x008fe4000ff1e0ff */
[----:B------:R-:W-:Y:S01]  /*23710*/  IADD3.X R9, R3, UR10, RZ, P1, !PT ;  /* 0x0000000a03097c10 */ /* 0x000fe20008ffe4ff */
[----:B------:R0:W-:Y:S04]  /*23720*/  STL [R1+0x3cc], R25 ;  /* 0x0003cc1901007387 */ /* 0x0001e80000100800 */
        /* <DEDUP_REMOVED lines=171> */
[----:B------:R1:W-:Y:S01]  /*241e0*/  STL [R1+0x358], R29 ;  /* 0x0003581d01007387 */ /* 0x0003e20000100800 */
[----:B0-----:R-:W-:-:S03]  /*241f0*/  IADD3 R8, P1, R21, UR5, RZ ;  /* 0x0000000515087c10 */ /* 0x001fc6000ff3e0ff */
[----:B------:R-:W3:Y:S04]  /*24200*/  LDL R21, [R1+0xf2c] ;  /* 0x000f2c0001157983 */ /* 0x000ee80000100800 */
[----:B-1----:R5:W3:Y:S01]  /*24210*/  LDG.E.U8 R29, desc[UR12][R18.64] ;  /* 0x0000000c121d7981 */ /* 0x002ae2000c1e1100 */
        /* <DEDUP_REMOVED lines=46> */
[----:B------:R-:W3:Y:S01]  /*24500*/  LDL R21, [R1+0xee0] ;  /* 0x000ee00001157983 */ /* 0x000ee20000100800 */
[----:B--2---:R-:W-:-:S03]  /*24510*/  IADD3.X R19, R20, UR10, RZ, P0, !PT ;  /* 0x0000000a14137c10 */ /* 0x004fc600087fe4ff */
[----:B-1----:R5:W2:Y:S04]  /*24520*/  LDG.E.U8 R29, desc[UR12][R8.64] ;  /* 0x0000000c081d7981 */ /* 0x002aa8000c1e1100 */
        /* <DEDUP_REMOVED lines=19> */
[----:B--2---:R1:W-:Y:S01]  /*24660*/  STL [R1+0x328], R29 ;  /* 0x0003281d01007387 */ /* 0x0043e20000100800 */
[----:B0-----:R-:W-:-:S03]  /*24670*/  IADD3 R8, P1, R21, UR5, RZ ;  /* 0x0000000515087c10 */ /* 0x001fc6000ff3e0ff */
[----:B------:R-:W2:Y:S01]  /*24680*/  LDL R21, [R1+0xecc] ;  /* 0x000ecc0001157983 */ /* 0x000ea20000100800 */
[----:B------:R-:W-:-:S03]  /*24690*/  IADD3.X R15, R20, UR10, RZ, P0, !PT ;  /* 0x0000000a140f7c10 */ /* 0x000fc600087fe4ff */
        /* <DEDUP_REMOVED lines=638> */
[----:B---3--:R-:W-:-:S03]  /*26e80*/  IADD3 R14, P0, R17, UR5, RZ ;  /* 0x00000005110e7c10 */ /* 0x008fc6000ff1e0ff */
[----:B------:R-:W3:Y:S01]  /*26e90*/  LDL R17, [R1+0xb68] ;  /* 0x000b680001117983 */ /* 0x000ee20000100800 */
[----:B------:R-:W-:-:S03]  /*26ea0*/  IADD3.X R19, R3, UR10, RZ, P1, !PT ;  /* 0x0000000a03137c10 */ /* 0x000fc60008ffe4ff */
[----:B------:R-:W3:Y:S04]  /*26eb0*/  LDL R3, [R1+0xb5c] ;  /* 0x000b5c0001037983 */ /* 0x000ee80000100800 */
[----:B------:R0:W-:Y:S04]  /*26ec0*/  STL [R1+0x154], R25 ;  /* 0x0001541901007387 */ /* 0x0001e80000100800 */
[----:B0-----:R2:W3:Y:S02]  /*26ed0*/  LDG.E.U8 R25, desc[UR12][R8.64] ;  /* 0x0000000c08197981 */ /* 0x0014e4000c1e1100 */
[----:B--2---:R-:W-:-:S02]  /*26ee0*/  IADD3 R8, P1, R21, UR5, RZ ;  /* 0x0000000515087c10 */ /* 0x004fc4000ff3e0ff */
[----:B------:R-:W2:Y:S01]  /*26ef0*/  LDL R21, [R1+0xb58] ;  /* 0x000b580001157983 */ /* 0x000ea20000100800 */
[----:B------:R-:W-:-:S03]  /*26f00*/  IADD3.X R15, R20, UR10, RZ, P0, !PT ;  /* 0x0000000a140f7c10 */ /* 0x000fc600087fe4ff */
[----:B------:R0:W-:Y:S04]  /*26f10*/  STL [R1+0x150], R29 ;  /* 0x0001501d01007387 */ /* 0x0001e80000100800 */
[----:B------:R-:W2:Y:S04]  /*26f20*/  LDL R20, [R1+0xb6c] ;  /* 0x000b6c0001147983 */ /* 0x000ea80000100800 */
[----:B0-----:R5:W2:Y:S02]  /*26f30*/  LDG.E.U8 R29, desc[UR12][R18.64] ;  /* 0x0000000c121d7981 */ /* 0x001aa4000c1e1100 */
[----:B-----5:R-:W-:-:S02]  /*26f40*/  IADD3 R18, P0, R23, UR5, RZ ;  /* 0x0000000517127c10 */ /* 0x020fc4000ff1e0ff */
[----:B------:R-:W-:Y:S01]  /*26f50*/  IADD3.X R9, R7, UR10, RZ, P1, !PT ;  /* 0x0000000a07097c10 */ /* 0x000fe20008ffe4ff */
[----:B------:R0:W-:Y:S04]  /*26f60*/  STL [R1+0x14c], R28 ;  /* 0x00014c1c01007387 */ /* 0x0001e80000100800 */
[----:B------:R-:W5:Y:S01]  /*26f70*/  LDL R7, [R1+0xb48] ;  /* 0x000b480001077983 */ /* 0x000f620000100800 */
[----:B------:R-:W-:-:S03]  /*26f80*/  IADD3.X R19, R22, UR10, RZ, P0, !PT ;  /* 0x0000000a16137c10 */ /* 0x000fc600087fe4ff */
[----:B------:R-:W5:Y:S04]  /*26f90*/  LDL R23, [R1+0xb4c] ;  /* 0x000b4c0001177983 */ /* 0x000f680000100800 */
[----:B------:R-:W5:Y:S04]  /*26fa0*/  LDL R22, [R1+0xb44] ;  /* 0x000b440001167983 */ /* 0x000f680000100800 */
[----:B0-----:R4:W5:Y:S04]  /*26fb0*/  LDG.E.U8 R28, desc[UR12][R14.64] ;  /* 0x0000000c0e1c7981 */ /* 0x001968000c1e1100 */
[----:B------:R0:W-:Y:S04]  /*26fc0*/  STL [R1+0x148], R27 ;  /* 0x0001481b01007387 */ /* 0x0001e80000100800 */
[----:B0-----:R3:W5:Y:S01]  /*26fd0*/  LDG.E.U8 R27, desc[UR12][R8.64] ;  /* 0x0000000c081b7981 */ /* 0x001762000c1e1100 */
[----:B----4-:R-:W-:-:S02]  /*26fe0*/  IADD3 R14, P1, R24, UR5, RZ ;  /* 0x00000005180e7c10 */ /* 0x010fc4000ff3e0ff */
[----:B---3--:R-:W-:Y:S02]  /*26ff0*/  IADD3 R8, P0, R17, UR5, RZ ;  /* 0x0000000511087c10 */ /* 0x008fe4000ff1e0ff */
[----:B------:R-:W-:-:S05]  /*27000*/  IADD3.X R15, R3, UR10, RZ, P1, !PT ;  /* 0x0000000a030f7c10 */ /* 0x000fca0008ffe4ff */
[----:B------:R0:W3:Y:S04]  /*27010*/  LDG.E.U8 R24, desc[UR12][R14.64] ;  /* 0x0000000c0e187981 */ /* 0x0000e8000c1e1100 */
[----:B------:R1:W-:Y:S04]  /*27020*/  STL [R1+0x144], R25 ;  /* 0x0001441901007387 */ /* 0x0003e80000100800 */
[----:B------:R-:W4:Y:S04]  /*27030*/  LDL R17, [R1+0xb50] ;  /* 0x000b500001117983 */ /* 0x000f280000100800 */
[----:B------:R-:W3:Y:S04]  /*27040*/  LDL R3, [R1+0xb40] ;  /* 0x000b400001037983 */ /* 0x000ee80000100800 */
[----:B-1----:R-:W3:Y:S01]  /*27050*/  LDG.E.U8 R25, desc[UR12][R18.64] ;  /* 0x0000000c12197981 */ /* 0x002ee2000c1e1100 */
[----:B--2---:R-:W-:-:S03]  /*27060*/  IADD3.X R9, R21, UR10, RZ, P0, !PT ;  /* 0x0000000a15097c10 */ /* 0x004fc600087fe4ff */
[----:B------:R-:W2:Y:S01]  /*27070*/  LDL R21, [R1+0xb54] ;  /* 0x000b540001157983 */ /* 0x000ea20000100800 */
[----:B0-----:R-:W-:-:S03]  /*27080*/  IADD3 R14, P0, R20, UR5, RZ ;  /* 0x00000005140e7c10 */ /* 0x001fc6000ff1e0ff */
[----:B------:R-:W2:Y:S04]  /*27090*/  LDL R20, [R1+0xb30] ;  /* 0x000b300001147983 */ /* 0x000ea80000100800 */
[----:B------:R0:W-:Y:S04]  /*270a0*/  STL [R1+0x140], R29 ;  /* 0x0001401d01007387 */ /* 0x0001e80000100800 */
[----:B------:R-:W2:Y:S04]  /*270b0*/  LDL R19, [R1+0xb34] ;  /* 0x000b340001137983 */ /* 0x000ea80000100800 */
[----:B0-----:R0:W2:Y:S01]  /*270c0*/  LDG.E.U8 R29, desc[UR12][R8.64] ;  /* 0x0000000c081d7981 */ /* 0x0010a2000c1e1100 */
[----:B-----5:R-:W-:-:S03]  /*270d0*/  IADD3.X R15, R7, UR10, RZ, P0, !PT ;  /* 0x0000000a070f7c10 */ /* 0x020fc600087fe4ff */
[----:B------:R-:W5:Y:S01]  /*270e0*/  LDL R7, [R1+0xb2c] ;  /* 0x000b2c0001077983 */ /* 0x000f620000100800 */
[----:B0-----:R-:W-:-:S03]  /*270f0*/  IADD3 R8, P1, R23, UR5, RZ ;  /* 0x0000000517087c10 */ /* 0x001fc6000ff3e0ff */
[----:B------:R0:W-:Y:S01]  /*27100*/  STL [R1+0x13c], R28 ;  /* 0x00013c1c01007387 */ /* 0x0001e20000100800 */
[----:B------:R-:W-:-:S03]  /*27110*/  IADD3.X R9, R22, UR10, RZ, P1, !PT ;  /* 0x0000000a16097c10 */ /* 0x000fc60008ffe4ff */
[----:B0-----:R-:W5:Y:S04]  /*27120*/  LDG.E.U8 R28, desc[UR12][R14.64] ;  /* 0x0000000c0e1c7981 */ /* 0x001f68000c1e1100 */
[----:B------:R0:W-:Y:S04]  /*27130*/  STL [R1+0x138], R27 ;  /* 0x0001381b01007387 */ /* 0x0001e80000100800 */
[----:B------:R-:W5:Y:S04]  /*27140*/  LDL R18, [R1+0xb38] ;  /* 0x000b380001127983 */ /* 0x000f680000100800 */
[----:B------:R-:W5:Y:S04]  /*27150*/  LDL R14, [R1+0xb28] ;  /* 0x000b2800010e7983 */ /* 0x000f680000100800 */
[----:B0-----:R4:W5:Y:S02]  /*27160*/  LDG.E.U8 R27, desc[UR12][R8.64] ;  /* 0x0000000c081b7981 */ /* 0x001964000c1e1100 */
[----:B----4-:R-:W-:-:S04]  /*27170*/  IADD3 R8, P0, R17, UR5, RZ ;  /* 0x0000000511087c10 */ /* 0x010fc8000ff1e0ff */
[----:B---3--:R-:W-:Y:S01]  /*27180*/  IADD3.X R9, R3, UR10, RZ, P0, !PT ;  /* 0x0000000a03097c10 */ /* 0x008fe200087fe4ff */
[----:B------:R0:W-:Y:S04]  /*27190*/  STL [R1+0x130], R25 ;  /* 0x0001301901007387 */ /* 0x0001e80000100800 */
[----:B------:R-:W3:Y:S04]  /*271a0*/  LDL R17, [R1+0xb3c] ;  /* 0x000b3c0001117983 */ /* 0x000ee80000100800 */
[----:B------:R-:W4:Y:S04]  /*271b0*/  LDL R3, [R1+0xb18] ;  /* 0x000b180001037983 */ /* 0x000f280000100800 */
[----:B0-----:R2:W4:Y:S04]  /*271c0*/  LDG.E.U8 R25, desc[UR12][R8.64] ;  /* 0x0000000c08197981 */ /* 0x001528000c1e1100 */
[----:B------:R0:W-:Y:S04]  /*271d0*/  STL [R1+0x134], R24 ;  /* 0x0001341801007387 */ /* 0x0001e80000100800 */
[----:B------:R-:W4:Y:S01]  /*271e0*/  LDL R15, [R1+0xb14] ;  /* 0x000b1400010f7983 */ /* 0x000f220000100800 */
[----:B--2---:R-:W-:-:S04]  /*271f0*/  IADD3 R8, P0, R21, UR5, RZ ;  /* 0x0000000515087c10 */ /* 0x004fc8000ff1e0ff */
[----:B------:R-:W-:Y:S02]  /*27200*/  IADD3.X R9, R20, UR10, RZ, P0, !PT ;  /* 0x0000000a14097c10 */ /* 0x000fe400087fe4ff */
[----:B------:R-:W2:Y:S04]  /*27210*/  LDL R20, [R1+0xb1c] ;  /* 0x000b1c0001147983 */ /* 0x000ea80000100800 */
[----:B0-----:R0:W2:Y:S02]  /*27220*/  LDG.E.U8 R24, desc[UR12][R8.64] ;  /* 0x0000000c08187981 */ /* 0x0010a4000c1e1100 */
[----:B0-----:R-:W-:Y:S02]  /*27230*/  IADD3 R8, P0, R19, UR5, RZ ;  /* 0x0000000513087c10 */ /* 0x001fe4000ff1e0ff */
[----:B------:R-:W2:Y:S02]  /*27240*/  LDL R19, [R1+0xb20] ;  /* 0x000b200001137983 */ /* 0x000ea40000100800 */
[----:B-----5:R-:W-:-:S02]  /*27250*/  IADD3.X R9, R7, UR10, RZ, P0, !PT ;  /* 0x0000000a07097c10 */ /* 0x020fc400087fe4ff */
[----:B------:R-:W5:Y:S04]  /*27260*/  LDL R7, [R1+0xb10] ;  /* 0x000b100001077983 */ /* 0x000f680000100800 */
[----:B------:R0:W5:Y:S02]  /*27270*/  LDG.E.U8 R23, desc[UR12][R8.64] ;  /* 0x0000000c08177981 */ /* 0x000164000c1e1100 */
[----:B0-----:R-:W-:Y:S02]  /*27280*/  IADD3 R8, P0, R18, UR5, RZ ;  /* 0x0000000512087c10 */ /* 0x001fe4000ff1e0ff */
[----:B------:R-:W5:Y:S02]  /*27290*/  LDL R18, [R1+0xb24] ;  /* 0x000b240001127983 */ /* 0x000f640000100800 */
[----:B------:R-:W-:-:S02]  /*272a0*/  IADD3.X R9, R14, UR10, RZ, P0, !PT ;  /* 0x0000000a0e097c10 */ /* 0x000fc400087fe4ff */
[----:B------:R-:W5:Y:S04]  /*272b0*/  LDL R14, [R1+0xb00] ;  /* 0x000b0000010e7983 */ /* 0x000f680000100800 */
[----:B------:R3:W5:Y:S04]  /*272c0*/  LDG.E.U8 R22, desc[UR12][R8.64] ;  /* 0x0000000c08167981 */ /* 0x000768000c1e1100 */
[----:B------:R-:W-:Y:S01]  /*272d0*/  STL [R1+0x114], R29 ;  /* 0x0001141d01007387 */ /* 0x000fe20000100800 */
[----:B---3--:R-:W-:-:S03]  /*272e0*/  IADD3 R8, P0, R17, UR5, RZ ;  /* 0x0000000511087c10 */ /* 0x008fc6000ff1e0ff */
[----:B------:R-:W3:Y:S01]  /*272f0*/  LDL R17, [R1+0xb04] ;  /* 0x000b040001117983 */ /* 0x000ee20000100800 */
[----:B----4-:R-:W-:-:S03]  /*27300*/  IADD3.X R9, R3, UR10, RZ, P0, !PT ;  /* 0x0000000a03097c10 */ /* 0x010fc600087fe4ff */
[----:B------:R-:W4:Y:S04]  /*27310*/  LDL R3, [R1+0xafc] ;  /* 0x000afc0001037983 */ /* 0x000f280000100800 */
[----:B------:R2:W4:Y:S04]  /*27320*/  LDG.E.U8 R21, desc[UR12][R8.64] ;  /* 0x0000000c08157981 */ /* 0x000528000c1e1100 */
[----:B------:R0:W-:Y:S04]  /*27330*/  STL [R1+0x124], R28 ;  /* 0x0001241c01007387 */ /* 0x0001e80000100800 */
[----:B------:R1:W-:Y:S01]  /*27340*/  STL [R1+0x12c], R27 ;  /* 0x00012c1b01007387 */ /* 0x0003e20000100800 */
[----:B--2---:R-:W-:-:S03]  /*27350*/  IADD3 R8, P0, R20, UR5, RZ ;  /* 0x0000000514087c10 */ /* 0x004fc6000ff1e0ff */
[----:B------:R-:W2:Y:S01]  /*27360*/  LDL R20, [R1+0xb08] ;  /* 0x000b080001147983 */ /* 0x000ea20000100800 */
[----:B------:R-:W-:-:S03]  /*27370*/  IADD3.X R9, R15, UR10, RZ, P0, !PT ;  /* 0x0000000a0f097c10 */ /* 0x000fc600087fe4ff */
[----:B------:R-:W2:Y:S04]  /*27380*/  LDL R15, [R1+0xaf8] ;  /* 0x000af800010f7983 */ /* 0x000ea80000100800 */
[----:B0-----:R0:W2:Y:S04]  /*27390*/  LDG.E.U8 R28, desc[UR12][R8.64] ;  /* 0x0000000c081c7981 */ /* 0x0010a8000c1e1100 */
[----:B------:R1:W-:Y:S01]  /*273a0*/  STL [R1+0x128], R25 ;  /* 0x0001281901007387 */ /* 0x0003e20000100800 */
[----:B0-----:R-:W-:-:S03]  /*273b0*/  IADD3 R8, P0, R19, UR5, RZ ;  /* 0x0000000513087c10 */ /* 0x001fc6000ff1e0ff */
[----:B------:R-:W2:Y:S01]  /*273c0*/  LDL R19, [R1+0xb0c] ;  /* 0x000b0c0001137983 */ /* 0x000ea20000100800 */
[----:B-----5:R-:W-:-:S03]  /*273d0*/  IADD3.X R9, R7, UR10, RZ, P0, !PT ;  /* 0x0000000a07097c10 */ /* 0x020fc600087fe4ff */
[----:B------:R-:W5:Y:S04]  /*273e0*/  LDL R7, [R1+0xae8] ;  /* 0x000ae80001077983 */ /* 0x000f680000100800 */
[----:B-1----:R0:W5:Y:S04]  /*273f0*/  LDG.E.U8 R27, desc[UR12][R8.64] ;  /* 0x0000000c081b7981 */ /* 0x002168000c1e1100 */
[----:B------:R1:W-:Y:S01]  /*27400*/  STL [R1+0x104], R24 ;  /* 0x0001041801007387 */ /* 0x0003e20000100800 */
[----:B0-----:R-:W-:-:S03]  /*27410*/  IADD3 R8, P0, R18, UR5, RZ ;  /* 0x0000000512087c10 */ /* 0x001fc6000ff1e0ff */
[----:B------:R-:W5:Y:S01]  /*27420*/  LDL R18, [R1+0xaec] ;  /* 0x000aec0001127983 */ /* 0x000f620000100800 */
[----:B------:R-:W-:-:S03]  /*27430*/  IADD3.X R9, R14, UR10, RZ, P0, !PT ;  /* 0x0000000a0e097c10 */ /* 0x000fc600087fe4ff */
[----:B------:R-:W5:Y:S04]  /*27440*/  LDL R14, [R1+0xae4] ;  /* 0x000ae400010e7983 */ /* 0x000f680000100800 */
[----:B------:R3:W5:Y:S04]  /*27450*/  LDG.E.U8 R25, desc[UR12][R8.64] ;  /* 0x0000000c08197981 */ /* 0x000768000c1e1100 */
[----:B------:R0:W-:Y:S01]  /*27460*/  STL [R1+0x120], R23 ;  /* 0x0001201701007387 */ /* 0x0001e20000100800 */
[----:B---3--:R-:W-:-:S03]  /*27470*/  IADD3 R8, P0, R17, UR5, RZ ;  /* 0x0000000511087c10 */ /* 0x008fc6000ff1e0ff */
[----:B------:R-:W3:Y:S01]  /*27480*/  LDL R17, [R1+0xaf0] ;  /* 0x000af00001117983 */ /* 0x000ee20000100800 */
[----:B----4-:R-:W-:-:S03]  /*27490*/  IADD3.X R9, R3, UR10, RZ, P0, !PT ;  /* 0x0000000a03097c10 */ /* 0x010fc600087fe4ff */
[----:B------:R-:W4:Y:S04]  /*274a0*/  LDL R3, [R1+0xae0] ;  /* 0x000ae00001037983 */ /* 0x000f280000100800 */
[----:B-1----:R2:W4:Y:S04]  /*274b0*/  LDG.E.U8 R24, desc[UR12][R8.64] ;  /* 0x0000000c08187981 */ /* 0x002528000c1e1100 */
        /* <DEDUP_REMOVED lines=270> */
[----:B------:R-:W-:Y:S01]  /*285a0*/  STL [R1+0x68], R27 ;  /* 0x0000681b01007387 */ /* 0x000fe20000100800 */
[----:B0-----:R-:W-:-:S03]  /*285b0*/  IADD3 R8, P0, R19, UR5, RZ ;  /* 0x0000000513087c10 */ /* 0x001fc6000ff1e0ff */
[----:B------:R-:W2:Y:S01]  /*285c0*/  LDL R19, [R1+0x98c] ;  /* 0x00098c0001137983 */ /* 0x000ea20000100800 */
[----:B-----5:R-:W-:-:S03]  /*285d0*/  IADD3.X R9, R7, UR10, RZ, P0, !PT ;  /* 0x0000000a07097c10 */ /* 0x020fc600087fe4ff */
[----:B------:R-:W5:Y:S04]  /*285e0*/  LDL R7, [R1+0x968] ;  /* 0x0009680001077983 */ /* 0x000f680000100800 */
[----:B-1----:R0:W5:Y:S02]  /*285f0*/  LDG.E.U8 R28, desc[UR12][R8.64] ;  /* 0x0000000c081c7981 */ /* 0x002164000c1e1100 */
[----:B0-----:R-:W-:Y:S02]  /*28600*/  IADD3 R8, P0, R18, UR5, RZ ;  /* 0x0000000512087c10 */ /* 0x001fe4000ff1e0ff */
[----:B------:R-:W5:Y:S02]  /*28610*/  LDL R18, [R1+0x96c] ;  /* 0x00096c0001127983 */ /* 0x000f640000100800 */
[----:B------:R-:W-:-:S02]  /*28620*/  IADD3.X R9, R14, UR10, RZ, P0, !PT ;  /* 0x0000000a0e097c10 */ /* 0x000fc400087fe4ff */
[----:B------:R0:W-:Y:S04]  /*28630*/  STL [R1+0x44], R25 ;  /* 0x0000441901007387 */ /* 0x0001e80000100800 */
[----:B------:R-:W5:Y:S04]  /*28640*/  LDL R14, [R1+0x964] ;  /* 0x00096400010e7983 */ /* 0x000f680000100800 */
[----:B0-----:R3:W5:Y:S02]  /*28650*/  LDG.E.U8 R25, desc[UR12][R8.64] ;  /* 0x0000000c08197981 */ /* 0x001764000c1e1100 */
[----:B---3--:R-:W-:-:S02]  /*28660*/  IADD3 R8, P0, R17, UR5, RZ ;  /* 0x0000000511087c10 */ /* 0x008fc4000ff1e0ff */
[----:B------:R-:W3:Y:S02]  /*28670*/  LDL R17, [R1+0x970] ;  /* 0x0009700001117983 */ /* 0x000ee40000100800 */
[----:B----4-:R-:W-:Y:S02]  /*28680*/  IADD3.X R9, R3, UR10, RZ, P0, !PT ;  /* 0x0000000a03097c10 */ /* 0x010fe400087fe4ff */
[----:B------:R0:W-:Y:S04]  /*28690*/  STL [R1+0x60], R24 ;  /* 0x0000601801007387 */ /* 0x0001e80000100800 */
[----:B------:R-:W4:Y:S04]  /*286a0*/  LDL R3, [R1+0x960] ;  /* 0x0009600001037983 */ /* 0x000f280000100800 */
[----:B------:R2:W4:Y:S04]  /*286b0*/  LDG.E.U8 R27, desc[UR12][R8.64] ;  /* 0x0000000c081b7981 */ /* 0x000528000c1e1100 */
        /* <DEDUP_REMOVED lines=18> */
[----:B------:R-:W-:Y:S01]  /*287e0*/  STL [R1+0x50], R28 ;  /* 0x0000501c01007387 */ /* 0x000fe20000100800 */
[----:B---3--:R-:W-:-:S03]  /*287f0*/  IADD3 R8, P0, R17, UR5, RZ ;  /* 0x0000000511087c10 */ /* 0x008fc6000ff1e0ff */
[----:B------:R-:W3:Y:S01]  /*28800*/  LDL R17, [R1+0x95c] ;  /* 0x00095c0001117983 */ /* 0x000ee20000100800 */
[----:B----4-:R-:W-:-:S03]  /*28810*/  IADD3.X R9, R3, UR10, RZ, P0, !PT ;  /* 0x0000000a03097c10 */ /* 0x010fc600087fe4ff */
[----:B------:R-:W4:Y:S04]  /*28820*/  LDL R3, [R1+0x938] ;  /* 0x0009380001037983 */ /* 0x000f280000100800 */
[----:B-1----:R2:W4:Y:S02]  /*28830*/  LDG.E.U8 R21, desc[UR12][R8.64] ;  /* 0x0000000c08157981 */ /* 0x002524000c1e1100 */
[----:B--2---:R-:W-:Y:S02]  /*28840*/  IADD3 R8, P0, R20, UR5, RZ ;  /* 0x0000000514087c10 */ /* 0x004fe4000ff1e0ff */
[----:B------:R-:W2:Y:S02]  /*28850*/  LDL R20, [R1+0x93c] ;  /* 0x00093c0001147983 */ /* 0x000ea40000100800 */
[----:B------:R-:W-:-:S02]  /*28860*/  IADD3.X R9, R15, UR10, RZ, P0, !PT ;  /* 0x0000000a0f097c10 */ /* 0x000fc400087fe4ff */
[----:B------:R0:W-:Y:S04]  /*28870*/  STL [R1+0x4c], R25 ;  /* 0x00004c1901007387 */ /* 0x0001e80000100800 */
[----:B------:R-:W2:Y:S04]  /*28880*/  LDL R15, [R1+0x934] ;  /* 0x00093400010f7983 */ /* 0x000ea80000100800 */
[----:B------:R5:W2:Y:S02]  /*28890*/  LDG.E.U8 R29, desc[UR12][R8.64] ;  /* 0x0000000c081d7981 */ /* 0x000aa4000c1e1100 */
[----:B-----5:R-:W-:-:S02]  /*288a0*/  IADD3 R8, P0, R7, UR5, RZ ;  /* 0x0000000507087c10 */ /* 0x020fc4000ff1e0ff */
[----:B------:R-:W5:Y:S02]  /*288b0*/  LDL R7, [R1+0x940] ;  /* 0x0009400001077983 */ /* 0x000f640000100800 */
[----:B------:R-:W-:Y:S02]  /*288c0*/  IADD3.X R9, R19, UR10, RZ, P0, !PT ;  /* 0x0000000a13097c10 */ /* 0x000fe400087fe4ff */
[----:B------:R-:W-:Y:S04]  /*288d0*/  STL [R1+0x48], R27 ;  /* 0x0000481b01007387 */ /* 0x000fe80000100800 */
[----:B------:R-:W5:Y:S04]  /*288e0*/  LDL R19, [R1+0x930] ;  /* 0x0009300001137983 */ /* 0x000f680000100800 */
[----:B0-----:R0:W5:Y:S02]  /*288f0*/  LDG.E.U8 R25, desc[UR12][R8.64] ;  /* 0x0000000c08197981 */ /* 0x001164000c1e1100 */
[----:B0-----:R-:W-:-:S02]  /*28900*/  IADD3 R8, P0, R14, UR5, RZ ;  /* 0x000000050e087c10 */ /* 0x001fc4000ff1e0ff */
[----:B------:R-:W5:Y:S02]  /*28910*/  LDL R14, [R1+0x944] ;  /* 0x00094400010e7983 */ /* 0x000f640000100800 */
[----:B------:R-:W-:Y:S02]  /*28920*/  IADD3.X R9, R18, UR10, RZ, P0, !PT ;  /* 0x0000000a12097c10 */ /* 0x000fe400087fe4ff */
[----:B------:R0:W-:Y:S04]  /*28930*/  STL [R1+0x24], R24 ;  /* 0x0000241801007387 */ /* 0x0001e80000100800 */
[----:B------:R-:W5:Y:S04]  /*28940*/  LDL R18, [R1+0x920] ;  /* 0x0009200001127983 */ /* 0x000f680000100800 */
[----:B0-----:R3:W5:Y:S02]  /*28950*/  LDG.E.U8 R24, desc[UR12][R8.64] ;  /* 0x0000000c08187981 */ /* 0x001764000c1e1100 */
[----:B---3--:R-:W-:-:S02]  /*28960*/  IADD3 R8, P0, R17, UR5, RZ ;  /* 0x0000000511087c10 */ /* 0x008fc4000ff1e0ff */
[----:B------:R-:W3:Y:S04]  /*28970*/  LDL R17, [R1+0x924] ;  /* 0x0009240001117983 */ /* 0x000ee80000100800 */
[----:B------:R0:W-:Y:S01]  /*28980*/  STL [R1+0x40], R23 ;  /* 0x0000401701007387 */ /* 0x0001e20000100800 */
[----:B----4-:R-:W-:-:S03]  /*28990*/  IADD3.X R9, R3, UR10, RZ, P0, !PT ;  /* 0x0000000a03097c10 */ /* 0x010fc600087fe4ff */
[----:B------:R-:W4:Y:S04]  /*289a0*/  LDL R3, [R1+0x91c] ;  /* 0x00091c0001037983 */ /* 0x000f280000100800 */
[----:B------:R2:W4:Y:S02]  /*289b0*/  LDG.E.U8 R28, desc[UR12][R8.64] ;  /* 0x0000000c081c7981 */ /* 0x000524000c1e1100 */
[----:B--2---:R-:W-:-:S04]  /*289c0*/  IADD3 R8, P0, R20, UR5, RZ ;  /* 0x0000000514087c10 */ /* 0x004fc8000ff1e0ff */
[----:B------:R-:W-:-:S05]  /*289d0*/  IADD3.X R9, R15, UR10, RZ, P0, !PT ;  /* 0x0000000a0f097c10 */ /* 0x000fca00087fe4ff */
[----:B0-----:R5:W2:Y:S04]  /*289e0*/  LDG.E.U8 R23, desc[UR12][R8.64] ;  /* 0x0000000c08177981 */ /* 0x001aa8000c1e1100 */
[----:B------:R0:W-:Y:S04]  /*289f0*/  STL [R1+0x3c], R22 ;  /* 0x00003c1601007387 */ /* 0x0001e80000100800 */
[----:B------:R-:W2:Y:S01]  /*28a00*/  LDL R15, [R1+0x928] ;  /* 0x00092800010f7983 */ /* 0x000ea20000100800 */
[----:B-----5:R-:W-:-:S03]  /*28a10*/  IADD3 R8, P0, R7, UR5, RZ ;  /* 0x0000000507087c10 */ /* 0x020fc6000ff1e0ff */
[----:B------:R-:W5:Y:S01]  /*28a20*/  LDL R7, [R1+0x918] ;  /* 0x0009180001077983 */ /* 0x000f620000100800 */
[----:B------:R-:W-:-:S05]  /*28a30*/  IADD3.X R9, R19, UR10, RZ, P0, !PT ;  /* 0x0000000a13097c10 */ /* 0x000fca00087fe4ff */
[----:B0-----:R0:W5:Y:S04]  /*28a40*/  LDG.E.U8 R22, desc[UR12][R8.64] ;  /* 0x0000000c08167981 */ /* 0x001168000c1e1100 */
[----:B------:R1:W-:Y:S04]  /*28a50*/  STL [R1+0x38], R21 ;  /* 0x0000381501007387 */ /* 0x0003e80000100800 */
[----:B-1----:R-:W5:Y:S01]  /*28a60*/  LDL R21, [R1+0x92c] ;  /* 0x00092c0001157983 */ /* 0x002f620000100800 */
[----:B0-----:R-:W-:-:S03]  /*28a70*/  IADD3 R8, P0, R14, UR5, RZ ;  /* 0x000000050e087c10 */ /* 0x001fc6000ff1e0ff */
[----:B------:R-:W5:Y:S01]  /*28a80*/  LDL R14, [R1+0x908] ;  /* 0x00090800010e7983 */ /* 0x000f620000100800 */
[----:B------:R-:W-:-:S05]  /*28a90*/  IADD3.X R9, R18, UR10, RZ, P0, !PT ;  /* 0x0000000a12097c10 */ /* 0x000fca00087fe4ff */
[----:B------:R3:W5:Y:S02]  /*28aa0*/  LDG.E.U8 R27, desc[UR12][R8.64] ;  /* 0x0000000c081b7981 */ /* 0x000764000c1e1100 */
[----:B---3--:R-:W-:-:S04]  /*28ab0*/  IADD3 R8, P0, R17, UR5, RZ ;  /* 0x0000000511087c10 */ /* 0x008fc8000ff1e0ff */
[----:B----4-:R-:W-:-:S05]  /*28ac0*/  IADD3.X R9, R3, UR10, RZ, P0, !PT ;  /* 0x0000000a03097c10 */ /* 0x010fca00087fe4ff */
[----:B------:R2:W3:Y:S04]  /*28ad0*/  LDG.E.U8 R3, desc[UR12][R8.64] ;  /* 0x0000000c08037981 */ /* 0x0004e8000c1e1100 */
[----:B------:R-:W-:Y:S04]  /*28ae0*/  STL [R1+0x20], R29 ;  /* 0x0000201d01007387 */ /* 0x000fe80000100800 */
[----:B------:R-:W4:Y:S04]  /*28af0*/  LDL R20, [R1+0x914] ;  /* 0x0009140001147983 */ /* 0x000f280000100800 */
[----:B------:R-:W4:Y:S04]  /*28b00*/  LDL R19, [R1+0x8f0] ;  /* 0x0008f00001137983 */ /* 0x000f280000100800 */
[----:B------:R-:W4:Y:S04]  /*28b10*/  LDL R18, [R1+0x8dc] ;  /* 0x0008dc0001127983 */ /* 0x000f280000100800 */
[----:B------:R-:W4:Y:S01]  /*28b20*/  LDL R17, [R1+0x8d4] ;  /* 0x0008d40001117983 */ /* 0x000f220000100800 */
[----:B--2---:R-:W-:-:S03]  /*28b30*/  IADD3 R8, P0, R15, UR5, RZ ;  /* 0x000000050f087c10 */ /* 0x004fc6000ff1e0ff */
[----:B------:R0:W-:Y:S01]  /*28b40*/  STL [R1+0x30], R25 ;  /* 0x0000301901007387 */ /* 0x0001e20000100800 */
[----:B-----5:R-:W-:-:S05]  /*28b50*/  IADD3.X R9, R7, UR10, RZ, P0, !PT ;  /* 0x0000000a07097c10 */ /* 0x020fca00087fe4ff */
[----:B0-----:R0:W2:Y:S02]  /*28b60*/  LDG.E.U8 R25, desc[UR12][R8.64] ;  /* 0x0000000c08197981 */ /* 0x0010a4000c1e1100 */
[----:B0-----:R-:W-:-:S04]  /*28b70*/  IADD3 R8, P0, R21, UR5, RZ ;  /* 0x0000000515087c10 */ /* 0x001fc8000ff1e0ff */
[----:B------:R-:W-:Y:S01]  /*28b80*/  IADD3.X R9, R14, UR10, RZ, P0, !PT ;  /* 0x0000000a0e097c10 */ /* 0x000fe200087fe4ff */
[----:B---3--:R-:W-:Y:S04]  /*28b90*/  STL [R1+0x1644], R3 ;  /* 0x0016440301007387 */ /* 0x008fe80000100800 */
[----:B------:R0:W-:Y:S04]  /*28ba0*/  STL [R1+0x2c], R24 ;  /* 0x00002c1801007387 */ /* 0x0001e80000100800 */
[----:B------:R-:W3:Y:S04]  /*28bb0*/  LDL R15, [R1+0x8c8] ;  /* 0x0008c800010f7983 */ /* 0x000ee80000100800 */
[----:B------:R-:W5:Y:S04]  /*28bc0*/  LDL R7, [R1+0x8b8] ;  /* 0x0008b80001077983 */ /* 0x000f680000100800 */
[----:B------:R-:W-:Y:S04]  /*28bd0*/  STL [R1+0x28], R28 ;  /* 0x0000281c01007387 */ /* 0x000fe80000100800 */
[----:B------:R-:W2:Y:S04]  /*28be0*/  LDL R14, [R1+0x8b4] ;  /* 0x0008b400010e7983 */ /* 0x000ea80000100800 */
[----:B------:R-:W2:Y:S04]  /*28bf0*/  LDL R21, [R1+0x894] ;  /* 0x0008940001157983 */ /* 0x000ea80000100800 */
[----:B0-----:R4:W2:Y:S04]  /*28c00*/  LDG.E.U8 R24, desc[UR12][R8.64] ;  /* 0x0000000c08187981 */ /* 0x0018a8000c1e1100 */
[----:B------:R0:W-:Y:S01]  /*28c10*/  STL [R1+0x1c], R23 ;  /* 0x00001c1701007387 */ /* 0x0001e20000100800 */
[----:B----4-:R-:W-:-:S03]  /*28c20*/  IADD3 R8, P0, R20, UR5, RZ ;  /* 0x0000000514087c10 */ /* 0x010fc6000ff1e0ff */
[----:B------:R-:W4:Y:S01]  /*28c30*/  LDL R20, [R1+0x90c] ;  /* 0x00090c0001147983 */ /* 0x000f220000100800 */
[----:B------:R-:W-:-:S03]  /*28c40*/  IADD3.X R9, R19, UR10, RZ, P0, !PT ;  /* 0x0000000a13097c10 */ /* 0x000fc600087fe4ff */
[----:B------:R-:W4:Y:S04]  /*28c50*/  LDL R19, [R1+0x904] ;  /* 0x0009040001137983 */ /* 0x000f280000100800 */
[----:B0-----:R0:W4:Y:S02]  /*28c60*/  LDG.E.U8 R23, desc[UR12][R8.64] ;  /* 0x0000000c08177981 */ /* 0x001124000c1e1100 */
[----:B0-----:R-:W-:Y:S02]  /*28c70*/  IADD3 R8, P0, R18, UR5, RZ ;  /* 0x0000000512087c10 */ /* 0x001fe4000ff1e0ff */
[----:B------:R0:W-:Y:S02]  /*28c80*/  STL [R1+0x18], R22 ;  /* 0x0000181601007387 */ /* 0x0001e40000100800 */
[----:B------:R-:W-:-:S02]  /*28c90*/  IADD3.X R9, R17, UR10, RZ, P0, !PT ;  /* 0x0000000a11097c10 */ /* 0x000fc400087fe4ff */
[----:B------:R-:W4:Y:S04]  /*28ca0*/  LDL R3, [R1+0x910] ;  /* 0x0009100001037983 */ /* 0x000f280000100800 */
[----:B------:R-:W4:Y:S04]  /*28cb0*/  LDL R18, [R1+0x900] ;  /* 0x0009000001127983 */ /* 0x000f280000100800 */
[----:B0-----:R3:W4:Y:S04]  /*28cc0*/  LDG.E.U8 R22, desc[UR12][R8.64] ;  /* 0x0000000c08167981 */ /* 0x001728000c1e1100 */
[----:B------:R0:W-:Y:S04]  /*28cd0*/  STL [R1+0x14], R27 ;  /* 0x0000141b01007387 */ /* 0x0001e80000100800 */
[----:B------:R-:W4:Y:S01]  /*28ce0*/  LDL R17, [R1+0x8ec] ;  /* 0x0008ec0001117983 */ /* 0x000f220000100800 */
[----:B---3--:R-:W-:-:S04]  /*28cf0*/  IADD3 R8, P0, R15, UR5, RZ ;  /* 0x000000050f087c10 */ /* 0x008fc8000ff1e0ff */
[----:B-----5:R-:W-:Y:S02]  /*28d00*/  IADD3.X R9, R7, UR10, RZ, P0, !PT ;  /* 0x0000000a07097c10 */ /* 0x020fe400087fe4ff */
[----:B------:R-:W3:Y:S04]  /*28d10*/  LDL R7, [R1+0x8f4] ;  /* 0x0008f40001077983 */ /* 0x000ee80000100800 */
[----:B------:R-:W5:Y:S01]  /*28d20*/  LDG.E.U8 R9, desc[UR12][R8.64] ;  /* 0x0000000c08097981 */ /* 0x000f62000c1e1100 */
[----:B--2---:R-:W-:-:S04]  /*28d30*/  IADD3 R14, P0, R14, UR5, RZ ;  /* 0x000000050e0e7c10 */ /* 0x004fc8000ff1e0ff */
[----:B------:R-:W-:-:S05]  /*28d40*/  IADD3.X R15, R21, UR10, RZ, P0, !PT ;  /* 0x0000000a150f7c10 */ /* 0x000fca00087fe4ff */
[----:B------:R4:W2:Y:S02]  /*28d50*/  LDG.E.U8 R8, desc[UR12][R14.64] ;  /* 0x0000000c0e087981 */ /* 0x0008a4000c1e1100 */
[----:B----4-:R-:W-:-:S04]  /*28d60*/  IADD3 R14, P0, R20, UR5, RZ ;  /* 0x00000005140e7c10 */ /* 0x010fc8000ff1e0ff */
[----:B------:R-:W-:-:S05]  /*28d70*/  IADD3.X R15, R19, UR10, RZ, P0, !PT ;  /* 0x0000000a130f7c10 */ /* 0x000fca00087fe4ff */
[----:B------:R1:W4:Y:S02]  /*28d80*/  LDG.E.U8 R29, desc[UR12][R14.64] ;  /* 0x0000000c0e1d7981 */ /* 0x000324000c1e1100 */
[----:B-1----:R-:W-:-:S04]  /*28d90*/  IADD3 R14, P0, R3, UR5, RZ ;  /* 0x00000005030e7c10 */ /* 0x002fc8000ff1e0ff */
[----:B------:R-:W-:-:S05]  /*28da0*/  IADD3.X R15, R18, UR10, RZ, P0, !PT ;  /* 0x0000000a120f7c10 */ /* 0x000fca00087fe4ff */
[----:B------:R3:W4:Y:S04]  /*28db0*/  LDG.E.U8 R28, desc[UR12][R14.64] ;  /* 0x0000000c0e1c7981 */ /* 0x000728000c1e1100 */
[----:B-----5:R-:W-:Y:S01]  /*28dc0*/  STL [R1+0x16d0], R9 ;  /* 0x0016d00901007387 */ /* 0x020fe20000100800 */
[----:B---3--:R-:W-:-:S03]  /*28dd0*/  IADD3 R14, P0, R7, UR5, RZ ;  /* 0x00000005070e7c10 */ /* 0x008fc6000ff1e0ff */
[----:B--2---:R1:W-:Y:S04]  /*28de0*/  STL [R1+0x16d4], R8 ;  /* 0x0016d40801007387 */ /* 0x0043e80000100800 */
[----:B------:R-:W2:Y:S04]  /*28df0*/  LDL R19, [R1+0x8f8] ;  /* 0x0008f80001137983 */ /* 0x000ea80000100800 */
[----:B------:R-:W-:Y:S01]  /*28e00*/  STL [R1+0xc], R25 ;  /* 0x00000c1901007387 */ /* 0x000fe20000100800 */
[----:B------:R-:W-:-:S03]  /*28e10*/  IADD3.X R15, R17, UR10, RZ, P0, !PT ;  /* 0x0000000a110f7c10 */ /* 0x000fc600087fe4ff */
[----:B------:R-:W3:Y:S04]  /*28e20*/  LDL R20, [R1+0x8e8] ;  /* 0x0008e80001147983 */ /* 0x000ee80000100800 */
[----:B0-----:R2:W5:Y:S04]  /*28e30*/  LDG.E.U8 R27, desc[UR12][R14.64] ;  /* 0x0000000c0e1b7981 */ /* 0x001568000c1e1100 */
[----:B----4-:R-:W-:Y:S04]  /*28e40*/  STL [R1+0x1688], R29 ;  /* 0x0016881d01007387 */ /* 0x010fe80000100800 */
[----:B------:R-:W4:Y:S04]  /*28e50*/  LDL R3, [R1+0x8e0] ;  /* 0x0008e00001037983 */ /* 0x000f280000100800 */
[----:B------:R-:W-:Y:S04]  /*28e60*/  STL [R1+0x8], R24 ;  /* 0x0000081801007387 */ /* 0x000fe80000100800 */
[----:B------:R-:W4:Y:S04]  /*28e70*/  LDL R18, [R1+0x8d0] ;  /* 0x0008d00001127983 */ /* 0x000f280000100800 */
[----:B-1----:R-:W4:Y:S04]  /*28e80*/  LDL R8, [R1+0x8cc] ;  /* 0x0008cc0001087983 */ /* 0x002f280000100800 */
[----:B------:R-:W-:Y:S04]  /*28e90*/  STL [R1+0x1648], R28 ;  /* 0x0016481c01007387 */ /* 0x000fe80000100800 */
[----:B------:R-:W4:Y:S04]  /*28ea0*/  LDL R7, [R1+0x8a8] ;  /* 0x0008a80001077983 */ /* 0x000f280000100800 */
[----:B------:R-:W-:Y:S04]  /*28eb0*/  STL [R1+0x4], R23 ;  /* 0x0000041701007387 */ /* 0x000fe80000100800 */
[----:B------:R-:W4:Y:S04]  /*28ec0*/  LDL R21, [R1+0x898] ;  /* 0x0008980001157983 */ /* 0x000f280000100800 */
[----:B------:R-:W4:Y:S04]  /*28ed0*/  LDL R17, [R1+0x888] ;  /* 0x0008880001117983 */ /* 0x000f280000100800 */
[----:B------:R-:W4:Y:S04]  /*28ee0*/  LDL R9, [R1+0x8fc] ;  /* 0x0008fc0001097983 */ /* 0x000f280000100800 */
[----:B------:R-:W-:Y:S01]  /*28ef0*/  STL [R1], R22 ;  /* 0x0000001601007387 */ /* 0x000fe20000100800 */
[----:B--2---:R-:W-:-:S04]  /*28f00*/  IADD3 R14, P0, R19, UR5, RZ ;  /* 0x00000005130e7c10 */ /* 0x004fc8000ff1e0ff */
[----:B---3--:R-:W-:-:S05]  /*28f10*/  IADD3.X R15, R20, UR10, RZ, P0, !PT ;  /* 0x0000000a140f7c10 */ /* 0x008fca00087fe4ff */
[----:B------:R4:W2:Y:S04]  /*28f20*/  LDG.E.U8 R20, desc[UR12][R14.64] ;  /* 0x0000000c0e147981 */ /* 0x0008a8000c1e1100 */
[----:B-----5:R-:W-:Y:S04]  /*28f30*/  STL [R1+0x16ac], R27 ;  /* 0x0016ac1b01007387 */ /* 0x020fe80000100800 */
[----:B------:R-:W3:Y:S01]  /*28f40*/  LDL R19, [R1+0x8d8] ;  /* 0x0008d80001137983 */ /* 0x000ee20000100800 */
[----:B----4-:R-:W-:-:S04]  /*28f50*/  IADD3 R14, P0, R3, UR5, RZ ;  /* 0x00000005030e7c10 */ /* 0x010fc8000ff1e0ff */
[----:B------:R-:W-:-:S05]  /*28f60*/  IADD3.X R15, R18, UR10, RZ, P0, !PT ;  /* 0x0000000a120f7c10 */ /* 0x000fca00087fe4ff */
[----:B------:R0:W4:Y:S02]  /*28f70*/  LDG.E.U8 R18, desc[UR12][R14.64] ;  /* 0x0000000c0e127981 */ /* 0x000124000c1e1100 */
[----:B0-----:R-:W-:-:S04]  /*28f80*/  IADD3 R14, P0, R8, UR5, RZ ;  /* 0x00000005080e7c10 */ /* 0x001fc8000ff1e0ff */
[----:B------:R-:W-:-:S05]  /*28f90*/  IADD3.X R15, R7, UR10, RZ, P0, !PT ;  /* 0x0000000a070f7c10 */ /* 0x000fca00087fe4ff */
[----:B------:R0:W5:Y:S02]  /*28fa0*/  LDG.E.U8 R7, desc[UR12][R14.64] ;  /* 0x0000000c0e077981 */ /* 0x000164000c1e1100 */
[----:B0-----:R-:W-:-:S04]  /*28fb0*/  IADD3 R14, P0, R21, UR5, RZ ;  /* 0x00000005150e7c10 */ /* 0x001fc8000ff1e0ff */
[----:B------:R-:W-:-:S05]  /*28fc0*/  IADD3.X R15, R17, UR10, RZ, P0, !PT ;  /* 0x0000000a110f7c10 */ /* 0x000fca00087fe4ff */
[----:B------:R0:W5:Y:S02]  /*28fd0*/  LDG.E.U8 R17, desc[UR12][R14.64] ;  /* 0x0000000c0e117981 */ /* 0x000164000c1e1100 */
[----:B0-----:R-:W-:Y:S02]  /*28fe0*/  IADD3 R14, P0, R9, UR5, RZ ;  /* 0x00000005090e7c10 */ /* 0x001fe4000ff1e0ff */
[----:B--2---:R0:W-:Y:S04]  /*28ff0*/  STL [R1+0x168c], R20 ;  /* 0x00168c1401007387 */ /* 0x0041e80000100800 */
[----:B------:R-:W2:Y:S01]  /*29000*/  LDL R3, [R1+0x8e4] ;  /* 0x0008e40001037983 */ /* 0x000ea20000100800 */
[----:B---3--:R-:W-:-:S03]  /*29010*/  IADD3.X R15, R19, UR10, RZ, P0, !PT ;  /* 0x0000000a130f7c10 */ /* 0x008fc600087fe4ff */
[----:B0-----:R-:W3:Y:S04]  /*29020*/  LDL R20, [R1+0x8c0] ;  /* 0x0008c00001147983 */ /* 0x001ee80000100800 */
[----:B------:R2:W3:Y:S04]  /*29030*/  LDG.E.U8 R19, desc[UR12][R14.64] ;  /* 0x0000000c0e137981 */ /* 0x0004e8000c1e1100 */
[----:B----4-:R0:W-:Y:S04]  /*29040*/  STL [R1+0x16b0], R18 ;  /* 0x0016b01201007387 */ /* 0x0101e80000100800 */
[----:B------:R-:W4:Y:S04]  /*29050*/  LDL R8, [R1+0x8bc] ;  /* 0x0008bc0001087983 */ /* 0x000f280000100800 */
[----:B0-----:R-:W4:Y:S04]  /*29060*/  LDL R18, [R1+0x8c4] ;  /* 0x0008c40001127983 */ /* 0x001f280000100800 */
[----:B-----5:R-:W-:Y:S04]  /*29070*/  STL [R1+0x16b4], R7 ;  /* 0x0016b40701007387 */ /* 0x020fe80000100800 */
[----:B------:R0:W-:Y:S04]  /*29080*/  STL [R1+0x16b8], R17 ;  /* 0x0016b81101007387 */ /* 0x0001e80000100800 */
[----:B------:R-:W5:Y:S04]  /*29090*/  LDL R9, [R1+0x8ac] ;  /* 0x0008ac0001097983 */ /* 0x000f680000100800 */
[----:B------:R-:W5:Y:S01]  /*290a0*/  LDL R23, [R1+0x8a0] ;  /* 0x0008a00001177983 */ /* 0x000f620000100800 */
[----:B--2---:R-:W-:-:S04]  /*290b0*/  IADD3 R14, P0, R3, UR5, RZ ;  /* 0x00000005030e7c10 */ /* 0x004fc8000ff1e0ff */
[----:B---3--:R-:W-:Y:S01]  /*290c0*/  IADD3.X R15, R20, UR10, RZ, P0, !PT ;  /* 0x0000000a140f7c10 */ /* 0x008fe200087fe4ff */
[----:B------:R1:W-:Y:S04]  /*290d0*/  STL [R1+0x164c], R19 ;  /* 0x00164c1301007387 */ /* 0x0003e80000100800 */
[----:B------:R4:W2:Y:S04]  /*290e0*/  LDG.E.U8 R21, desc[UR12][R14.64] ;  /* 0x0000000c0e157981 */ /* 0x0008a8000c1e1100 */
[----:B0-----:R-:W3:Y:S04]  /*290f0*/  LDL R17, [R1+0x89c] ;  /* 0x00089c0001117983 */ /* 0x001ee80000100800 */
[----:B-1----:R-:W3:Y:S01]  /*29100*/  LDL R19, [R1+0x8b0] ;  /* 0x0008b00001137983 */ /* 0x002ee20000100800 */
[----:B----4-:R-:W-:-:S03]  /*29110*/  IADD3 R14, P0, R18, UR5, RZ ;  /* 0x00000005120e7c10 */ /* 0x010fc6000ff1e0ff */
[----:B------:R-:W4:Y:S01]  /*29120*/  LDL R3, [R1+0x4e8] ;  /* 0x0004e80001037983 */ /* 0x000f220000100800 */
[----:B------:R-:W-:-:S05]  /*29130*/  IADD3.X R15, R8, UR10, RZ, P0, !PT ;  /* 0x0000000a080f7c10 */ /* 0x000fca00087fe4ff */
[----:B------:R5:W4:Y:S02]  /*29140*/  LDG.E.U8 R22, desc[UR12][R14.64] ;  /* 0x0000000c0e167981 */ /* 0x000b24000c1e1100 */
[----:B-----5:R-:W-:-:S04]  /*29150*/  IADD3 R14, P0, R9, UR5, RZ ;  /* 0x00000005090e7c10 */ /* 0x020fc8000ff1e0ff */
[----:B------:R-:W-:-:S05]  /*29160*/  IADD3.X R15, R23, UR10, RZ, P0, !PT ;  /* 0x0000000a170f7c10 */ /* 0x000fca00087fe4ff */
[----:B------:R3:W5:Y:S04]  /*29170*/  LDG.E.U8 R23, desc[UR12][R14.64] ;  /* 0x0000000c0e177981 */ /* 0x000768000c1e1100 */
[----:B--2---:R0:W-:Y:S01]  /*29180*/  STL [R1+0x1690], R21 ;  /* 0x0016901501007387 */ /* 0x0041e20000100800 */
[----:B---3--:R-:W-:-:S03]  /*29190*/  IADD3 R14, P0, R19, UR5, RZ ;  /* 0x00000005130e7c10 */ /* 0x008fc6000ff1e0ff */
[----:B0-----:R-:W2:Y:S01]  /*291a0*/  LDL.LU R21, [R1+0x3fc] ;  /* 0x0003fc0001157983 */ /* 0x001ea20000300800 */
[----:B------:R-:W-:-:S03]  /*291b0*/  IADD3.X R15, R17, UR10, RZ, P0, !PT ;  /* 0x0000000a110f7c10 */ /* 0x000fc600087fe4ff */
[----:B------:R-:W3:Y:S04]  /*291c0*/  LDL R7, [R1+0x88c] ;  /* 0x00088c0001077983 */ /* 0x000ee80000100800 */
[----:B------:R-:W2:Y:S04]  /*291d0*/  LDL R8, [R1+0x884] ;  /* 0x0008840001087983 */ /* 0x000ea80000100800 */
[----:B------:R3:W2:Y:S04]  /*291e0*/  LDG.E.U8 R24, desc[UR12][R14.64] ;  /* 0x0000000c0e187981 */ /* 0x0006a8000c1e1100 */
[----:B------:R-:W2:Y:S04]  /*291f0*/  LDL.LU R18, [R1+0x254] ;  /* 0x0002540001127983 */ /* 0x000ea80000300800 */
[----:B------:R-:W2:Y:S04]  /*29200*/  LDL.LU R20, [R1+0x238] ;  /* 0x0002380001147983 */ /* 0x000ea80000300800 */
[----:B----4-:R-:W-:Y:S04]  /*29210*/  STL [R1+0x1650], R22 ;  /* 0x0016501601007387 */ /* 0x010fe80000100800 */
[----:B------:R-:W4:Y:S04]  /*29220*/  LDL.LU R9, [R1+0x234] ;  /* 0x0002340001097983 */ /* 0x000f280000300800 */
[----:B-----5:R-:W-:Y:S04]  /*29230*/  STL [R1+0x1694], R23 ;  /* 0x0016941701007387 */ /* 0x020fe80000100800 */
[----:B------:R-:W5:Y:S01]  /*29240*/  LDL.LU R19, [R1+0x6b8] ;  /* 0x0006b80001137983 */ /* 0x000f620000300800 */
[----:B---3--:R-:W-:-:S04]  /*29250*/  IADD3 R14, P0, R7, UR5, RZ ;  /* 0x00000005070e7c10 */ /* 0x008fc8000ff1e0ff */
[----:B--2---:R-:W-:Y:S01]  /*29260*/  IADD3.X R15, R8, UR10, RZ, P0, !PT ;  /* 0x0000000a080f7c10 */ /* 0x004fe200087fe4ff */
[----:B------:R-:W-:Y:S04]  /*29270*/  STL [R1+0x1654], R24 ;  /* 0x0016541801007387 */ /* 0x000fe80000100800 */
[----:B------:R-:W2:Y:S04]  /*29280*/  LDL R17, [R1+0x8a4] ;  /* 0x0008a40001117983 */ /* 0x000ea80000100800 */
[----:B------:R0:W3:Y:S04]  /*29290*/  LDG.E.U8 R25, desc[UR12][R14.64] ;  /* 0x0000000c0e197981 */ /* 0x0000e8000c1e1100 */
[----:B------:R-:W4:Y:S04]  /*292a0*/  LDL R7, [R1+0x890] ;  /* 0x0008900001077983 */ /* 0x000f280000100800 */
[----:B------:R-:W4:Y:S04]  /*292b0*/  LDL.LU R27, [R1+0x1f8] ;  /* 0x0001f800011b7983 */ /* 0x000f280000300800 */
[----:B0-----:R0:W5:Y:S01]  /*292c0*/  LDS R14, [R16+0x8000] ;  /* 0x00800000100e7984 */ /* 0x0011620000000800 */
[----:B------:R-:W-:-:S02]  /*292d0*/  FADD R15, -R3, R21 ;  /* 0x00000015030f7221 */ /* 0x000fc40000000100 */
[----:B------:R-:W1:Y:S02]  /*292e0*/  S2R R3, SR_TID.X ;  /* 0x0000000000037919 */ /* 0x000e640000002100 */
[----:B------:R-:W-:Y:S01]  /*292f0*/  FMUL R15, R15, 1.4426950216293334961 ;  /* 0x3fb8aa3b0f0f7820 */ /* 0x000fe20000400000 */
[----:B------:R-:W4:Y:S03]  /*29300*/  LDL.LU R28, [R1+0x1f4] ;  /* 0x0001f400011c7983 */ /* 0x000f260000300800 */
[----:B0-----:R-:W5:Y:S01]  /*29310*/  MUFU.EX2 R16, R15 ;  /* 0x0000000f00107308 */ /* 0x001f620000000800 */
[----:B------:R-:W4:Y:S04]  /*29320*/  LDL.LU R29, [R1+0x204] ;  /* 0x00020400011d7983 */ /* 0x000f280000300800 */
[----:B------:R-:W4:Y:S01]  /*29330*/  LDL.LU R8, [R1+0x200] ;  /* 0x0002000001087983 */ /* 0x000f220000300800 */
[----:B-----5:R-:W-:Y:S01]  /*29340*/  FFMA R19, R16, R19, R14 ;  /* 0x0000001310137223 */ /* 0x020fe2000000000e */
[----:B--2---:R-:W-:-:S02]  /*29350*/  IADD3 R14, P0, R17, UR5, RZ ;  /* 0x00000005110e7c10 */ /* 0x004fc4000ff1e0ff */
[----:B---3--:R-:W-:Y:S04]  /*29360*/  STL [R1+0x1698], R25 ;  /* 0x0016981901007387 */ /* 0x008fe80000100800 */
[----:B------:R1:W-:Y:S01]  /*29370*/  STL [R1+0x1fc], R16 ;  /* 0x0001fc1001007387 */ /* 0x0003e20000100800 */
[----:B----4-:R-:W-:Y:S02]  /*29380*/  IADD3.X R15, R7, UR10, RZ, P0, !PT ;  /* 0x0000000a070f7c10 */ /* 0x010fe400087fe4ff */
[----:B-1----:R-:W-:-:S05]  /*29390*/  LOP3.LUT R16, R3, 0x1c, RZ, 0xc0, !PT ;  /* 0x0000001c03107812 */ /* 0x002fca00078ec0ff */
[----:B------:R-:W-:Y:S02]  /*293a0*/  IMAD R16, R16, 0x4, R26 ;  /* 0x0000000410107824 */ /* 0x000fe400078e021a */
[----:B------:R0:W2:Y:S04]  /*293b0*/  LDG.E.U8 R26, desc[UR12][R14.64] ;  /* 0x0000000c0e1a7981 */ /* 0x0000a8000c1e1100 */
[----:B------:R-:W-:Y:S01]  /*293c0*/  STL [R1+0x1658], R16 ;  /* 0x0016581001007387 */ /* 0x000fe20000100800 */
[----:B0-----:R-:W-:-:S03]  /*293d0*/  F2FP.SATFINITE.E4M3.F32.PACK_AB_MERGE_C R15, R20, R18, RZ ;  /* 0x00000012140f723e */ /* 0x001fc600048070ff */
[----:B------:R-:W-:Y:S01]  /*293e0*/  STL [R1+0x6b8], R19 ;  /* 0x0006b81301007387 */ /* 0x000fe20000100800 */
[----:B------:R-:W-:Y:S02]  /*293f0*/  F2FP.SATFINITE.E4M3.F32.PACK_AB_MERGE_C R14, R2, R9, RZ ;  /* 0x00000009020e723e */ /* 0x000fe400048070ff */
[----:B------:R-:W-:Y:S01]  /*29400*/  F2FP.SATFINITE.E4M3.F32.PACK_AB_MERGE_C R13, R13, R0, RZ ;  /* 0x000000000d0d723e */ /* 0x000fe200048070ff */
[----:B------:R-:W0:Y:S01]  /*29410*/  S2R R9, SR_TID.X ;  /* 0x0000000000097919 */ /* 0x000e220000002100 */
[----:B------:R-:W-:Y:S01]  /*29420*/  F2FP.SATFINITE.E4M3.F32.PACK_AB_MERGE_C R5, R12, R5, RZ ;  /* 0x000000050c05723e */ /* 0x000fe200048070ff */
[----:B--2---:R-:W-:Y:S04]  /*29430*/  STL [R1+0x165c], R26 ;  /* 0x00165c1a01007387 */ /* 0x004fe80000100800 */
[----:B------:R-:W-:Y:S04]  /*29440*/  STL [R1+0x1660], R15 ;  /* 0x0016600f01007387 */ /* 0x000fe80000100800 */
[----:B------:R-:W2:Y:S04]  /*29450*/  LDL.LU R2, [R1+0x16f4] ;  /* 0x0016f40001027983 */ /* 0x000ea80000300800 */
[----:B------:R-:W-:Y:S04]  /*29460*/  STL [R1+0x1664], R14 ;  /* 0x0016640e01007387 */ /* 0x000fe80000100800 */
[----:B------:R-:W3:Y:S01]  /*29470*/  LDL.LU R0, [R1+0x16f0] ;  /* 0x0016f00001007983 */ /* 0x000ee20000300800 */
[----:B0-----:R-:W-:-:S05]  /*29480*/  LOP3.LUT R9, R9, 0x1c, RZ, 0xc0, !PT ;  /* 0x0000001c09097812 */ /* 0x001fca00078ec0ff */
[----:B------:R-:W-:Y:S01]  /*29490*/  IMAD.SHL.U32 R9, R9, 0x4, RZ ;  /* 0x0000000409097824 */ /* 0x000fe200078e00ff */
[----:B------:R-:W-:Y:S04]  /*294a0*/  STL [R1+0x1668], R13 ;  /* 0x0016680d01007387 */ /* 0x000fe80000100800 */
[----:B------:R-:W-:Y:S04]  /*294b0*/  STL [R1+0x166c], R5 ;  /* 0x00166c0501007387 */ /* 0x000fe80000100800 */
[----:B------:R-:W0:Y:S01]  /*294c0*/  LDS R5, [R9+UR8+0x8000] ;  /* 0x0080000809057984 */ /* 0x000e220008000800 */
[----:B------:R-:W-:-:S02]  /*294d0*/  F2FP.SATFINITE.E4M3.F32.PACK_AB_MERGE_C R4, R11, R4, RZ ;  /* 0x000000040b04723e */ /* 0x000fc400048070ff */
[----:B------:R-:W-:Y:S02]  /*294e0*/  F2FP.SATFINITE.E4M3.F32.PACK_AB_MERGE_C R6, R10, R6, RZ ;  /* 0x000000060a06723e */ /* 0x000fe400048070ff */
[----:B------:R-:W-:Y:S02]  /*294f0*/  F2FP.SATFINITE.E4M3.F32.PACK_AB_MERGE_C R10, R28, R27, RZ ;  /* 0x0000001b1c0a723e */ /* 0x000fe400048070ff */
[----:B------:R-:W-:Y:S01]  /*29500*/  F2FP.SATFINITE.E4M3.F32.PACK_AB_MERGE_C R11, R8, R29, RZ ;  /* 0x0000001d080b723e */ /* 0x000fe200048070ff */
[----:B------:R-:W-:Y:S04]  /*29510*/  STL [R1+0x1670], R4 ;  /* 0x0016700401007387 */ /* 0x000fe80000100800 */
[----:B------:R-:W-:Y:S04]  /*29520*/  STL [R1+0x1674], R6 ;  /* 0x0016740601007387 */ /* 0x000fe80000100800 */
[----:B------:R-:W-:Y:S04]  /*29530*/  STL [R1+0x1678], R10 ;  /* 0x0016780a01007387 */ /* 0x000fe80000100800 */
[----:B------:R-:W-:Y:S04]  /*29540*/  STL [R1+0x167c], R11 ;  /* 0x00167c0b01007387 */ /* 0x000fe80000100800 */
[----:B0-----:R-:W-:Y:S04]  /*29550*/  STL [R1+0x684], R5 ;  /* 0x0006840501007387 */ /* 0x001fe80000100800 */
[----:B---3--:R-:W0:Y:S04]  /*29560*/  LDS R4, [R0+0x8000] ;  /* 0x0080000000047984 */ /* 0x008e280000000800 */
[----:B--2---:R1:W2:Y:S04]  /*29570*/  LDS R0, [R2+0x8000] ;  /* 0x0080000002007984 */ /* 0x0042a80000000800 */
[----:B-1----:R-:W3:Y:S04]  /*29580*/  LDL.LU R2, [R1+0x3b4] ;  /* 0x0003b40001027983 */ /* 0x002ee80000300800 */
[----:B0-----:R-:W-:Y:S01]  /*29590*/  STL [R1+0x680], R4 ;  /* 0x0006800401007387 */ /* 0x001fe20000100800 */
[----:B------:R-:W-:Y:S01]  /*295a0*/  LOP3.LUT R3, R3, 0x7f, RZ, 0xc0, !PT ;  /* 0x0000007f03037812 */ /* 0x000fe200078ec0ff */
[----:B------:R-:W-:Y:S06]  /*295b0*/  BAR.SYNC.DEFER_BLOCKING 0x0 ;  /* 0x0000000000007b1d */ /* 0x000fec0000010000 */
[----:B---3--:R0:W-:Y:S04]  /*295c0*/  STL [R1+0x16e4], R2 ;  /* 0x0016e40201007387 */ /* 0x0081e80000100800 */
[----:B--2---:R-:W-:Y:S04]  /*295d0*/  STL [R1+0x4fc], R0 ;  /* 0x0004fc0001007387 */ /* 0x004fe80000100800 */
[----:B0-----:R-:W2:Y:S04]  /*295e0*/  LDL.LU R2, [R1+0x3c4] ;  /* 0x0003c40001027983 */ /* 0x001ea80000300800 */
[----:B--2---:R0:W-:Y:S04]  /*295f0*/  STL [R1+0x16e8], R2 ;  /* 0x0016e80201007387 */ /* 0x0041e80000100800 */
[----:B0-----:R-:W2:Y:S04]  /*29600*/  LDL.LU R2, [R1+0x3e4] ;  /* 0x0003e40001027983 */ /* 0x001ea80000300800 */
[----:B--2---:R0:W-:Y:S04]  /*29610*/  STL [R1+0x16ec], R2 ;  /* 0x0016ec0201007387 */ /* 0x0041e80000100800 */
        /* <DEDUP_REMOVED lines=28> */
[----:B--2---:R0:W-:Y:S04]  /*297e0*/  STS.U8 [R3+UR8+0x8000], R2 ;  /* 0x0080000203007988 */ /* 0x0041e80008000008 */
[----:B0-----:R-:W2:Y:S04]  /*297f0*/  LDL.LU R2, [R1+0x16ec] ;  /* 0x0016ec0001027983 */ /* 0x001ea80000300800 */
[----:B--2---:R0:W-:Y:S04]  /*29800*/  STS.U8 [R3+UR8+0x8200], R2 ;  /* 0x0082000203007988 */ /* 0x0041e80008000008 */
[----:B0-----:R-:W2:Y:S04]  /*29810*/  LDL.LU R2, [R1+0x16e8] ;  /* 0x0016e80001027983 */ /* 0x001ea80000300800 */
[----:B--2---:R0:W-:Y:S04]  /*29820*/  STS.U8 [R3+UR8+0x8400], R2 ;  /* 0x0084000203007988 */ /* 0x0041e80008000008 */
[----:B0-----:R-:W2:Y:S04]  /*29830*/  LDL.LU R2, [R1+0x16e4] ;  /* 0x0016e40001027983 */ /* 0x001ea80000300800 */
[----:B--2---:R-:W-:Y:S04]  /*29840*/  STS.U8 [R3+UR8+0x8600], R2 ;  /* 0x0086000203007988 */ /* 0x004fe80008000008 */
[----:B---3--:R-:W-:Y:S04]  /*29850*/  STS.U8 [R3+UR8+0x8800], R0 ;  /* 0x0088000003007988 */ /* 0x008fe80008000008 */
[----:B----4-:R-:W-:Y:S04]  /*29860*/  STS.U8 [R3+UR8+0x8a00], R11 ;  /* 0x008a000b03007988 */ /* 0x010fe80008000008 */
        /* <DEDUP_REMOVED lines=25> */
[----:B--2---:R0:W-:Y:S04]  /*29a00*/  STL [R1+0x16d8], R8 ;  /* 0x0016d80801007387 */ /* 0x0041e80000100800 */
[----:B0-----:R-:W2:Y:S04]  /*29a10*/  LDL.LU R8, [R1+0x1ac] ;  /* 0x0001ac0001087983 */ /* 0x001ea80000300800 */
[----:B--2---:R0:W-:Y:S04]  /*29a20*/  STL [R1+0x16dc], R8 ;  /* 0x0016dc0801007387 */ /* 0x0041e80000100800 */
[----:B0-----:R-:W2:Y:S04]  /*29a30*/  LDL.LU R8, [R1+0x1bc] ;  /* 0x0001bc0001087983 */ /* 0x001ea80000300800 */
[----:B------:R-:W-:Y:S04]  /*29a40*/  STS.U8 [R3+UR8+0xbc00], R9 ;  /* 0x00bc000903007988 */ /* 0x000fe80008000008 */
        /* <DEDUP_REMOVED lines=28> */
[----:B------:R-:W5:Y:S04]  /*29c10*/  LDL.LU R29, [R1] ;  /* 0x00000000011d7983 */ /* 0x000f680000300800 */
[----:B--2---:R0:W-:Y:S04]  /*29c20*/  STS.U8 [R3+UR8+0xbe00], R8 ;  /* 0x00be000803007988 */ /* 0x0041e80008000008 */
[----:B0-----:R-:W2:Y:S04]  /*29c30*/  LDL.LU R8, [R1+0x16e0] ;  /* 0x0016e00001087983 */ /* 0x001ea80000300800 */
[----:B--2---:R0:W-:Y:S04]  /*29c40*/  STS.U8 [R3+UR8+0xc000], R8 ;  /* 0x00c0000803007988 */ /* 0x0041e80008000008 */
[----:B0-----:R-:W2:Y:S04]  /*29c50*/  LDL.LU R8, [R1+0x16dc] ;  /* 0x0016dc0001087983 */ /* 0x001ea80000300800 */
[----:B--2---:R0:W-:Y:S04]  /*29c60*/  STS.U8 [R3+UR8+0xc200], R8 ;  /* 0x00c2000803007988 */ /* 0x0041e80008000008 */
[----:B0-----:R-:W2:Y:S04]  /*29c70*/  LDL.LU R8, [R1+0x16d8] ;  /* 0x0016d80001087983 */ /* 0x001ea80000300800 */
[----:B--2---:R0:W-:Y:S04]  /*29c80*/  STS.U8 [R3+UR8+0xc400], R8 ;  /* 0x00c4000803007988 */ /* 0x0041e80008000008 */
[----:B---3--:R1:W-:Y:S04]  /*29c90*/  STS.U8 [R3+UR8+0xc600], R9 ;  /* 0x00c6000903007988 */ /* 0x0083e80008000008 */
[----:B----4-:R2:W-:Y:S04]  /*29ca0*/  STS.U8 [R3+UR8+0xc800], R2 ;  /* 0x00c8000203007988 */ /* 0x0105e80008000008 */
[----:B0-----:R-:W3:Y:S04]  /*29cb0*/  LDL.LU R8, [R1+0x16d4] ;  /* 0x0016d40001087983 */ /* 0x001ee80000300800 */
[----:B-1----:R-:W4:Y:S04]  /*29cc0*/  LDL.LU R9, [R1+0x16d0] ;  /* 0x0016d00001097983 */ /* 0x002f280000300800 */
[----:B--2---:R-:W2:Y:S04]  /*29cd0*/  LDL.LU R2, [R1+0x3a0] ;  /* 0x0003a00001027983 */ /* 0x004ea80000300800 */
[----:B-----5:R0:W-:Y:S04]  /*29ce0*/  STS.U8 [R3+UR8+0xca00], R0 ;  /* 0x00ca000003007988 */ /* 0x0201e80008000008 */
        /* <DEDUP_REMOVED lines=23> */
[----:B------:R-:W-:Y:S01]  /*29e60*/  STS.U8 [R3+UR8+0xfa00], R29 ;  /* 0x00fa001d03007988 */ /* 0x000fe20008000008 */
[----:B0-----:R-:W-:-:S03]  /*29e70*/  LOP3.LUT R0, R3, 0x10, RZ, 0x3c, !PT ;  /* 0x0000001003007812 */ /* 0x001fc600078e3cff */
[----:B--2---:R0:W-:Y:S04]  /*29e80*/  STL [R1+0x16cc], R2 ;  /* 0x0016cc0201007387 */ /* 0x0041e80000100800 */
[----:B0-----:R-:W2:Y:S04]  /*29e90*/  LDL.LU R2, [R1+0x3f0] ;  /* 0x0003f00001027983 */ /* 0x001ea80000300800 */
        /* <DEDUP_REMOVED lines=25> */
[----:B---3--:R1:W-:Y:S04]  /*2a030*/  STS.U8 [R3+UR8+0xfe00], R8 ;  /* 0x00fe000803007988 */ /* 0x0083e80008000008 */
[----:B0-----:R-:W3:Y:S04]  /*2a040*/  LDL.LU R9, [R1+0x3b0] ;  /* 0x0003b00001097983 */ /* 0x001ee80000300800 */
[----:B-1----:R-:W4:Y:S04]  /*2a050*/  LDL.LU R8, [R1+0x3c0] ;  /* 0x0003c00001087983 */ /* 0x002f280000300800 */
[----:B------:R0:W-:Y:S04]  /*2a060*/  STL [R1+0x16bc], R3 ;  /* 0x0016bc0301007387 */ /* 0x0001e80000100800 */
[----:B0-----:R-:W5:Y:S04]  /*2a070*/  LDL.LU R3, [R1+0x3e0] ;  /* 0x0003e00001037983 */ /* 0x001f680000300800 */
[----:B--2---:R0:W-:Y:S04]  /*2a080*/  STS.U8 [R0+UR8+0x8080], R2 ;  /* 0x0080800200007988 */ /* 0x0041e80008000008 */
[----:B0-----:R-:W2:Y:S04]  /*2a090*/  LDL.LU R2, [R1+0x16cc] ;  /* 0x0016cc0001027983 */ /* 0x001ea80000300800 */
[----:B-----5:R0:W-:Y:S04]  /*2a0a0*/  STS.U8 [R0+UR8+0x8280], R3 ;  /* 0x0082800300007988 */ /* 0x0201e80008000008 */
[----:B0-----:R-:W5:Y:S04]  /*2a0b0*/  LDL.LU R3, [R1+0x1b8] ;  /* 0x0001b80001037983 */ /* 0x001f680000300800 */
[----:B-----5:R0:W-:Y:S04]  /*2a0c0*/  STL [R1+0x16c0], R3 ;  /* 0x0016c00301007387 */ /* 0x0201e80000100800 */
[----:B0-----:R-:W5:Y:S04]  /*2a0d0*/  LDL.LU R3, [R1+0x1c8] ;  /* 0x0001c80001037983 */ /* 0x001f680000300800 */
[----:B-----5:R0:W-:Y:S04]  /*2a0e0*/  STL [R1+0x16c4], R3 ;  /* 0x0016c40301007387 */ /* 0x0201e80000100800 */
[----:B0-----:R-:W5:Y:S04]  /*2a0f0*/  LDL.LU R3, [R1+0x1d8] ;  /* 0x0001d80001037983 */ /* 0x001f680000300800 */
[----:B------:R-:W-:Y:S04]  /*2a100*/  STS.U8 [R0+UR8+0xac80], R17 ;  /* 0x00ac801100007988 */ /* 0x000fe80008000008 */
[----:B------:R-:W-:Y:S04]  /*2a110*/  STS.U8 [R0+UR8+0xae80], R7 ;  /* 0x00ae800700007988 */ /* 0x000fe80008000008 */
[----:B------:R-:W-:Y:S04]  /*2a120*/  STS.U8 [R0+UR8+0xb080], R18 ;  /* 0x00b0801200007988 */ /* 0x000fe80008000008 */
[----:B------:R-:W-:Y:S04]  /*2a130*/  STS.U8 [R0+UR8+0xb480], R27 ;  /* 0x00b4801b00007988 */ /* 0x000fe80008000008 */
[----:B----4-:R-:W-:Y:S04]  /*2a140*/  STS.U8 [R0+UR8+0x8480], R8 ;  /* 0x0084800800007988 */ /* 0x010fe80008000008 */
[----:B-----5:R0:W-:Y:S04]  /*2a150*/  STL [R1+0x16c8], R3 ;  /* 0x0016c80301007387 */ /* 0x0201e80000100800 */
[----:B0-----:R-:W4:Y:S04]  /*2a160*/  LDL.LU R3, [R1+0x1e8] ;  /* 0x0001e80001037983 */ /* 0x001f280000300800 */
[----:B------:R-:W5:Y:S04]  /*2a170*/  LDL.LU R17, [R1+0x1a8] ;  /* 0x0001a80001117983 */ /* 0x000f680000300800 */
[----:B------:R-:W5:Y:S04]  /*2a180*/  LDL.LU R7, [R1+0x198] ;  /* 0x0001980001077983 */ /* 0x000f680000300800 */
[----:B------:R-:W5:Y:S04]  /*2a190*/  LDL.LU R18, [R1+0x188] ;  /* 0x0001880001127983 */ /* 0x000f680000300800 */
[----:B------:R-:W5:Y:S04]  /*2a1a0*/  LDL.LU R27, [R1+0x178] ;  /* 0x00017800011b7983 */ /* 0x000f680000300800 */
[----:B---3--:R0:W-:Y:S04]  /*2a1b0*/  STS.U8 [R0+UR8+0x8680], R9 ;  /* 0x0086800900007988 */ /* 0x0081e80008000008 */
[----:B------:R-:W3:Y:S04]  /*2a1c0*/  LDL.LU R8, [R1+0x168] ;  /* 0x0001680001087983 */ /* 0x000ee80000300800 */
[----:B--2---:R1:W-:Y:S04]  /*2a1d0*/  STS.U8 [R0+UR8+0x8880], R2 ;  /* 0x0088800200007988 */ /* 0x0043e80008000008 */
[----:B0-----:R-:W2:Y:S04]  /*2a1e0*/  LDL.LU R9, [R1+0x158] ;  /* 0x0001580001097983 */ /* 0x001ea80000300800 */
[----:B------:R0:W-:Y:S04]  /*2a1f0*/  STS.U8 [R0+UR8+0x8a80], R11 ;  /* 0x008a800b00007988 */ /* 0x0001e80008000008 */
[----:B-1----:R-:W2:Y:S04]  /*2a200*/  LDL.LU R2, [R1+0x148] ;  /* 0x0001480001027983 */ /* 0x002ea80000300800 */
[----:B------:R1:W-:Y:S04]  /*2a210*/  STS.U8 [R0+UR8+0x8c80], R10 ;  /* 0x008c800a00007988 */ /* 0x0003e80008000008 */
        /* <DEDUP_REMOVED lines=37> */
[----:B-1----:R-:W2:Y:S04]  /*2a470*/  LDL.LU R29, [R1+0x8] ;  /* 0x00000800011d7983 */ /* 0x002ea80000300800 */
[----:B----4-:R0:W-:Y:S04]  /*2a480*/  STS.U8 [R0+UR8+0xba80], R3 ;  /* 0x00ba800300007988 */ /* 0x0101e80008000008 */
[----:B0-----:R-:W4:Y:S04]  /*2a490*/  LDL.LU R3, [R1+0x16c8] ;  /* 0x0016c80001037983 */ /* 0x001f280000300800 */
[----:B----4-:R0:W-:Y:S04]  /*2a4a0*/  STS.U8 [R0+UR8+0xbc80], R3 ;  /* 0x00bc800300007988 */ /* 0x0101e80008000008 */
[----:B0-----:R-:W4:Y:S04]  /*2a4b0*/  LDL.LU R3, [R1+0x16c4] ;  /* 0x0016c40001037983 */ /* 0x001f280000300800 */
[----:B----4-:R0:W-:Y:S04]  /*2a4c0*/  STS.U8 [R0+UR8+0xbe80], R3 ;  /* 0x00be800300007988 */ /* 0x0101e80008000008 */
[----:B0-----:R-:W4:Y:S04]  /*2a4d0*/  LDL.LU R3, [R1+0x16c0] ;  /* 0x0016c00001037983 */ /* 0x001f280000300800 */
[----:B-----5:R-:W-:Y:S04]  /*2a4e0*/  STS.U8 [R0+UR8+0xc280], R17 ;  /* 0x00c2801100007988 */ /* 0x020fe80008000008 */
[----:B------:R-:W-:Y:S04]  /*2a4f0*/  STS.U8 [R0+UR8+0xc480], R7 ;  /* 0x00c4800700007988 */ /* 0x000fe80008000008 */
[----:B------:R-:W-:Y:S04]  /*2a500*/  STS.U8 [R0+UR8+0xc680], R18 ;  /* 0x00c6801200007988 */ /* 0x000fe80008000008 */
[----:B------:R-:W-:Y:S04]  /*2a510*/  STS.U8 [R0+UR8+0xc880], R27 ;  /* 0x00c8801b00007988 */ /* 0x000fe80008000008 */
[----:B---3--:R-:W-:Y:S04]  /*2a520*/  STS.U8 [R0+UR8+0xca80], R8 ;  /* 0x00ca800800007988 */ /* 0x008fe80008000008 */
[----:B----4-:R0:W-:Y:S04]  /*2a530*/  STS.U8 [R0+UR8+0xc080], R3 ;  /* 0x00c0800300007988 */ /* 0x0101e80008000008 */
[----:B0-----:R-:W3:Y:S04]  /*2a540*/  LDL.LU R3, [R1+0x16bc] ;  /* 0x0016bc0001037983 */ /* 0x001ee80000300800 */
[----:B------:R-:W4:Y:S04]  /*2a550*/  LDL.LU R17, [R1+0x16b8] ;  /* 0x0016b80001117983 */ /* 0x000f280000300800 */
[----:B------:R-:W5:Y:S04]  /*2a560*/  LDL.LU R7, [R1+0x16b4] ;  /* 0x0016b40001077983 */ /* 0x000f680000300800 */
[----:B------:R-:W4:Y:S04]  /*2a570*/  LDL.LU R18, [R1+0x16b0] ;  /* 0x0016b00001127983 */ /* 0x000f280000300800 */
[----:B------:R-:W5:Y:S04]  /*2a580*/  LDL.LU R27, [R1+0x16ac] ;  /* 0x0016ac00011b7983 */ /* 0x000f680000300800 */
[----:B--2---:R0:W-:Y:S04]  /*2a590*/  STS.U8 [R0+UR8+0xcc80], R9 ;  /* 0x00cc800900007988 */ /* 0x0041e80008000008 */
[----:B------:R-:W2:Y:S04]  /*2a5a0*/  LDL.LU R8, [R1+0x37c] ;  /* 0x00037c0001087983 */ /* 0x000ea80000300800 */
        /* <DEDUP_REMOVED lines=41> */
[----:B0-----:R-:W2:Y:S01]  /*2a840*/  LDL.LU R29, [R1+0x218] ;  /* 0x00021800011d7983 */ /* 0x001ea20000300800 */
[----:B---3--:R-:W-:-:S03]  /*2a850*/  LOP3.LUT R2, R3, 0x20, RZ, 0x3c, !PT ;  /* 0x0000002003027812 */ /* 0x008fc600078e3cff */
[----:B------:R0:W-:Y:S04]  /*2a860*/  STL [R1+0x169c], R3 ;  /* 0x00169c0301007387 */ /* 0x0001e80000100800 */
[----:B0-----:R-:W3:Y:S04]  /*2a870*/  LDL.LU R3, [R1+0x38c] ;  /* 0x00038c0001037983 */ /* 0x001ee80000300800 */
[----:B----4-:R-:W-:Y:S04]  /*2a880*/  STS.U8 [R0+UR8+0xfa80], R18 ;  /* 0x00fa801200007988 */ /* 0x010fe80008000008 */
[----:B-----5:R0:W-:Y:S04]  /*2a890*/  STS.U8 [R0+UR8+0xf880], R27 ;  /* 0x00f8801b00007988 */ /* 0x0201e80008000008 */
[----:B------:R1:W-:Y:S04]  /*2a8a0*/  STS.U8 [R0+UR8+0xfc80], R7 ;  /* 0x00fc800700007988 */ /* 0x0003e80008000008 */
[----:B------:R4:W-:Y:S04]  /*2a8b0*/  STS.U8 [R0+UR8+0xfe80], R17 ;  /* 0x00fe801100007988 */ /* 0x0009e80008000008 */
[----:B0-----:R-:W5:Y:S04]  /*2a8c0*/  LDL.LU R27, [R1+0x39c] ;  /* 0x00039c00011b7983 */ /* 0x001f680000300800 */
[----:B------:R-:W5:Y:S04]  /*2a8d0*/  LDL.LU R18, [R1+0x3ac] ;  /* 0x0003ac0001127983 */ /* 0x000f680000300800 */
[----:B-1----:R-:W5:Y:S04]  /*2a8e0*/  LDL.LU R7, [R1+0x3bc] ;  /* 0x0003bc0001077983 */ /* 0x002f680000300800 */
[----:B----4-:R-:W4:Y:S04]  /*2a8f0*/  LDL.LU R17, [R1+0x3ec] ;  /* 0x0003ec0001117983 */ /* 0x010f280000300800 */
[----:B------:R-:W5:Y:S04]  /*2a900*/  LDL.LU R0, [R1+0x3cc] ;  /* 0x0003cc0001007983 */ /* 0x000f680000300800 */
[----:B---3--:R0:W-:Y:S04]  /*2a910*/  STS.U8 [R2+UR8+0x8b00], R3 ;  /* 0x008b000302007988 */ /* 0x0081e80008000008 */
[----:B0-----:R-:W3:Y:S04]  /*2a920*/  LDL.LU R3, [R1+0x1c4] ;  /* 0x0001c40001037983 */ /* 0x001ee80000300800 */
[----:B---3--:R0:W-:Y:S04]  /*2a930*/  STL [R1+0x16a0], R3 ;  /* 0x0016a00301007387 */ /* 0x0081e80000100800 */
[----:B0-----:R-:W3:Y:S04]  /*2a940*/  LDL.LU R3, [R1+0x1d4] ;  /* 0x0001d40001037983 */ /* 0x001ee80000300800 */
[----:B---3--:R0:W-:Y:S04]  /*2a950*/  STL [R1+0x16a4], R3 ;  /* 0x0016a40301007387 */ /* 0x0081e80000100800 */
[----:B0-----:R-:W3:Y:S04]  /*2a960*/  LDL.LU R3, [R1+0x1e4] ;  /* 0x0001e40001037983 */ /* 0x001ee80000300800 */
[----:B--2---:R-:W-:Y:S04]  /*2a970*/  STS.U8 [R2+UR8+0xa700], R25 ;  /* 0x00a7001902007988 */ /* 0x004fe80008000008 */
[----:B------:R-:W-:Y:S04]  /*2a980*/  STS.U8 [R2+UR8+0xab00], R23 ;  /* 0x00ab001702007988 */ /* 0x000fe80008000008 */
[----:B------:R-:W-:Y:S04]  /*2a990*/  STS.U8 [R2+UR8+0xaf00], R21 ;  /* 0x00af001502007988 */ /* 0x000fe80008000008 */
[----:B------:R-:W-:Y:S04]  /*2a9a0*/  STS.U8 [R2+UR8+0xb300], R20 ;  /* 0x00b3001402007988 */ /* 0x000fe80008000008 */
[----:B------:R-:W-:Y:S04]  /*2a9b0*/  STS.U8 [R2+UR8+0xb700], R29 ;  /* 0x00b7001d02007988 */ /* 0x000fe80008000008 */
[----:B---3--:R0:W-:Y:S04]  /*2a9c0*/  STL [R1+0x16a8], R3 ;  /* 0x0016a80301007387 */ /* 0x0081e80000100800 */
[----:B0-----:R-:W2:Y:S04]  /*2a9d0*/  LDL.LU R3, [R1+0x208] ;  /* 0x0002080001037983 */ /* 0x001ea80000300800 */
        /* <DEDUP_REMOVED lines=9> */
[----:B-1----:R-:W5:Y:S04]  /*2aa70*/  LDL.LU R0, [R1+0x154] ;  /* 0x0001540001007983 */ /* 0x002f680000300800 */
[----:B------:R1:W-:Y:S04]  /*2aa80*/  STS.U8 [R2+UR8+0x8700], R18 ;  /* 0x0087001202007988 */ /* 0x0003e80008000008 */
        /* <DEDUP_REMOVED lines=37> */
[----:B-1----:R-:W5:Y:S04]  /*2ace0*/  LDL.LU R28, [R1+0x14] ;  /* 0x00001400011c7983 */ /* 0x002f680000300800 */
[----:B--2---:R0:W-:Y:S04]  /*2acf0*/  STS.U8 [R2+UR8+0xb900], R3 ;  /* 0x00b9000302007988 */ /* 0x0041e80008000008 */
[----:B0-----:R-:W2:Y:S04]  /*2ad00*/  LDL.LU R3, [R1+0x16a8] ;  /* 0x0016a80001037983 */ /* 0x001ea80000300800 */
[----:B--2---:R0:W-:Y:S04]  /*2ad10*/  STS.U8 [R2+UR8+0xbb00], R3 ;  /* 0x00bb000302007988 */ /* 0x0041e80008000008 */
[----:B0-----:R-:W2:Y:S04]  /*2ad20*/  LDL.LU R3, [R1+0x16a4] ;  /* 0x0016a40001037983 */ /* 0x001ea80000300800 */
[----:B--2---:R0:W-:Y:S04]  /*2ad30*/  STS.U8 [R2+UR8+0xbd00], R3 ;  /* 0x00bd000302007988 */ /* 0x0041e80008000008 */
[----:B0-----:R-:W2:Y:S04]  /*2ad40*/  LDL.LU R3, [R1+0x16a0] ;  /* 0x0016a00001037983 */ /* 0x001ea80000300800 */
[----:B---3--:R-:W-:Y:S04]  /*2ad50*/  STS.U8 [R2+UR8+0xc100], R25 ;  /* 0x00c1001902007988 */ /* 0x008fe80008000008 */
[----:B------:R-:W-:Y:S04]  /*2ad60*/  STS.U8 [R2+UR8+0xc300], R23 ;  /* 0x00c3001702007988 */ /* 0x000fe80008000008 */
[----:B------:R-:W-:Y:S04]  /*2ad70*/  STS.U8 [R2+UR8+0xc500], R21 ;  /* 0x00c5001502007988 */ /* 0x000fe80008000008 */
[----:B------:R-:W-:Y:S04]  /*2ad80*/  STS.U8 [R2+UR8+0xc700], R20 ;  /* 0x00c7001402007988 */ /* 0x000fe80008000008 */
[----:B----4-:R-:W-:Y:S04]  /*2ad90*/  STS.U8 [R2+UR8+0xc900], R29 ;  /* 0x00c9001d02007988 */ /* 0x010fe80008000008 */
[----:B--2---:R0:W-:Y:S04]  /*2ada0*/  STS.U8 [R2+UR8+0xbf00], R3 ;  /* 0x00bf000302007988 */ /* 0x0041e80008000008 */
[----:B0-----:R-:W2:Y:S04]  /*2adb0*/  LDL.LU R3, [R1+0x169c] ;  /* 0x00169c0001037983 */ /* 0x001ea80000300800 */
[----:B------:R-:W3:Y:S04]  /*2adc0*/  LDL.LU R25, [R1+0x1698] ;  /* 0x0016980001197983 */ /* 0x000ee80000300800 */
[----:B------:R-:W4:Y:S04]  /*2add0*/  LDL.LU R23, [R1+0x1694] ;  /* 0x0016940001177983 */ /* 0x000f280000300800 */
[----:B------:R-:W3:Y:S04]  /*2ade0*/  LDL.LU R21, [R1+0x1690] ;  /* 0x0016900001157983 */ /* 0x000ee80000300800 */
[----:B------:R-:W4:Y:S04]  /*2adf0*/  LDL.LU R20, [R1+0x168c] ;  /* 0x00168c0001147983 */ /* 0x000f280000300800 */
[----:B------:R-:W3:Y:S04]  /*2ae00*/  LDL.LU R29, [R1+0x1688] ;  /* 0x00168800011d7983 */ /* 0x000ee80000300800 */
[----:B-----5:R2:W-:Y:S04]  /*2ae10*/  STS.U8 [R2+UR8+0xd700], R9 ;  /* 0x00d7000902007988 */ /* 0x0205e80008000008 */
[----:B------:R-:W-:Y:S04]  /*2ae20*/  STS.U8 [R2+UR8+0xcb00], R17 ;  /* 0x00cb001102007988 */ /* 0x000fe80008000008 */
[----:B------:R-:W-:Y:S04]  /*2ae30*/  STS.U8 [R2+UR8+0xcd00], R0 ;  /* 0x00cd000002007988 */ /* 0x000fe80008000008 */
[----:B------:R-:W-:Y:S04]  /*2ae40*/  STS.U8 [R2+UR8+0xcf00], R7 ;  /* 0x00cf000702007988 */ /* 0x000fe80008000008 */
[----:B------:R-:W-:Y:S04]  /*2ae50*/  STS.U8 [R2+UR8+0xd100], R18 ;  /* 0x00d1001202007988 */ /* 0x000fe80008000008 */
[----:B------:R-:W-:Y:S04]  /*2ae60*/  STS.U8 [R2+UR8+0xd300], R27 ;  /* 0x00d3001b02007988 */ /* 0x000fe80008000008 */
[----:B------:R-:W-:Y:S04]  /*2ae70*/  STS.U8 [R2+UR8+0xd500], R8 ;  /* 0x00d5000802007988 */ /* 0x000fe80008000008 */
[----:B------:R-:W-:Y:S01]  /*2ae80*/  STS.U8 [R2+UR8+0xd900], R11 ;  /* 0x00d9000b02007988 */ /* 0x000fe20008000008 */
[----:B--2---:R-:W-:-:S03]  /*2ae90*/  LOP3.LUT R9, R3, 0x30, RZ, 0x3c, !PT ;  /* 0x0000003003097812 */ /* 0x004fc600078e3cff */
[----:B---3--:R0:W-:Y:S04]  /*2aea0*/  STS.U8 [R2+UR8+0xf700], R29 ;  /* 0x00f7001d02007988 */ /* 0x0081e80008000008 */
        /* <DEDUP_REMOVED lines=8> */
[----:B------:R-:W2:Y:S04]  /*2af30*/  LDL.LU R11, [R1+0x318] ;  /* 0x00031800010b7983 */ /* 0x000ea80000300800 */
[----:B------:R0:W-:Y:S04]  /*2af40*/  STS.U8 [R2+UR8+0xdb00], R10 ;  /* 0x00db000a02007988 */ /* 0x0001e80008000008 */
[----:B------:R1:W-:Y:S04]  /*2af50*/  STS.U8 [R2+UR8+0xdd00], R6 ;  /* 0x00dd000602007988 */ /* 0x0003e80008000008 */
[----:B------:R4:W-:Y:S04]  /*2af60*/  STS.U8 [R2+UR8+0xdf00], R4 ;  /* 0x00df000402007988 */ /* 0x0009e80008000008 */
[----:B0-----:R-:W5:Y:S04]  /*2af70*/  LDL.LU R10, [R1+0x308] ;  /* 0x00030800010a7983 */ /* 0x001f680000300800 */
[----:B-1----:R-:W5:Y:S04]  /*2af80*/  LDL.LU R6, [R1+0x2f8] ;  /* 0x0002f80001067983 */ /* 0x002f680000300800 */
[----:B------:R0:W-:Y:S04]  /*2af90*/  STS.U8 [R2+UR8+0xe100], R5 ;  /* 0x00e1000502007988 */ /* 0x0001e80008000008 */
[----:B----4-:R-:W4:Y:S04]  /*2afa0*/  LDL.LU R4, [R1+0x2e8] ;  /* 0x0002e80001047983 */ /* 0x010f280000300800 */
[----:B------:R1:W-:Y:S04]  /*2afb0*/  STS.U8 [R2+UR8+0xe300], R12 ;  /* 0x00e3000c02007988 */ /* 0x0003e80008000008 */
[----:B0-----:R-:W4:Y:S04]  /*2afc0*/  LDL.LU R5, [R1+0x2d8] ;  /* 0x0002d80001057983 */ /* 0x001f280000300800 */
[----:B------:R0:W-:Y:S04]  /*2afd0*/  STS.U8 [R2+UR8+0xe500], R13 ;  /* 0x00e5000d02007988 */ /* 0x0001e80008000008 */
[----:B-1----:R-:W4:Y:S04]  /*2afe0*/  LDL.LU R12, [R1+0x2c8] ;  /* 0x0002c800010c7983 */ /* 0x002f280000300800 */
        /* <DEDUP_REMOVED lines=24> */
[----:B0-----:R-:W4:Y:S04]  /*2b170*/  LDL.LU R2, [R1+0x3e8] ;  /* 0x0003e80001027983 */ /* 0x001f280000300800 */
[----:B---3--:R0:W-:Y:S04]  /*2b180*/  STS.U8 [R9+UR8+0x8b80], R3 ;  /* 0x008b800309007988 */ /* 0x0081e80008000008 */
[----:B0-----:R-:W3:Y:S04]  /*2b190*/  LDL.LU R3, [R1+0x214] ;  /* 0x0002140001037983 */ /* 0x001ee80000300800 */
[----:B--2---:R0:W-:Y:S04]  /*2b1a0*/  STS.U8 [R9+UR8+0x9980], R11 ;  /* 0x0099800b09007988 */ /* 0x0041e80008000008 */
[----:B0-----:R-:W2:Y:S04]  /*2b1b0*/  LDL.LU R11, [R1+0x1d0] ;  /* 0x0001d000010b7983 */ /* 0x001ea80000300800 */
[----:B--2---:R0:W-:Y:S04]  /*2b1c0*/  STL [R1+0x1680], R11 ;  /* 0x0016800b01007387 */ /* 0x0041e80000100800 */
[----:B0-----:R-:W2:Y:S04]  /*2b1d0*/  LDL.LU R11, [R1+0x1e0] ;  /* 0x0001e000010b7983 */ /* 0x001ea80000300800 */
[----:B-----5:R-:W-:Y:S04]  /*2b1e0*/  STS.U8 [R9+UR8+0x9b80], R10 ;  /* 0x009b800a09007988 */ /* 0x020fe80008000008 */
[----:B------:R-:W-:Y:S04]  /*2b1f0*/  STS.U8 [R9+UR8+0x9d80], R6 ;  /* 0x009d800609007988 */ /* 0x000fe80008000008 */
[----:B----4-:R-:W-:Y:S04]  /*2b200*/  STS.U8 [R9+UR8+0x9f80], R4 ;  /* 0x009f800409007988 */ /* 0x010fe80008000008 */
[----:B------:R-:W-:Y:S04]  /*2b210*/  STS.U8 [R9+UR8+0xa380], R12 ;  /* 0x00a3800c09007988 */ /* 0x000fe80008000008 */
[----:B------:R-:W-:Y:S04]  /*2b220*/  STS.U8 [R9+UR8+0xa180], R5 ;  /* 0x00a1800509007988 */ /* 0x000fe80008000008 */
[----:B--2---:R0:W-:Y:S04]  /*2b230*/  STL [R1+0x1684], R11 ;  /* 0x0016840b01007387 */ /* 0x0041e80000100800 */
[----:B0-----:R-:W2:Y:S04]  /*2b240*/  LDL.LU R11, [R1+0x1f0] ;  /* 0x0001f000010b7983 */ /* 0x001ea80000300800 */
[----:B------:R-:W4:Y:S04]  /*2b250*/  LDL.LU R10, [R1+0x1c0] ;  /* 0x0001c000010a7983 */ /* 0x000f280000300800 */
[----:B------:R-:W5:Y:S04]  /*2b260*/  LDL.LU R6, [R1+0x1b0] ;  /* 0x0001b00001067983 */ /* 0x000f680000300800 */
[----:B------:R-:W5:Y:S04]  /*2b270*/  LDL.LU R4, [R1+0x1a0] ;  /* 0x0001a00001047983 */ /* 0x000f680000300800 */
[----:B------:R-:W5:Y:S04]  /*2b280*/  LDL.LU R12, [R1+0x190] ;  /* 0x00019000010c7983 */ /* 0x000f680000300800 */
[----:B------:R0:W-:Y:S04]  /*2b290*/  STS.U8 [R9+UR8+0xa580], R13 ;  /* 0x00a5800d09007988 */ /* 0x0001e80008000008 */
[----:B------:R-:W5:Y:S04]  /*2b2a0*/  LDL.LU R5, [R1+0x180] ;  /* 0x0001800001057983 */ /* 0x000f680000300800 */
        /* <DEDUP_REMOVED lines=16> */
[----:B---3--:R1:W-:Y:S04]  /*2b3b0*/  STS.U8 [R9+UR8+0xb780], R3 ;  /* 0x00b7800309007988 */ /* 0x0083e80008000008 */
[----:B0-----:R-:W3:Y:S04]  /*2b3c0*/  LDL.LU R28, [R1+0xf8] ;  /* 0x0000f800011c7983 */ /* 0x001ee80000300800 */
[----:B------:R0:W-:Y:S04]  /*2b3d0*/  STS.U8 [R9+UR8+0x8180], R2 ;  /* 0x0081800209007988 */ /* 0x0001e80008000008 */
[----:B-1----:R-:W3:Y:S04]  /*2b3e0*/  LDL.LU R3, [R1+0xe8] ;  /* 0x0000e80001037983 */ /* 0x002ee80000300800 */
[----:B------:R-:W3:Y:S04]  /*2b3f0*/  LDL.LU R25, [R1+0xd8] ;  /* 0x0000d80001197983 */ /* 0x000ee80000300800 */
[----:B------:R1:W-:Y:S04]  /*2b400*/  STS.U8 [R9+UR8+0x8380], R23 ;  /* 0x0083801709007988 */ /* 0x0003e80008000008 */
[----:B0-----:R-:W3:Y:S04]  /*2b410*/  LDL.LU R2, [R1+0xc8] ;  /* 0x0000c80001027983 */ /* 0x001ee80000300800 */
[----:B------:R0:W-:Y:S04]  /*2b420*/  STS.U8 [R9+UR8+0x8580], R21 ;  /* 0x0085801509007988 */ /* 0x0001e80008000008 */
[----:B-1----:R-:W3:Y:S04]  /*2b430*/  LDL.LU R23, [R1+0xb8] ;  /* 0x0000b80001177983 */ /* 0x002ee80000300800 */
        /* <DEDUP_REMOVED lines=16> */
[----:B0-----:R-:W3:Y:S04]  /*2b540*/  LDL.LU R8, [R1+0x28] ;  /* 0x0000280001087983 */ /* 0x001ee80000300800 */
[----:B--2---:R0:W-:Y:S04]  /*2b550*/  STS.U8 [R9+UR8+0xb980], R11 ;  /* 0x00b9800b09007988 */ /* 0x0041e80008000008 */
[----:B0-----:R-:W2:Y:S04]  /*2b560*/  LDL.LU R11, [R1+0x1684] ;  /* 0x00168400010b7983 */ /* 0x001ea80000300800 */
[----:B--2---:R0:W-:Y:S04]  /*2b570*/  STS.U8 [R9+UR8+0xbb80], R11 ;  /* 0x00bb800b09007988 */ /* 0x0041e80008000008 */
[----:B0-----:R-:W2:Y:S04]  /*2b580*/  LDL.LU R11, [R1+0x1680] ;  /* 0x00168000010b7983 */ /* 0x001ea80000300800 */
        /* <DEDUP_REMOVED lines=15> */
[----:B--2---:R0:W-:Y:S04]  /*2b680*/  STS.U8 [R9+UR8+0xbd80], R11 ;  /* 0x00bd800b09007988 */ /* 0x0041e80008000008 */
[----:B0-----:R-:W2:Y:S04]  /*2b690*/  LDL.LU R11, [R1+0x167c] ;  /* 0x00167c00010b7983 */ /* 0x001ea80000300800 */
[----:B------:R-:W3:Y:S04]  /*2b6a0*/  LDL.LU R10, [R1+0x1678] ;  /* 0x00167800010a7983 */ /* 0x000ee80000300800 */
[----:B------:R-:W4:Y:S04]  /*2b6b0*/  LDL.LU R6, [R1+0x1674] ;  /* 0x0016740001067983 */ /* 0x000f280000300800 */
[----:B------:R-:W5:Y:S04]  /*2b6c0*/  LDL.LU R4, [R1+0x1670] ;  /* 0x0016700001047983 */ /* 0x000f680000300800 */
[----:B------:R-:W2:Y:S04]  /*2b6d0*/  LDL.LU R12, [R1+0x3f8] ;  /* 0x0003f800010c7983 */ /* 0x000ea80000300800 */
[----:B------:R-:W3:Y:S04]  /*2b6e0*/  LDL.LU R5, [R1+0x166c] ;  /* 0x00166c0001057983 */ /* 0x000ee80000300800 */
[----:B------:R-:W4:Y:S04]  /*2b6f0*/  LDL.LU R13, [R1+0x1668] ;  /* 0x00166800010d7983 */ /* 0x000f280000300800 */
[----:B------:R-:W5:Y:S04]  /*2b700*/  LDL.LU R14, [R1+0x1664] ;  /* 0x00166400010e7983 */ /* 0x000f680000300800 */
[----:B------:R-:W3:Y:S04]  /*2b710*/  LDL.LU R15, [R1+0x1660] ;  /* 0x00166000010f7983 */ /* 0x000ee80000300800 */
[----:B------:R-:W2:Y:S04]  /*2b720*/  LDL.LU R26, [R1+0x165c] ;  /* 0x00165c00011a7983 */ /* 0x000ea80000300800 */
[----:B------:R-:W4:Y:S04]  /*2b730*/  LDL.LU R16, [R1+0x1658] ;  /* 0x0016580001107983 */ /* 0x000f280000300800 */
[----:B------:R-:W5:Y:S04]  /*2b740*/  LDL.LU R24, [R1+0x1654] ;  /* 0x0016540001187983 */ /* 0x000f680000300800 */
[----:B------:R-:W3:Y:S04]  /*2b750*/  LDL.LU R22, [R1+0x1650] ;  /* 0x0016500001167983 */ /* 0x000ee80000300800 */
[----:B------:R-:W2:Y:S04]  /*2b760*/  LDL.LU R19, [R1+0x164c] ;  /* 0x00164c0001137983 */ /* 0x000ea80000300800 */
[----:B------:R-:W4:Y:S04]  /*2b770*/  LDL.LU R28, [R1+0x1648] ;  /* 0x00164800011c7983 */ /* 0x000f280000300800 */
[----:B------:R-:W5:Y:S04]  /*2b780*/  LDL.LU R3, [R1+0x1644] ;  /* 0x0016440001037983 */ /* 0x000f680000300800 */
[----:B------:R-:W-:Y:S04]  /*2b790*/  STS.U8 [R9+UR8+0xdd80], R25 ;  /* 0x00dd801909007988 */ /* 0x000fe80008000008 */
[----:B------:R-:W-:Y:S04]  /*2b7a0*/  STS.U8 [R9+UR8+0xdf80], R2 ;  /* 0x00df800209007988 */ /* 0x000fe80008000008 */
[----:B------:R-:W-:Y:S04]  /*2b7b0*/  STS.U8 [R9+UR8+0xe180], R23 ;  /* 0x00e1801709007988 */ /* 0x000fe80008000008 */
[----:B------:R-:W-:Y:S04]  /*2b7c0*/  STS.U8 [R9+UR8+0xe380], R21 ;  /* 0x00e3801509007988 */ /* 0x000fe80008000008 */
[----:B------:R-:W-:Y:S04]  /*2b7d0*/  STS.U8 [R9+UR8+0xe580], R20 ;  /* 0x00e5801409007988 */ /* 0x000fe80008000008 */
[----:B------:R-:W-:Y:S04]  /*2b7e0*/  STS.U8 [R9+UR8+0xe780], R29 ;  /* 0x00e7801d09007988 */ /* 0x000fe80008000008 */
[----:B-----5:R0:W-:Y:S04]  /*2b7f0*/  STS.U8 [R9+UR8+0xf580], R3 ;  /* 0x00f5800309007988 */ /* 0x0201e80008000008 */
[----:B0-----:R-:W5:Y:S04]  /*2b800*/  LDL.LU R3, [R1+0x1640] ;  /* 0x0016400001037983 */ /* 0x001f680000300800 */
[----:B------:R-:W-:Y:S04]  /*2b810*/  STS.U8 [R9+UR8+0xe980], R17 ;  /* 0x00e9801109007988 */ /* 0x000fe80008000008 */
[----:B------:R-:W-:Y:S04]  /*2b820*/  STS.U8 [R9+UR8+0xeb80], R0 ;  /* 0x00eb800009007988 */ /* 0x000fe80008000008 */
[----:B------:R-:W-:Y:S04]  /*2b830*/  STS.U8 [R9+UR8+0xed80], R7 ;  /* 0x00ed800709007988 */ /* 0x000fe80008000008 */
[----:B------:R-:W-:Y:S04]  /*2b840*/  STS.U8 [R9+UR8+0xef80], R18 ;  /* 0x00ef801209007988 */ /* 0x000fe80008000008 */
[----:B------:R-:W-:Y:S04]  /*2b850*/  STS.U8 [R9+UR8+0xf180], R27 ;  /* 0x00f1801b09007988 */ /* 0x000fe80008000008 */
[----:B------:R-:W-:Y:S04]  /*2b860*/  STS.U8 [R9+UR8+0xf380], R8 ;  /* 0x00f3800809007988 */ /* 0x000fe80008000008 */
[----:B----4-:R-:W-:Y:S04]  /*2b870*/  STS.U8 [R9+UR8+0xf780], R28 ;  /* 0x00f7801c09007988 */ /* 0x010fe80008000008 */
[----:B--2---:R-:W-:Y:S04]  /*2b880*/  STS.U8 [R9+UR8+0xf980], R19 ;  /* 0x00f9801309007988 */ /* 0x004fe80008000008 */
[----:B---3--:R-:W-:Y:S04]  /*2b890*/  STS.U8 [R9+UR8+0xfb80], R22 ;  /* 0x00fb801609007988 */ /* 0x008fe80008000008 */
[----:B------:R-:W-:Y:S04]  /*2b8a0*/  STS.U8 [R9+UR8+0xfd80], R24 ;  /* 0x00fd801809007988 */ /* 0x000fe80008000008 */
[----:B------:R-:W-:Y:S01]  /*2b8b0*/  STS.U8 [R9+UR8+0xff80], R26 ;  /* 0x00ff801a09007988 */ /* 0x000fe20008000008 */
[----:B------:R-:W-:Y:S01]  /*2b8c0*/  BAR.SYNC.DEFER_BLOCKING 0x0 ;  /* 0x0000000000007b1d */ /* 0x000fe20000010000 */
[----:B------:R-:W-:-:S05]  /*2b8d0*/  IMAD.SHL.U32 R2, R16, 0x8, RZ ;  /* 0x0000000810027824 */ /* 0x000fca00078e00ff */
[----:B------:R-:W-:Y:S04]  /*2b8e0*/  STL [R1+0x1f8], R2 ;  /* 0x0001f80201007387 */ /* 0x000fe80000100800 */
[----:B-----5:R-:W0:Y:S04]  /*2b8f0*/  LDSM.16.M88.4 R20, [R3+0x8000] ;  /* 0x008000000314783b */ /* 0x020e280000000200 */
[----:B------:R-:W1:Y:S04]  /*2b900*/  LDSM.16.M88.4 R24, [R3+0x8800] ;  /* 0x008800000318783b */ /* 0x000e680000000200 */
[----:B0-----:R0:W-:Y:S01]  /*2b910*/  STL.64 [R1+0x2d0], R20 ;  /* 0x0002d01401007387 */ /* 0x0011e20000100a00 */
[----:B------:R-:W-:-:S03]  /*2b920*/  IMAD.MOV.U32 R19, RZ, RZ, R20 ;  /* 0x000000ffff137224 */ /* 0x000fc600078e0014 */
[----:B------:R-:W-:Y:S01]  /*2b930*/  STL.64 [R1+0x2d8], R22 ;  /* 0x0002d81601007387 */ /* 0x000fe20000100a00 */
[----:B-1----:R-:W-:Y:S02]  /*2b940*/  IMAD.MOV.U32 R17, RZ, RZ, R24 ;  /* 0x000000ffff117224 */ /* 0x002fe400078e0018 */
[----:B------:R-:W-:Y:S01]  /*2b950*/  IMAD.MOV.U32 R16, RZ, RZ, R25 ;  /* 0x000000ffff107224 */ /* 0x000fe200078e0019 */
[----:B0-----:R-:W2:Y:S04]  /*2b960*/  LDL.LU R20, [R1+0x4d0] ;  /* 0x0004d00001147983 */ /* 0x001ea80000300800 */
[----:B------:R-:W2:Y:S04]  /*2b970*/  LDL R8, [R1+0x4f4] ;  /* 0x0004f40001087983 */ /* 0x000ea80000100800 */
[----:B------:R-:W-:Y:S04]  /*2b980*/  STL.64 [R1+0x2f0], R24 ;  /* 0x0002f01801007387 */ /* 0x000fe80000100a00 */
[----:B------:R-:W-:Y:S04]  /*2b990*/  STL.64 [R1+0x2f8], R26 ;  /* 0x0002f81a01007387 */ /* 0x000fe80000100a00 */
[----:B------:R-:W0:Y:S04]  /*2b9a0*/  LDSM.16.M88.4 R24, [R3+0x9000] ;  /* 0x009000000318783b */ /* 0x000e280000000200 */
[----:B0-----:R-:W-:Y:S04]  /*2b9b0*/  STL.64 [R1+0x330], R24 ;  /* 0x0003301801007387 */ /* 0x001fe80000100a00 */
        /* <DEDUP_REMOVED lines=22> */
[----:B------:R-:W0:Y:S01]  /*2bb20*/  LDSM.16.M88.4 R24, [R3+0xd000] ;  /* 0x00d000000318783b */ /* 0x000e220000000200 */
[----:B------:R-:W-:-:S03]  /*2bb30*/  IMAD.MOV.U32 R18, RZ, RZ, R21 ;  /* 0x000000ffff127224 */ /* 0x000fc600078e0015 */
[----:B------:R-:W3:Y:S04]  /*2bb40*/  LDL.LU R23, [R1+0x4d4] ;  /* 0x0004d40001177983 */ /* 0x000ee80000300800 */
[----:B------:R-:W3:Y:S04]  /*2bb50*/  LDL R21, [R1+0x4f0] ;  /* 0x0004f00001157983 */ /* 0x000ee80000100800 */
        /* <DEDUP_REMOVED lines=8> */
[----:B------:R-:W0:Y:S02]  /*2bbe0*/  LDSM.16.M88.4 R24, [R3+0xe800] ;  /* 0x00e800000318783b */ /* 0x000e240000000200 */
[----:B0-----:R-:W-:-:S02]  /*2bbf0*/  IMAD.MOV.U32 R29, RZ, RZ, R24 ;  /* 0x000000ffff1d7224 */ /* 0x001fc400078e0018 */
[----:B------:R-:W-:Y:S01]  /*2bc00*/  STL.64 [R1+0x498], R26 ;  /* 0x0004981a01007387 */ /* 0x000fe20000100a00 */
[----:B------:R-:W-:-:S03]  /*2bc10*/  IMAD.MOV.U32 R28, RZ, RZ, R25 ;  /* 0x000000ffff1c7224 */ /* 0x000fc600078e0019 */
[----:B------:R-:W0:Y:S04]  /*2bc20*/  LDSM.16.M88.4 R24, [R3+0xf000] ;  /* 0x00f000000318783b */ /* 0x000e280000000200 */
[----:B------:R-:W-:Y:S04]  /*2bc30*/  STL [R1+0x1610], R28 ;  /* 0x0016101c01007387 */ /* 0x000fe80000100800 */
[----:B------:R-:W-:Y:S04]  /*2bc40*/  STL [R1+0x160c], R29 ;  /* 0x00160c1d01007387 */ /* 0x000fe80000100800 */
[----:B0-----:R-:W-:Y:S04]  /*2bc50*/  STL.64 [R1+0x4c0], R24 ;  /* 0x0004c01801007387 */ /* 0x001fe80000100a00 */
[----:B------:R-:W-:Y:S04]  /*2bc60*/  STL.64 [R1+0x4c8], R26 ;  /* 0x0004c81a01007387 */ /* 0x000fe80000100a00 */
[----:B------:R-:W0:Y:S01]  /*2bc70*/  LDSM.16.M88.4 R24, [R3+0xf800] ;  /* 0x00f800000318783b */ /* 0x000e220000000200 */
[----:B------:R-:W-:Y:S01]  /*2bc80*/  VIADD R0, R12, UR9 ;  /* 0x000000090c007c36 */ /* 0x000fe20008000000 */
[----:B------:R-:W-:-:S02]  /*2bc90*/  F2FP.F16.E4M3.UNPACK_B R12, R15 ;  /* 0x0000000fff0c723e */ /* 0x000fc400020006ff */
[----:B------:R-:W-:Y:S02]  /*2bca0*/  F2FP.F16.E4M3.UNPACK_B R14, R14 ;  /* 0x0000000eff0e723e */ /* 0x000fe400020006ff */
[----:B------:R-:W-:Y:S02]  /*2bcb0*/  F2FP.F16.E4M3.UNPACK_B R13, R13 ;  /* 0x0000000dff0d723e */ /* 0x000fe400020006ff */
[----:B------:R-:W-:Y:S01]  /*2bcc0*/  F2FP.F16.E4M3.UNPACK_B R15, R5 ;  /* 0x00000005ff0f723e */ /* 0x000fe200020006ff */
[----:B------:R-:W-:Y:S01]  /*2bcd0*/  BAR.SYNC.DEFER_BLOCKING 0x0 ;  /* 0x0000000000007b1d */ /* 0x000fe20000010000 */
[----:B------:R-:W-:Y:S02]  /*2bce0*/  F2FP.F16.E4M3.UNPACK_B R4, R4 ;  /* 0x00000004ff04723e */ /* 0x000fe400020006ff */
[----:B------:R-:W-:Y:S02]  /*2bcf0*/  F2FP.F16.E4M3.UNPACK_B R6, R6 ;  /* 0x00000006ff06723e */ /* 0x000fe400020006ff */
[----:B------:R-:W-:-:S02]  /*2bd00*/  F2FP.F16.E4M3.UNPACK_B R5, R10 ;  /* 0x0000000aff05723e */ /* 0x000fc400020006ff */
[----:B------:R-:W-:Y:S01]  /*2bd10*/  F2FP.F16.E4M3.UNPACK_B R7, R11 ;  /* 0x0000000bff07723e */ /* 0x000fe200020006ff */
[----:B------:R-:W-:Y:S04]  /*2bd20*/  STSM.16.M88.4 [R0+0x8000], R12 ;  /* 0x0080000c00007844 */ /* 0x000fe80000000200 */
[----:B------:R2:W-:Y:S04]  /*2bd30*/  STSM.16.M88.4 [R0+0x8800], R4 ;  /* 0x0088000400007844 */ /* 0x0005e80000000200 */
[----:B0-----:R-:W-:Y:S04]  /*2bd40*/  STL.64 [R1+0x4b0], R24 ;  /* 0x0004b01801007387 */ /* 0x001fe80000100a00 */
[----:B------:R0:W-:Y:S01]  /*2bd50*/  STL.64 [R1+0x4b8], R26 ;  /* 0x0004b81a01007387 */ /* 0x0001e20000100a00 */
[----:B------:R-:W-:Y:S01]  /*2bd60*/  BAR.SYNC.DEFER_BLOCKING 0x0 ;  /* 0x0000000000007b1d */ /* 0x000fe20000010000 */
[----:B--2---:R-:W-:-:S05]  /*2bd70*/  FADD R0, -R8, R20 ;  /* 0x0000001408007221 */ /* 0x004fca0000000100 */
[----:B------:R-:W2:Y:S04]  /*2bd80*/  LDL.LU R20, [R1+0x400] ;  /* 0x0004000001147983 */ /* 0x000ea80000300800 */
[----:B------:R-:W4:Y:S04]  /*2bd90*/  LDL.LU R9, [R1+0x404] ;  /* 0x0004040001097983 */ /* 0x000f280000300800 */
[----:B------:R-:W5:Y:S04]  /*2bda0*/  LDL.LU R12, [R1+0x3d0] ;  /* 0x0003d000010c7983 */ /* 0x000f680000300800 */
[----:B------:R-:W4:Y:S04]  /*2bdb0*/  LDL.LU R13, [R1+0x3d4] ;  /* 0x0003d400010d7983 */ /* 0x000f280000300800 */
[----:B------:R-:W4:Y:S04]  /*2bdc0*/  LDL.LU R10, [R1+0x408] ;  /* 0x00040800010a7983 */ /* 0x000f280000300800 */
[----:B------:R-:W4:Y:S01]  /*2bdd0*/  LDL.LU R11, [R1+0x40c] ;  /* 0x00040c00010b7983 */ /* 0x000f220000300800 */
[----:B0-----:R-:W-:Y:S01]  /*2bde0*/  LOP3.LUT R26, R2, 0x20, RZ, 0x3c, !PT ;  /* 0x00000020021a7812 */ /* 0x001fe200078e3cff */
[----:B------:R-:W-:-:S02]  /*2bdf0*/  IMAD.MOV.U32 R27, RZ, RZ, R25 ;  /* 0x000000ffff1b7224 */ /* 0x000fc400078e0019 */
[----:B------:R-:W0:Y:S04]  /*2be00*/  LDS.64 R24, [R2+UR9+0x8000] ;  /* 0x0080000902187984 */ /* 0x000e280008000a00 */
[----:B------:R-:W1:Y:S04]  /*2be10*/  LDS.64 R6, [R2+UR9+0x8400] ;  /* 0x0084000902067984 */ /* 0x000e680008000a00 */
[----:B------:R-:W-:Y:S04]  /*2be20*/  LDS.64 R2, [R26+UR9+0x8000] ;  /* 0x008000091a027984 */ /* 0x000fe80008000a00 */
[----:B------:R-:W4:Y:S01]  /*2be30*/  LDS.64 R4, [R26+UR9+0x8400] ;  /* 0x008400091a047984 */ /* 0x000f220008000a00 */
[----:B------:R-:W-:Y:S01]  /*2be40*/  FMUL R8, R0, 1.4426950216293334961 ;  /* 0x3fb8aa3b00087820 */ /* 0x000fe20000400000 */
[----:B---3--:R-:W-:-:S02]  /*2be50*/  FADD R0, -R21, R23 ;  /* 0x0000001715007221 */ /* 0x008fc40000000100 */
[----:B------:R-:W3:Y:S01]  /*2be60*/  LDL.LU R14, [R1+0x3d8] ;  /* 0x0003d800010e7983 */ /* 0x000ee20000300800 */
[----:B------:R-:W0:Y:S01]  /*2be70*/  MUFU.EX2 R28, R8 ;  /* 0x00000008001c7308 */ /* 0x000e220000000800 */
[----:B------:R-:W-:Y:S02]  /*2be80*/  FMUL R0, R0, 1.4426950216293334961 ;  /* 0x3fb8aa3b00007820 */ /* 0x000fe40000400000 */
[----:B------:R-:W3:Y:S05]  /*2be90*/  LDL.LU R15, [R1+0x3dc] ;  /* 0x0003dc00010f7983 */ /* 0x000eea0000300800 */
[----:B------:R-:W1:Y:S01]  /*2bea0*/  MUFU.EX2 R29, R0 ;  /* 0x00000000001d7308 */ /* 0x000e620000000800 */
[----:B------:R0:W-:Y:S04]  /*2beb0*/  STL.64 [R1+0x1618], R26 ;  /* 0x0016181a01007387 */ /* 0x0001e80000100a00 */
[----:B0-----:R-:W-:Y:S01]  /*2bec0*/  STL [R1+0x4d4], R28 ;  /* 0x0004d41c01007387 */ /* 0x001fe20000100800 */
[----:B------:R-:W-:-:S02]  /*2bed0*/  F2FP.F16.E4M3.UNPACK_B R26, R17 ;  /* 0x00000011ff1a723e */ /* 0x000fc400020006ff */
[----:B------:R-:W-:Y:S01]  /*2bee0*/  F2FP.F16.E4M3.UNPACK_B R27, R16 ;  /* 0x00000010ff1b723e */ /* 0x000fe200020006ff */
[----:B-1----:R-:W-:Y:S01]  /*2bef0*/  STL [R1+0x4d0], R29 ;  /* 0x0004d01d01007387 */ /* 0x002fe20000100800 */
[----:B------:R-:W-:Y:S02]  /*2bf00*/  IMAD.MOV.U32 R16, RZ, RZ, R24 ;  /* 0x000000ffff107224 */ /* 0x000fe400078e0018 */
[----:B------:R-:W-:Y:S02]  /*2bf10*/  IMAD.MOV.U32 R17, RZ, RZ, R6 ;  /* 0x000000ffff117224 */ /* 0x000fe400078e0006 */
[C---:B--2---:R-:W-:Y:S01]  /*2bf20*/  FMUL R8, R28.reuse, R20 ;  /* 0x000000141c087220 */ /* 0x044fe20000400000 */
[C---:B-----5:R-:W-:Y:S01]  /*2bf30*/  FMUL R12, R28.reuse, R12 ;  /* 0x0000000c1c0c7220 */ /* 0x060fe20000400000 */
[C---:B----4-:R-:W-:Y:S01]  /*2bf40*/  FMUL R13, R28.reuse, R13 ;  /* 0x0000000d1c0d7220 */ /* 0x050fe20000400000 */
[----:B------:R-:W-:-:S04]  /*2bf50*/  FMUL R9, R28, R9 ;  /* 0x000000091c097220 */ /* 0x000fc80000400000 */
[----:B------:R0:W-:Y:S01]  /*2bf60*/  STL.64 [R1+0x1638], R12 ;  /* 0x0016380c01007387 */ /* 0x0001e20000100a00 */
[C---:B------:R-:W-:Y:S01]  /*2bf70*/  FMUL R10, R29.reuse, R10 ;  /* 0x0000000a1d0a7220 */ /* 0x040fe20000400000 */
[C---:B------:R-:W-:Y:S02]  /*2bf80*/  FMUL R11, R29.reuse, R11 ;  /* 0x0000000b1d0b7220 */ /* 0x040fe40000400000 */
[----:B------:R-:W2:Y:S01]  /*2bf90*/  LDL R0, [R1+0x344] ;  /* 0x0003440001007983 */ /* 0x000ea20000100800 */
[----:B0-----:R-:W-:Y:S01]  /*2bfa0*/  F2FP.F16.E4M3.UNPACK_B R12, R19 ;  /* 0x00000013ff0c723e */ /* 0x001fe200020006ff */
[----:B------:R-:W-:Y:S01]  /*2bfb0*/  IMAD.MOV.U32 R19, RZ, RZ, R4 ;  /* 0x000000ffff137224 */ /* 0x000fe200078e0004 */
[----:B------:R-:W-:Y:S01]  /*2bfc0*/  F2FP.F16.E4M3.UNPACK_B R13, R18 ;  /* 0x00000012ff0d723e */ /* 0x000fe200020006ff */
[----:B------:R-:W-:Y:S02]  /*2bfd0*/  IMAD.MOV.U32 R18, RZ, RZ, R2 ;  /* 0x000000ffff127224 */ /* 0x000fe400078e0002 */
[----:B------:R-:W-:Y:S04]  /*2bfe0*/  STL [R1+0x100], R12 ;  /* 0x0001000c01007387 */ /* 0x000fe80000100800 */
[----:B------:R0:W-:Y:S01]  /*2bff0*/  STL [R1+0x104], R13 ;  /* 0x0001040d01007387 */ /* 0x0001e20000100800 */
[----:B------:R-:W-:Y:S03]  /*2c000*/  HMMA.16816.F32 R16, R16, R12, R8 ;  /* 0x0000000c1010723c */ /* 0x000fe60000001808 */
[----:B------:R-:W-:Y:S04]  /*2c010*/  STL [R1+0x108], R26 ;  /* 0x0001081a01007387 */ /* 0x000fe80000100800 */
[----:B------:R-:W-:Y:S04]  /*2c020*/  STL [R1+0x10c], R27 ;  /* 0x00010c1b01007387 */ /* 0x000fe80000100800 */
[----:B0-----:R-:W4:Y:S01]  /*2c030*/  LDL.LU.64 R12, [R1+0x1638] ;  /* 0x00163800010c7983 */ /* 0x001f220000300a00 */
[C---:B---3--:R-:W-:Y:S01]  /*2c040*/  FMUL R14, R29.reuse, R14 ;  /* 0x0000000e1d0e7220 */ /* 0x048fe20000400000 */
[----:B------:R-:W-:Y:S01]  /*2c050*/  FMUL R15, R29, R15 ;  /* 0x0000000f1d0f7220 */ /* 0x000fe20000400000 */
[----:B------:R-:W-:Y:S01]  /*2c060*/  IMAD.MOV.U32 R20, RZ, RZ, R24 ;  /* 0x000000ffff147224 */ /* 0x000fe200078e0018 */
[----:B------:R-:W3:Y:S01]  /*2c070*/  LDL.LU R8, [R1+0x430] ;  /* 0x0004300001087983 */ /* 0x000ee20000300800 */
[----:B------:R-:W-:-:S02]  /*2c080*/  IMAD.MOV.U32 R21, RZ, RZ, R6 ;  /* 0x000000ffff157224 */ /* 0x000fc400078e0006 */
[----:B------:R-:W-:Y:S01]  /*2c090*/  IMAD.MOV.U32 R22, RZ, RZ, R2 ;  /* 0x000000ffff167224 */ /* 0x000fe200078e0002 */
[----:B------:R-:W5:Y:S01]  /*2c0a0*/  LDL.LU R9, [R1+0x434] ;  /* 0x0004340001097983 */ /* 0x000f620000300800 */
[----:B------:R-:W-:-:S03]  /*2c0b0*/  IMAD.MOV.U32 R23, RZ, RZ, R4 ;  /* 0x000000ffff177224 */ /* 0x000fc600078e0004 */
[----:B------:R0:W-:Y:S04]  /*2c0c0*/  STL.64 [R1+0xf0], R16 ;  /* 0x0000f01001007387 */ /* 0x0001e80000100a00 */
[----:B------:R1:W-:Y:S04]  /*2c0d0*/  STL.64 [R1+0xf8], R18 ;  /* 0x0000f81201007387 */ /* 0x0003e80000100a00 */
[----:B------:R-:W2:Y:S04]  /*2c0e0*/  LDL.LU R10, [R1+0x438] ;  /* 0x00043800010a7983 */ /* 0x000ea80000300800 */
[----:B------:R-:W2:Y:S04]  /*2c0f0*/  LDL.LU R11, [R1+0x43c] ;  /* 0x00043c00010b7983 */ /* 0x000ea80000300800 */
[----:B0-----:R-:W2:Y:S04]  /*2c100*/  LDL.LU R16, [R1+0x42c] ;  /* 0x00042c0001107983 */ /* 0x001ea80000300800 */
[----:B------:R-:W2:Y:S04]  /*2c110*/  LDL R17, [R1+0x330] ;  /* 0x0003300001117983 */ /* 0x000ea80000100800 */
[----:B-1----:R-:W2:Y:S04]  /*2c120*/  LDL R18, [R1+0x334] ;  /* 0x0003340001127983 */ /* 0x002ea80000100800 */
[----:B------:R-:W2:Y:S01]  /*2c130*/  LDL R19, [R1+0x340] ;  /* 0x0003400001137983 */ /* 0x000ea20000100800 */
[----:B----4-:R-:W-:Y:S03]  /*2c140*/  HMMA.16816.F32 R20, R20, R26, R12 ;  /* 0x0000001a1414723c */ /* 0x010fe6000000180c */
[----:B------:R-:W4:Y:S04]  /*2c150*/  LDL.LU R13, [R1+0x420] ;  /* 0x00042000010d7983 */ /* 0x000f280000300800 */
[----:B------:R-:W4:-:S15]  /*2c160*/  LDL.LU R14, [R1+0x424] ;  /* 0x00042400010e7983 */ /* 0x000f1e0000300800 */
[----:B------:R-:W-:-:S01]  /*2c170*/  NOP ;  /* 0x0000000000007918 */ /* 0x000fc20000000000 */
[----:B------:R-:W-:Y:S04]  /*2c180*/  STL.64 [R1+0xe0], R20 ;  /* 0x0000e01401007387 */ /* 0x000fe80000100a00 */
[----:B------:R-:W-:Y:S04]  /*2c190*/  STL.64 [R1+0xe8], R22 ;  /* 0x0000e81601007387 */ /* 0x000fe80000100a00 */
[----:B------:R-:W4:Y:S04]  /*2c1a0*/  LDL.LU R15, [R1+0x428] ;  /* 0x00042800010f7983 */ /* 0x000f280000300800 */
[----:B------:R-:W4:Y:S04]  /*2c1b0*/  LDL R26, [R1+0x390] ;  /* 0x00039000011a7983 */ /* 0x000f280000100800 */
[----:B------:R-:W4:Y:S01]  /*2c1c0*/  LDL R27, [R1+0x394] ;  /* 0x00039400011b7983 */ /* 0x000f220000100800 */
[C---:B---3--:R-:W-:Y:S01]  /*2c1d0*/  FMUL R8, R28.reuse, R8 ;  /* 0x000000081c087220 */ /* 0x048fe20000400000 */
[C---:B-----5:R-:W-:Y:S01]  /*2c1e0*/  FMUL R9, R28.reuse, R9 ;  /* 0x000000091c097220 */ /* 0x060fe20000400000 */
[C---:B--2---:R-:W-:Y:S01]  /*2c1f0*/  FMUL R10, R29.reuse, R10 ;  /* 0x0000000a1d0a7220 */ /* 0x044fe20000400000 */
[C---:B------:R-:W-:Y:S01]  /*2c200*/  FMUL R11, R29.reuse, R11 ;  /* 0x0000000b1d0b7220 */ /* 0x040fe20000400000 */
[C---:B----4-:R-:W-:Y:S01]  /*2c210*/  FMUL R12, R28.reuse, R13 ;  /* 0x0000000d1c0c7220 */ /* 0x050fe20000400000 */
[----:B------:R-:W-:Y:S01]  /*2c220*/  FMUL R13, R28, R14 ;  /* 0x0000000e1c0d7220 */ /* 0x000fe20000400000 */
[C---:B------:R-:W-:Y:S01]  /*2c230*/  FMUL R14, R29.reuse, R15 ;  /* 0x0000000f1d0e7220 */ /* 0x040fe20000400000 */
[----:B------:R-:W-:Y:S01]  /*2c240*/  FMUL R15, R29, R16 ;  /* 0x000000101d0f7220 */ /* 0x000fe20000400000 */
[----:B------:R-:W-:Y:S01]  /*2c250*/  IMAD.MOV.U32 R16, RZ, RZ, R24 ;  /* 0x000000ffff107224 */ /* 0x000fe200078e0018 */
[----:B------:R0:W-:Y:S04]  /*2c260*/  STL.64 [R1+0x1628], R26 ;  /* 0x0016281a01007387 */ /* 0x0001e80000100a00 */
[----:B------:R1:W-:Y:S01]  /*2c270*/  STL.64 [R1+0x1630], R12 ;  /* 0x0016300c01007387 */ /* 0x0003e20000100a00 */
[----:B0-----:R-:W-:Y:S01]  /*2c280*/  F2FP.F16.E4M3.UNPACK_B R26, R19 ;  /* 0x00000013ff1a723e */ /* 0x001fe200020006ff */
[----:B------:R-:W-:Y:S01]  /*2c290*/  IMAD.MOV.U32 R19, RZ, RZ, R4 ;  /* 0x000000ffff137224 */ /* 0x000fe200078e0004 */
[----:B-1----:R-:W-:Y:S01]  /*2c2a0*/  F2FP.F16.E4M3.UNPACK_B R12, R17 ;  /* 0x00000011ff0c723e */ /* 0x002fe200020006ff */
[----:B------:R-:W-:Y:S01]  /*2c2b0*/  IMAD.MOV.U32 R17, RZ, RZ, R6 ;  /* 0x000000ffff117224 */ /* 0x000fe200078e0006 */
[----:B------:R-:W-:Y:S01]  /*2c2c0*/  F2FP.F16.E4M3.UNPACK_B R13, R18 ;  /* 0x00000012ff0d723e */ /* 0x000fe200020006ff */
[----:B------:R-:W-:Y:S01]  /*2c2d0*/  IMAD.MOV.U32 R18, RZ, RZ, R2 ;  /* 0x000000ffff127224 */ /* 0x000fe200078e0002 */
[----:B------:R-:W-:Y:S01]  /*2c2e0*/  F2FP.F16.E4M3.UNPACK_B R27, R0 ;  /* 0x00000000ff1b723e */ /* 0x000fe200020006ff */
[----:B------:R-:W-:Y:S04]  /*2c2f0*/  STL [R1+0x110], R12 ;  /* 0x0001100c01007387 */ /* 0x000fe80000100800 */
[----:B------:R0:W-:Y:S01]  /*2c300*/  STL [R1+0x114], R13 ;  /* 0x0001140d01007387 */ /* 0x0001e20000100800 */
[----:B------:R-:W-:Y:S03]  /*2c310*/  HMMA.16816.F32 R16, R16, R12, R8 ;  /* 0x0000000c1010723c */ /* 0x000fe60000001808 */
[----:B------:R-:W-:Y:S04]  /*2c320*/  STL [R1+0x128], R26 ;  /* 0x0001281a01007387 */ /* 0x000fe80000100800 */
[----:B------:R-:W-:Y:S04]  /*2c330*/  STL [R1+0x12c], R27 ;  /* 0x00012c1b01007387 */ /* 0x000fe80000100800 */
[----:B0-----:R-:W2:Y:S01]  /*2c340*/  LDL.LU.64 R12, [R1+0x1630] ;  /* 0x00163000010c7983 */ /* 0x001ea20000300a00 */
[----:B------:R-:W-:-:S02]  /*2c350*/  IMAD.MOV.U32 R20, RZ, RZ, R24 ;  /* 0x000000ffff147224 */ /* 0x000fc400078e0018 */
[----:B------:R-:W-:Y:S01]  /*2c360*/  IMAD.MOV.U32 R21, RZ, RZ, R6 ;  /* 0x000000ffff157224 */ /* 0x000fe200078e0006 */
[----:B------:R-:W3:Y:S01]  /*2c370*/  LDL.LU R8, [R1+0x470] ;  /* 0x0004700001087983 */ /* 0x000ee20000300800 */
[----:B------:R-:W-:Y:S02]  /*2c380*/  IMAD.MOV.U32 R22, RZ, RZ, R2 ;  /* 0x000000ffff167224 */ /* 0x000fe400078e0002 */
[----:B------:R-:W-:Y:S01]  /*2c390*/  IMAD.MOV.U32 R23, RZ, RZ, R4 ;  /* 0x000000ffff177224 */ /* 0x000fe200078e0004 */
[----:B------:R-:W4:Y:S04]  /*2c3a0*/  LDL.LU R9, [R1+0x474] ;  /* 0x0004740001097983 */ /* 0x000f280000300800 */
[----:B------:R0:W-:Y:S04]  /*2c3b0*/  STL.64 [R1+0xd0], R16 ;  /* 0x0000d01001007387 */ /* 0x0001e80000100a00 */
[----:B------:R1:W-:Y:S04]  /*2c3c0*/  STL.64 [R1+0xd8], R18 ;  /* 0x0000d81201007387 */ /* 0x0003e80000100a00 */
[----:B------:R-:W5:Y:S04]  /*2c3d0*/  LDL.LU R10, [R1+0x478] ;  /* 0x00047800010a7983 */ /* 0x000f680000300800 */
[----:B------:R-:W5:Y:S04]  /*2c3e0*/  LDL.LU R11, [R1+0x47c] ;  /* 0x00047c00010b7983 */ /* 0x000f680000300800 */
[----:B0-----:R-:W5:Y:S04]  /*2c3f0*/  LDL.LU R16, [R1+0x468] ;  /* 0x0004680001107983 */ /* 0x001f680000300800 */
[----:B------:R-:W5:Y:S04]  /*2c400*/  LDL.LU R17, [R1+0x46c] ;  /* 0x00046c0001117983 */ /* 0x000f680000300800 */
[----:B-1----:R-:W5:Y:S04]  /*2c410*/  LDL R18, [R1+0x360] ;  /* 0x0003600001127983 */ /* 0x002f680000100800 */
[----:B------:R-:W5:Y:S01]  /*2c420*/  LDL R19, [R1+0x364] ;  /* 0x0003640001137983 */ /* 0x000f620000100800 */
[----:B--2---:R-:W-:Y:S03]  /*2c430*/  HMMA.16816.F32 R20, R20, R26, R12 ;  /* 0x0000001a1414723c */ /* 0x004fe6000000180c */
[----:B------:R-:W2:Y:S04]  /*2c440*/  LDL.LU.64 R26, [R1+0x1628] ;  /* 0x00162800011a7983 */ /* 0x000ea80000300a00 */
[----:B------:R-:W2:Y:S04]  /*2c450*/  LDL.LU R14, [R1+0x460] ;  /* 0x00046000010e7983 */ /* 0x000ea80000300800 */
[----:B------:R-:W2:Y:S01]  /*2c460*/  LDL.LU R15, [R1+0x464] ;  /* 0x00046400010f7983 */ /* 0x000ea20000300800 */
[C---:B---3--:R-:W-:Y:S01]  /*2c470*/  FMUL R8, R28.reuse, R8 ;  /* 0x000000081c087220 */ /* 0x048fe20000400000 */
[----:B----4-:R-:W-:-:S10]  /*2c480*/  FMUL R9, R28, R9 ;  /* 0x000000091c097220 */ /* 0x010fd40000400000 */
[----:B------:R-:W-:Y:S04]  /*2c490*/  STL.64 [R1+0xc0], R20 ;  /* 0x0000c01401007387 */ /* 0x000fe80000100a00 */
[----:B------:R-:W-:Y:S01]  /*2c4a0*/  STL.64 [R1+0xc8], R22 ;  /* 0x0000c81601007387 */ /* 0x000fe20000100a00 */
[----:B-----5:R-:W-:-:S03]  /*2c4b0*/  FMUL R10, R29, R10 ;  /* 0x0000000a1d0a7220 */ /* 0x020fc60000400000 */
[----:B------:R-:W3:Y:S01]  /*2c4c0*/  LDL R0, [R1+0x3b4] ;  /* 0x0003b40001007983 */ /* 0x000ee20000100800 */
[C---:B------:R-:W-:Y:S01]  /*2c4d0*/  FMUL R11, R29.reuse, R11 ;  /* 0x0000000b1d0b7220 */ /* 0x040fe20000400000 */
[C---:B--2---:R-:W-:Y:S01]  /*2c4e0*/  FMUL R12, R28.reuse, R14 ;  /* 0x0000000e1c0c7220 */ /* 0x044fe20000400000 */
[----:B------:R-:W-:Y:S01]  /*2c4f0*/  FMUL R13, R28, R15 ;  /* 0x0000000f1c0d7220 */ /* 0x000fe20000400000 */
[C---:B------:R-:W-:Y:S01]  /*2c500*/  FMUL R14, R29.reuse, R16 ;  /* 0x000000101d0e7220 */ /* 0x040fe20000400000 */
[----:B------:R-:W-:Y:S01]  /*2c510*/  FMUL R15, R29, R17 ;  /* 0x000000111d0f7220 */ /* 0x000fe20000400000 */
[----:B------:R-:W-:Y:S02]  /*2c520*/  IMAD.MOV.U32 R16, RZ, RZ, R24 ;  /* 0x000000ffff107224 */ /* 0x000fe400078e0018 */
[----:B------:R0:W-:Y:S01]  /*2c530*/  STL.64 [R1+0x1620], R12 ;  /* 0x0016200c01007387 */ /* 0x0001e20000100a00 */
[----:B------:R-:W-:Y:S01]  /*2c540*/  IMAD.MOV.U32 R17, RZ, RZ, R6 ;  /* 0x000000ffff117224 */ /* 0x000fe200078e0006 */
[----:B------:R-:W-:-:S02]  /*2c550*/  F2FP.F16.E4M3.UNPACK_B R26, R26 ;  /* 0x0000001aff1a723e */ /* 0x000fc400020006ff */
[----:B------:R-:W-:Y:S02]  /*2c560*/  F2FP.F16.E4M3.UNPACK_B R27, R27 ;  /* 0x0000001bff1b723e */ /* 0x000fe400020006ff */
        /* <DEDUP_REMOVED lines=12> */
[----:B------:R-:W4:Y:S01]  /*2c630*/  LDL.LU R8, [R1+0x4a0] ;  /* 0x0004a00001087983 */ /* 0x000f220000300800 */
[----:B------:R-:W-:Y:S02]  /*2c640*/  IMAD.MOV.U32 R22, RZ, RZ, R2 ;  /* 0x000000ffff167224 */ /* 0x000fe400078e0002 */
[----:B------:R-:W-:Y:S01]  /*2c650*/  IMAD.MOV.U32 R23, RZ, RZ, R4 ;  /* 0x000000ffff177224 */ /* 0x000fe200078e0004 */
[----:B------:R-:W5:Y:S04]  /*2c660*/  LDL.LU R9, [R1+0x4a4] ;  /* 0x0004a40001097983 */ /* 0x000f680000300800 */
[----:B------:R0:W-:Y:S04]  /*2c670*/  STL.64 [R1+0xb0], R16 ;  /* 0x0000b01001007387 */ /* 0x0001e80000100a00 */
[----:B------:R1:W-:Y:S04]  /*2c680*/  STL.64 [R1+0xb8], R18 ;  /* 0x0000b81201007387 */ /* 0x0003e80000100a00 */
[----:B------:R-:W3:Y:S04]  /*2c690*/  LDL.LU R10, [R1+0x4a8] ;  /* 0x0004a800010a7983 */ /* 0x000ee80000300800 */
[----:B------:R-:W3:Y:S04]  /*2c6a0*/  LDL.LU R11, [R1+0x4ac] ;  /* 0x0004ac00010b7983 */ /* 0x000ee80000300800 */
[----:B0-----:R-:W3:Y:S04]  /*2c6b0*/  LDL.LU R16, [R1+0x48c] ;  /* 0x00048c0001107983 */ /* 0x001ee80000300800 */
[----:B------:R-:W3:Y:S04]  /*2c6c0*/  LDL R17, [R1+0x3b0] ;  /* 0x0003b00001117983 */ /* 0x000ee80000100800 */
[----:B-1----:R-:W3:Y:S04]  /*2c6d0*/  LDL R18, [R1+0x3c0] ;  /* 0x0003c00001127983 */ /* 0x002ee80000100800 */
[----:B------:R-:W3:Y:S01]  /*2c6e0*/  LDL R19, [R1+0x3c4] ;  /* 0x0003c40001137983 */ /* 0x000ee20000100800 */
[----:B--2---:R-:W-:Y:S03]  /*2c6f0*/  HMMA.16816.F32 R20, R20, R26, R12 ;  /* 0x0000001a1414723c */ /* 0x004fe6000000180c */
[----:B------:R-:W2:Y:S04]  /*2c700*/  LDL.LU.64 R26, [R1+0x1618] ;  /* 0x00161800011a7983 */ /* 0x000ea80000300a00 */
[----:B------:R-:W2:Y:S04]  /*2c710*/  LDL.LU R13, [R1+0x480] ;  /* 0x00048000010d7983 */ /* 0x000ea80000300800 */
[----:B------:R-:W2:-:S12]  /*2c720*/  LDL.LU R14, [R1+0x484] ;  /* 0x00048400010e7983 */ /* 0x000e980000300800 */
[----:B------:R0:W-:Y:S04]  /*2c730*/  STL.64 [R1+0xa0], R20 ;  /* 0x0000a01401007387 */ /* 0x0001e80000100a00 */
[----:B------:R1:W-:Y:S04]  /*2c740*/  STL.64 [R1+0xa8], R22 ;  /* 0x0000a81601007387 */ /* 0x0003e80000100a00 */
[----:B------:R-:W2:Y:S01]  /*2c750*/  LDL.LU R15, [R1+0x488] ;  /* 0x00048800010f7983 */ /* 0x000ea20000300800 */
[C---:B----4-:R-:W-:Y:S01]  /*2c760*/  FMUL R8, R28.reuse, R8 ;  /* 0x000000081c087220 */ /* 0x050fe20000400000 */
[----:B-----5:R-:W-:Y:S01]  /*2c770*/  FMUL R9, R28, R9 ;  /* 0x000000091c097220 */ /* 0x020fe20000400000 */
[----:B---3--:R-:W-:-:S02]  /*2c780*/  F2FP.F16.E4M3.UNPACK_B R0, R0 ;  /* 0x00000000ff00723e */ /* 0x008fc400020006ff */
[----:B------:R-:W-:Y:S01]  /*2c790*/  F2FP.F16.E4M3.UNPACK_B R18, R18 ;  /* 0x00000012ff12723e */ /* 0x000fe200020006ff */
[C---:B------:R-:W-:Y:S01]  /*2c7a0*/  FMUL R10, R29.reuse, R10 ;  /* 0x0000000a1d0a7220 */ /* 0x040fe20000400000 */
[----:B------:R-:W-:Y:S01]  /*2c7b0*/  FMUL R11, R29, R11 ;  /* 0x0000000b1d0b7220 */ /* 0x000fe20000400000 */
[----:B0-----:R-:W-:Y:S02]  /*2c7c0*/  IMAD.MOV.U32 R20, RZ, RZ, R24 ;  /* 0x000000ffff147224 */ /* 0x001fe400078e0018 */
[----:B------:R-:W-:Y:S02]  /*2c7d0*/  IMAD.MOV.U32 R21, RZ, RZ, R6 ;  /* 0x000000ffff157224 */ /* 0x000fe400078e0006 */
[----:B-1----:R-:W-:Y:S02]  /*2c7e0*/  IMAD.MOV.U32 R22, RZ, RZ, R2 ;  /* 0x000000ffff167224 */ /* 0x002fe400078e0002 */
[----:B------:R-:W-:Y:S02]  /*2c7f0*/  IMAD.MOV.U32 R23, RZ, RZ, R4 ;  /* 0x000000ffff177224 */ /* 0x000fe400078e0004 */
[C---:B--2---:R-:W-:Y:S01]  /*2c800*/  FMUL R12, R28.reuse, R13 ;  /* 0x0000000d1c0c7220 */ /* 0x044fe20000400000 */
[----:B------:R-:W-:-:S02]  /*2c810*/  FMUL R13, R28, R14 ;  /* 0x0000000e1c0d7220 */ /* 0x000fc40000400000 */
[----:B------:R-:W2:Y:S01]  /*2c820*/  LDL.LU R28, [R1+0x1610] ;  /* 0x00161000011c7983 */ /* 0x000ea20000300800 */
[C---:B------:R-:W-:Y:S01]  /*2c830*/  FMUL R14, R29.reuse, R15 ;  /* 0x0000000f1d0e7220 */ /* 0x040fe20000400000 */
[----:B------:R-:W-:Y:S01]  /*2c840*/  FMUL R15, R29, R16 ;  /* 0x000000101d0f7220 */ /* 0x000fe20000400000 */
[----:B------:R-:W-:Y:S01]  /*2c850*/  F2FP.F16.E4M3.UNPACK_B R16, R17 ;  /* 0x00000011ff10723e */ /* 0x000fe200020006ff */
[----:B------:R-:W2:Y:S01]  /*2c860*/  LDL.LU R29, [R1+0x160c] ;  /* 0x00160c00011d7983 */ /* 0x000ea20000300800 */
[----:B------:R-:W-:-:S03]  /*2c870*/  F2FP.F16.E4M3.UNPACK_B R17, R19 ;  /* 0x00000013ff11723e */ /* 0x000fc600020006ff */
[----:B------:R0:W-:Y:S01]  /*2c880*/  STL [R1+0x158], R16 ;  /* 0x0001581001007387 */ /* 0x0001e20000100800 */
[----:B------:R-:W-:-:S03]  /*2c890*/  IMAD.MOV.U32 R19, RZ, RZ, R4 ;  /* 0x000000ffff137224 */ /* 0x000fc600078e0004 */
[----:B------:R1:W-:Y:S04]  /*2c8a0*/  STL [R1+0x170], R18 ;  /* 0x0001701201007387 */ /* 0x0003e80000100800 */
[----:B------:R-:W-:Y:S01]  /*2c8b0*/  STL [R1+0x15c], R0 ;  /* 0x00015c0001007387 */ /* 0x000fe20000100800 */
[----:B0-----:R-:W-:-:S03]  /*2c8c0*/  IMAD.MOV.U32 R16, RZ, RZ, R24 ;  /* 0x000000ffff107224 */ /* 0x001fc600078e0018 */
[----:B------:R0:W-:Y:S01]  /*2c8d0*/  STL [R1+0x174], R17 ;  /* 0x0001741101007387 */ /* 0x0001e20000100800 */
[----:B-1----:R-:W-:Y:S02]  /*2c8e0*/  IMAD.MOV.U32 R18, RZ, RZ, R2 ;  /* 0x000000ffff127224 */ /* 0x002fe400078e0002 */
[----:B0-----:R-:W-:Y:S01]  /*2c8f0*/  IMAD.MOV.U32 R17, RZ, RZ, R6 ;  /* 0x000000ffff117224 */ /* 0x001fe200078e0006 */
[----:B------:R0:W-:Y:S04]  /*2c900*/  STL.64 [R1+0x1ba0], R22 ;  /* 0x001ba01601007387 */ /* 0x0001e80000100a00 */
[----:B0-----:R-:W3:Y:S01]  /*2c910*/  LDL R22, [R1+0x158] ;  /* 0x0001580001167983 */ /* 0x001ee20000100800 */
[----:B------:R-:W-:-:S03]  /*2c920*/  IMAD.MOV.U32 R23, RZ, RZ, R0 ;  /* 0x000000ffff177224 */ /* 0x000fc600078e0000 */
[----:B------:R-:W4:Y:S04]  /*2c930*/  LDL R0, [R1+0x3f4] ;  /* 0x0003f40001007983 */ /* 0x000f280000100800 */
[----:B--2---:R0:W-:Y:S04]  /*2c940*/  STL.64 [R1+0x1b80], R28 ;  /* 0x001b801c01007387 */ /* 0x0041e80000100a00 */
[----:B0-----:R-:W2:Y:S04]  /*2c950*/  LDL.LU R28, [R1+0x508] ;  /* 0x00050800011c7983 */ /* 0x001ea80000300800 */
[----:B------:R-:W5:Y:S04]  /*2c960*/  LDL.LU R29, [R1+0x50c] ;  /* 0x00050c00011d7983 */ /* 0x000f680000300800 */
[----:B------:R0:W-:Y:S04]  /*2c970*/  STL [R1+0x1b74], R25 ;  /* 0x001b741901007387 */ /* 0x0001e80000100800 */
[----:B0-----:R-:W4:Y:S04]  /*2c980*/  LDL R25, [R1+0x4d4] ;  /* 0x0004d40001197983 */ /* 0x001f280000100800 */
[----:B------:R0:W-:Y:S04]  /*2c990*/  STL [R1+0x1b70], R7 ;  /* 0x001b700701007387 */ /* 0x0001e80000100800 */
[----:B0-----:R-:W2:Y:S04]  /*2c9a0*/  LDL R7, [R1+0x4d0] ;  /* 0x0004d00001077983 */ /* 0x001ea80000100800 */
[----:B------:R0:W-:Y:S04]  /*2c9b0*/  STL [R1+0x1b64], R3 ;  /* 0x001b640301007387 */ /* 0x0001e80000100800 */
[----:B0-----:R-:W5:Y:S04]  /*2c9c0*/  LDL R3, [R1+0x3f0] ;  /* 0x0003f00001037983 */ /* 0x001f680000100800 */
[----:B------:R0:W-:Y:S04]  /*2c9d0*/  STL [R1+0x1b60], R5 ;  /* 0x001b600501007387 */ /* 0x0001e80000100800 */
[----:B0-----:R-:W5:Y:S04]  /*2c9e0*/  LDL.LU R5, [R1+0x51c] ;  /* 0x00051c0001057983 */ /* 0x001f680000300800 */
[----:B------:R0:W-:Y:S04]  /*2c9f0*/  STL [R1+0x1ac8], R26 ;  /* 0x001ac81a01007387 */ /* 0x0001e80000100800 */
[----:B0-----:R-:W5:Y:S04]  /*2ca00*/  LDL R26, [R1+0x3e4] ;  /* 0x0003e400011a7983 */ /* 0x001f680000100800 */
[----:B------:R0:W-:Y:S04]  /*2ca10*/  STL [R1+0x1b90], R27 ;  /* 0x001b901b01007387 */ /* 0x0001e80000100800 */
[----:B0-----:R-:W5:Y:S01]  /*2ca20*/  LDL R27, [R1+0x3e0] ;  /* 0x0003e000011b7983 */ /* 0x001f620000100800 */
[----:B---3--:R-:W-:Y:S03]  /*2ca30*/  HMMA.16816.F32 R8, R16, R22, R8 ;  /* 0x000000161008723c */ /* 0x008fe60000001808 */
[----:B------:R-:W3:Y:S04]  /*2ca40*/  LDL.LU.64 R22, [R1+0x1ba0] ;  /* 0x001ba00001167983 */ /* 0x000ee80000300a00 */
[----:B------:R-:W3:-:S15]  /*2ca50*/  LDL R16, [R1+0x170] ;  /* 0x0001700001107983 */ /* 0x000ede0000100800 */
[----:B------:R-:W-:-:S01]  /*2ca60*/  NOP ;  /* 0x0000000000007918 */ /* 0x000fc20000000000 */
[----:B------:R0:W-:Y:S04]  /*2ca70*/  STL.64 [R1+0x90], R8 ;  /* 0x0000900801007387 */ /* 0x0001e80000100a00 */
[----:B------:R1:W-:Y:S04]  /*2ca80*/  STL.64 [R1+0x98], R10 ;  /* 0x0000980a01007387 */ /* 0x0003e80000100a00 */
[----:B------:R-:W3:Y:S04]  /*2ca90*/  LDL R17, [R1+0x174] ;  /* 0x0001740001117983 */ /* 0x000ee80000100800 */
[----:B0-----:R-:W4:Y:S04]  /*2caa0*/  LDL.LU R8, [R1+0x510] ;  /* 0x0005100001087983 */ /* 0x001f280000300800 */
[----:B------:R-:W2:Y:S04]  /*2cab0*/  LDL.LU R9, [R1+0x514] ;  /* 0x0005140001097983 */ /* 0x000ea80000300800 */
[----:B------:R-:W5:Y:S04]  /*2cac0*/  LDL.LU R19, [R1+0x500] ;  /* 0x0005000001137983 */ /* 0x000f680000300800 */
[----:B-1----:R-:W5:Y:S04]  /*2cad0*/  LDL.LU R10, [R1+0x504] ;  /* 0x00050400010a7983 */ /* 0x002f680000300800 */
[----:B------:R-:W5:Y:S01]  /*2cae0*/  LDL.LU R11, [R1+0x518] ;  /* 0x00051800010b7983 */ /* 0x000f620000300800 */
[----:B------:R-:W-:Y:S01]  /*2caf0*/  IMAD.MOV.U32 R18, RZ, RZ, R2 ;  /* 0x000000ffff127224 */ /* 0x000fe200078e0002 */
[----:B---3--:R-:W-:Y:S01]  /*2cb00*/  HMMA.16816.F32 R12, R20, R16, R12 ;  /* 0x00000010140c723c */ /* 0x008fe2000000180c */
[----:B----4-:R-:W-:-:S06]  /*2cb10*/  FMUL R8, R25, R8 ;  /* 0x0000000819087220 */ /* 0x010fcc0000400000 */
[----:B------:R-:W-:Y:S02]  /*2cb20*/  IMAD.MOV.U32 R16, RZ, RZ, R24 ;  /* 0x000000ffff107224 */ /* 0x000fe400078e0018 */
[----:B--2---:R-:W-:Y:S01]  /*2cb30*/  FMUL R9, R25, R9 ;  /* 0x0000000919097220 */ /* 0x004fe20000400000 */
[----:B------:R-:W-:-:S13]  /*2cb40*/  IMAD.MOV.U32 R17, RZ, RZ, R6 ;  /* 0x000000ffff117224 */ /* 0x000fda00078e0006 */
[----:B------:R5:W-:Y:S04]  /*2cb50*/  STL.64 [R1+0x80], R12 ;  /* 0x0000800c01007387 */ /* 0x000be80000100a00 */
[----:B------:R0:W-:Y:S01]  /*2cb60*/  STL.64 [R1+0x88], R14 ;  /* 0x0000880e01007387 */ /* 0x0001e20000100a00 */
[C---:B-----5:R-:W-:Y:S01]  /*2cb70*/  FMUL R12, R25.reuse, R19 ;  /* 0x00000013190c7220 */ /* 0x060fe20000400000 */
[----:B------:R-:W-:Y:S01]  /*2cb80*/  FMUL R13, R25, R10 ;  /* 0x0000000a190d7220 */ /* 0x000fe20000400000 */
[C---:B------:R-:W-:Y:S01]  /*2cb90*/  FMUL R10, R7.reuse, R11 ;  /* 0x0000000b070a7220 */ /* 0x040fe20000400000 */
[C---:B------:R-:W-:Y:S01]  /*2cba0*/  FMUL R11, R7.reuse, R5 ;  /* 0x00000005070b7220 */ /* 0x040fe20000400000 */
[----:B------:R-:W-:Y:S02]  /*2cbb0*/  IMAD.MOV.U32 R19, RZ, RZ, R4 ;  /* 0x000000ffff137224 */ /* 0x000fe400078e0004 */
[C---:B0-----:R-:W-:Y:S01]  /*2cbc0*/  FMUL R14, R7.reuse, R28 ;  /* 0x0000001c070e7220 */ /* 0x041fe20000400000 */
[----:B------:R0:W-:Y:S01]  /*2cbd0*/  STL.64 [R1+0x1b98], R12 ;  /* 0x001b980c01007387 */ /* 0x0001e20000100a00 */
[----:B------:R-:W-:-:S03]  /*2cbe0*/  FMUL R15, R7, R29 ;  /* 0x0000001d070f7220 */ /* 0x000fc60000400000 */
[----:B------:R-:W2:Y:S04]  /*2cbf0*/  LDL R5, [R1+0x414] ;  /* 0x0004140001057983 */ /* 0x000ea80000100800 */
[----:B------:R-:W3:Y:S01]  /*2cc00*/  LDL R28, [R1+0x440] ;  /* 0x00044000011c7983 */ /* 0x000ee20000100800 */
[----:B0-----:R-:W-:-:S03]  /*2cc10*/  F2FP.F16.E4M3.UNPACK_B R12, R27 ;  /* 0x0000001bff0c723e */ /* 0x001fc600020006ff */
[----:B------:R-:W4:Y:S01]  /*2cc20*/  LDL R29, [R1+0x444] ;  /* 0x00044400011d7983 */ /* 0x000f220000100800 */
[----:B------:R-:W-:Y:S01]  /*2cc30*/  F2FP.F16.E4M3.UNPACK_B R13, R26 ;  /* 0x0000001aff0d723e */ /* 0x000fe200020006ff */
[----:B------:R-:W-:Y:S01]  /*2cc40*/  IMAD.MOV.U32 R20, RZ, RZ, R24 ;  /* 0x000000ffff147224 */ /* 0x000fe200078e0018 */
[----:B------:R-:W-:Y:S01]  /*2cc50*/  F2FP.F16.E4M3.UNPACK_B R26, R3 ;  /* 0x00000003ff1a723e */ /* 0x000fe200020006ff */
[----:B------:R-:W-:Y:S01]  /*2cc60*/  STL [R1+0x178], R12 ;  /* 0x0001780c01007387 */ /* 0x000fe20000100800 */
[----:B------:R-:W-:Y:S01]  /*2cc70*/  F2FP.F16.E4M3.UNPACK_B R27, R0 ;  /* 0x00000000ff1b723e */ /* 0x000fe200020006ff */
[----:B------:R-:W-:Y:S02]  /*2cc80*/  IMAD.MOV.U32 R21, RZ, RZ, R6 ;  /* 0x000000ffff157224 */ /* 0x000fe400078e0006 */
[----:B------:R0:W-:Y:S01]  /*2cc90*/  STL [R1+0x17c], R13 ;  /* 0x00017c0d01007387 */ /* 0x0001e20000100800 */
[----:B------:R-:W-:Y:S01]  /*2cca0*/  HMMA.16816.F32 R8, R16, R12, R8 ;  /* 0x0000000c1008723c */ /* 0x000fe20000001808 */
[----:B------:R-:W-:-:S02]  /*2ccb0*/  IMAD.MOV.U32 R22, RZ, RZ, R2 ;  /* 0x000000ffff167224 */ /* 0x000fc400078e0002 */
[----:B------:R-:W-:Y:S01]  /*2ccc0*/  STL [R1+0x188], R26 ;  /* 0x0001881a01007387 */ /* 0x000fe20000100800 */
[----:B------:R-:W-:-:S03]  /*2ccd0*/  IMAD.MOV.U32 R23, RZ, RZ, R4 ;  /* 0x000000ffff177224 */ /* 0x000fc600078e0004 */
[----:B------:R-:W-:Y:S04]  /*2cce0*/  STL [R1+0x18c], R27 ;  /* 0x00018c1b01007387 */ /* 0x000fe80000100800 */
[----:B0-----:R-:W5:-:S12]  /*2ccf0*/  LDL.LU.64 R12, [R1+0x1b98] ;  /* 0x001b9800010c7983 */ /* 0x001f580000300a00 */
[----:B------:R0:W-:Y:S01]  /*2cd00*/  STL.64 [R1+0x70], R8 ;  /* 0x0000700801007387 */ /* 0x0001e20000100a00 */
[----:B------:R-:W-:-:S03]  /*2cd10*/  IMAD.MOV.U32 R0, RZ, RZ, R11 ;  /* 0x000000ffff007224 */ /* 0x000fc600078e000b */
[----:B------:R1:W-:Y:S04]  /*2cd20*/  STL [R1+0x78], R10 ;  /* 0x0000780a01007387 */ /* 0x0003e80000100800 */
[----:B0-----:R-:W2:Y:S04]  /*2cd30*/  LDL.LU R8, [R1+0x530] ;  /* 0x0005300001087983 */ /* 0x001ea80000300800 */
[----:B------:R-:W2:Y:S04]  /*2cd40*/  LDL.LU R9, [R1+0x534] ;  /* 0x0005340001097983 */ /* 0x000ea80000300800 */
[----:B------:R-:W2:Y:S04]  /*2cd50*/  LDL.LU R16, [R1+0x524] ;  /* 0x0005240001107983 */ /* 0x000ea80000300800 */
[----:B-1----:R-:W2:Y:S04]  /*2cd60*/  LDL.LU R10, [R1+0x538] ;  /* 0x00053800010a7983 */ /* 0x002ea80000300800 */
[----:B------:R-:W2:Y:S04]  /*2cd70*/  LDL.LU R11, [R1+0x53c] ;  /* 0x00053c00010b7983 */ /* 0x000ea80000300800 */
[----:B------:R-:W2:Y:S04]  /*2cd80*/  LDL.LU R17, [R1+0x528] ;  /* 0x0005280001117983 */ /* 0x000ea80000300800 */
[----:B------:R-:W2:Y:S04]  /*2cd90*/  LDL.LU R18, [R1+0x52c] ;  /* 0x00052c0001127983 */ /* 0x000ea80000300800 */
[----:B------:R-:W2:Y:S04]  /*2cda0*/  LDL R19, [R1+0x410] ;  /* 0x0004100001137983 */ /* 0x000ea80000100800 */
[----:B------:R0:W-:Y:S04]  /*2cdb0*/  STL [R1+0x1b18], R0 ;  /* 0x001b180001007387 */ /* 0x0001e80000100800 */
[----:B0-----:R-:W2:Y:S01]  /*2cdc0*/  LDL.LU R0, [R1+0x520] ;  /* 0x0005200001007983 */ /* 0x001ea20000300800 */
[----:B-----5:R-:W-:Y:S03]  /*2cdd0*/  HMMA.16816.F32 R12, R20, R26, R12 ;  /* 0x0000001a140c723c */ /* 0x020fe6000000180c */
[----:B------:R-:W5:Y:S04]  /*2cde0*/  LDL.LU R27, [R1+0x1b90] ;  /* 0x001b9000011b7983 */ /* 0x000f680000300800 */
[----:B------:R-:W5:Y:S04]  /*2cdf0*/  LDL R3, [R1+0x450] ;  /* 0x0004500001037983 */ /* 0x000f680000100800 */
[----:B------:R-:W5:Y:S01]  /*2ce00*/  LDL.LU R26, [R1+0x454] ;  /* 0x00045400011a7983 */ /* 0x000f620000300800 */
[----:B---3--:R-:W-:-:S02]  /*2ce10*/  F2FP.F16.E4M3.UNPACK_B R28, R28 ;  /* 0x0000001cff1c723e */ /* 0x008fc400020006ff */
[----:B----4-:R-:W-:-:S09]  /*2ce20*/  F2FP.F16.E4M3.UNPACK_B R29, R29 ;  /* 0x0000001dff1d723e */ /* 0x010fd200020006ff */
[----:B------:R0:W-:Y:S01]  /*2ce30*/  STL.64 [R1+0x50], R12 ;  /* 0x0000500c01007387 */ /* 0x0001e20000100a00 */
[----:B--2---:R-:W-:-:S03]  /*2ce40*/  FMUL R8, R25, R8 ;  /* 0x0000000819087220 */ /* 0x004fc60000400000 */
[----:B------:R1:W-:Y:S01]  /*2ce50*/  STL.64 [R1+0x58], R14 ;  /* 0x0000580e01007387 */ /* 0x0003e20000100a00 */
[C---:B------:R-:W-:Y:S01]  /*2ce60*/  FMUL R9, R25.reuse, R9 ;  /* 0x0000000919097220 */ /* 0x040fe20000400000 */
[----:B0-----:R-:W-:Y:S01]  /*2ce70*/  FMUL R13, R25, R16 ;  /* 0x00000010190d7220 */ /* 0x001fe20000400000 */
[C---:B------:R-:W-:Y:S01]  /*2ce80*/  FMUL R10, R7.reuse, R10 ;  /* 0x0000000a070a7220 */ /* 0x040fe20000400000 */
[----:B------:R-:W-:Y:S02]  /*2ce90*/  IMAD.MOV.U32 R16, RZ, RZ, R24 ;  /* 0x000000ffff107224 */ /* 0x000fe400078e0018 */
[C---:B------:R-:W-:Y:S01]  /*2cea0*/  FMUL R11, R7.reuse, R11 ;  /* 0x0000000b070b7220 */ /* 0x040fe20000400000 */
[C---:B-1----:R-:W-:Y:S01]  /*2ceb0*/  FMUL R14, R7.reuse, R17 ;  /* 0x00000011070e7220 */ /* 0x042fe20000400000 */
[----:B------:R-:W-:Y:S02]  /*2cec0*/  IMAD.MOV.U32 R17, RZ, RZ, R6 ;  /* 0x000000ffff117224 */ /* 0x000fe400078e0006 */
[----:B------:R-:W-:Y:S01]  /*2ced0*/  FMUL R15, R7, R18 ;  /* 0x00000012070f7220 */ /* 0x000fe20000400000 */
[----:B------:R-:W-:-:S02]  /*2cee0*/  IMAD.MOV.U32 R18, RZ, RZ, R2 ;  /* 0x000000ffff127224 */ /* 0x000fc400078e0002 */
[----:B------:R-:W-:-:S07]  /*2cef0*/  FMUL R12, R25, R0 ;  /* 0x00000000190c7220 */ /* 0x000fce0000400000 */
[----:B------:R-:W-:Y:S01]  /*2cf00*/  HMMA.16816.F32 R12, R20, R28, R12 ;  /* 0x0000001c140c723c */ /* 0x000fe2000000180c */
[----:B-----5:R0:W-:Y:S02]  /*2cf10*/  STL.64 [R1+0x1b88], R26 ;  /* 0x001b881a01007387 */ /* 0x0201e40000100a00 */
[----:B0-----:R-:W-:Y:S01]  /*2cf20*/  F2FP.F16.E4M3.UNPACK_B R26, R19 ;  /* 0x00000013ff1a723e */ /* 0x001fe200020006ff */
[----:B------:R-:W-:Y:S01]  /*2cf30*/  IMAD.MOV.U32 R19, RZ, RZ, R4 ;  /* 0x000000ffff137224 */ /* 0x000fe200078e0004 */
[----:B------:R-:W-:-:S03]  /*2cf40*/  F2FP.F16.E4M3.UNPACK_B R27, R5 ;  /* 0x00000005ff1b723e */ /* 0x000fc600020006ff */
[----:B------:R-:W-:Y:S04]  /*2cf50*/  STL [R1+0x198], R26 ;  /* 0x0001981a01007387 */ /* 0x000fe80000100800 */
[----:B------:R-:W-:Y:S01]  /*2cf60*/  HMMA.16816.F32 R16, R16, R26, R8 ;  /* 0x0000001a1010723c */ /* 0x000fe20000001808 */
[----:B------:R-:W2:Y:S05]  /*2cf70*/  LDL.LU R5, [R1+0x55c] ;  /* 0x00055c0001057983 */ /* 0x000eaa0000300800 */
[----:B------:R0:W-:Y:S04]  /*2cf80*/  STL [R1+0x19c], R27 ;  /* 0x00019c1b01007387 */ /* 0x0001e80000100800 */
[----:B------:R-:W-:Y:S04]  /*2cf90*/  STL [R1+0x1a8], R28 ;  /* 0x0001a81c01007387 */ /* 0x000fe80000100800 */
[----:B------:R-:W-:Y:S04]  /*2cfa0*/  STL [R1+0x1ac], R29 ;  /* 0x0001ac1d01007387 */ /* 0x000fe80000100800 */
[----:B0-----:R-:W3:Y:S04]  /*2cfb0*/  LDL.LU.64 R26, [R1+0x1b88] ;  /* 0x001b8800011a7983 */ /* 0x001ee80000300a00 */
[----:B------:R-:W4:Y:S04]  /*2cfc0*/  LDL.LU R8, [R1+0x540] ;  /* 0x0005400001087983 */ /* 0x000f280000300800 */
[----:B------:R-:W5:Y:S04]  /*2cfd0*/  LDL.LU R9, [R1+0x544] ;  /* 0x0005440001097983 */ /* 0x000f680000300800 */
[----:B------:R0:W-:Y:S04]  /*2cfe0*/  STL.64 [R1+0x40], R16 ;  /* 0x0000401001007387 */ /* 0x0001e80000100a00 */
[----:B------:R1:W-:Y:S04]  /*2cff0*/  STL.64 [R1+0x48], R18 ;  /* 0x0000481201007387 */ /* 0x0003e80000100a00 */
[----:B0-----:R-:W3:Y:S04]  /*2d000*/  LDL.LU R17, [R1+0x550] ;  /* 0x0005500001117983 */ /* 0x001ee80000300800 */
[----:B-1----:R-:W3:Y:S04]  /*2d010*/  LDL.LU R18, [R1+0x554] ;  /* 0x0005540001127983 */ /* 0x002ee80000300800 */
[----:B------:R-:W3:Y:S04]  /*2d020*/  LDL.LU R10, [R1+0x548] ;  /* 0x00054800010a7983 */ /* 0x000ee80000300800 */
[----:B------:R-:W3:Y:S04]  /*2d030*/  LDL.LU R11, [R1+0x54c] ;  /* 0x00054c00010b7983 */ /* 0x000ee80000300800 */
[----:B------:R-:W3:Y:S04]  /*2d040*/  LDL.LU R19, [R1+0x558] ;  /* 0x0005580001137983 */ /* 0x000ee80000300800 */
[----:B------:R-:W3:Y:S01]  /*2d050*/  LDL.LU.64 R28, [R1+0x1b80] ;  /* 0x001b8000011c7983 */ /* 0x000ee20000300a00 */
[----:B------:R-:W-:-:S03]  /*2d060*/  IMAD.MOV.U32 R0, RZ, RZ, R15 ;  /* 0x000000ffff007224 */ /* 0x000fc600078e000f */
[----:B------:R3:W-:Y:S04]  /*2d070*/  STL.64 [R1], R12 ;  /* 0x0000000c01007387 */ /* 0x0007e80000100a00 */
[----:B------:R0:W-:Y:S01]  /*2d080*/  STL [R1+0x8], R14 ;  /* 0x0000080e01007387 */ /* 0x0001e20000100800 */
[----:B--2---:R-:W-:Y:S01]  /*2d090*/  FMUL R15, R7, R5 ;  /* 0x00000005070f7220 */ /* 0x004fe20000400000 */
[C---:B----4-:R-:W-:Y:S01]  /*2d0a0*/  FMUL R8, R25.reuse, R8 ;  /* 0x0000000819087220 */ /* 0x050fe20000400000 */
[C---:B-----5:R-:W-:Y:S01]  /*2d0b0*/  FMUL R9, R25.reuse, R9 ;  /* 0x0000000919097220 */ /* 0x060fe20000400000 */
[C---:B---3--:R-:W-:Y:S01]  /*2d0c0*/  FMUL R12, R25.reuse, R17 ;  /* 0x00000011190c7220 */ /* 0x048fe20000400000 */
[----:B------:R-:W-:Y:S01]  /*2d0d0*/  FMUL R13, R25, R18 ;  /* 0x00000012190d7220 */ /* 0x000fe20000400000 */
[----:B------:R-:W-:-:S04]  /*2d0e0*/  FMUL R10, R7, R10 ;  /* 0x0000000a070a7220 */ /* 0x000fc80000400000 */
[----:B------:R1:W-:Y:S01]  /*2d0f0*/  STL.64 [R1+0x1b78], R12 ;  /* 0x001b780c01007387 */ /* 0x0003e20000100a00 */
[----:B------:R-:W-:-:S03]  /*2d100*/  FMUL R11, R7, R11 ;  /* 0x0000000b070b7220 */ /* 0x000fc60000400000 */
[----:B------:R-:W2:Y:S01]  /*2d110*/  LDL R5, [R1+0x4c4] ;  /* 0x0004c40001057983 */ /* 0x000ea20000100800 */
[----:B0-----:R-:W-:Y:S01]  /*2d120*/  FMUL R14, R7, R19 ;  /* 0x00000013070e7220 */ /* 0x001fe20000400000 */
[----:B-1----:R-:W-:Y:S02]  /*2d130*/  F2FP.F16.E4M3.UNPACK_B R12, R3 ;  /* 0x00000003ff0c723e */ /* 0x002fe400020006ff */
[----:B------:R-:W-:Y:S01]  /*2d140*/  F2FP.F16.E4M3.UNPACK_B R13, R26 ;  /* 0x0000001aff0d723e */ /* 0x000fe200020006ff */
[----:B------:R-:W3:Y:S01]  /*2d150*/  LDL R3, [R1+0x4b0] ;  /* 0x0004b00001037983 */ /* 0x000ee20000100800 */
[----:B------:R-:W-:Y:S02]  /*2d160*/  F2FP.F16.E4M3.UNPACK_B R17, R29 ;  /* 0x0000001dff11723e */ /* 0x000fe400020006ff */
[----:B------:R-:W-:Y:S01]  /*2d170*/  F2FP.F16.E4M3.UNPACK_B R16, R28 ;  /* 0x0000001cff10723e */ /* 0x000fe200020006ff */
[----:B------:R-:W-:Y:S04]  /*2d180*/  STL [R1+0x1b8], R12 ;  /* 0x0001b80c01007387 */ /* 0x000fe80000100800 */
[----:B------:R-:W-:Y:S04]  /*2d190*/  STL [R1+0x1acc], R26 ;  /* 0x001acc1a01007387 */ /* 0x000fe80000100800 */
[----:B------:R0:W-:Y:S04]  /*2d1a0*/  STL [R1+0x1ad0], R29 ;  /* 0x001ad01d01007387 */ /* 0x0001e80000100800 */
[----:B------:R-:W-:Y:S01]  /*2d1b0*/  STL [R1+0x1bc], R13 ;  /* 0x0001bc0d01007387 */ /* 0x000fe20000100800 */
[----:B------:R-:W-:-:S03]  /*2d1c0*/  IMAD.MOV.U32 R18, RZ, RZ, R2 ;  /* 0x000000ffff127224 */ /* 0x000fc600078e0002 */
[----:B------:R-:W-:Y:S01]  /*2d1d0*/  STL [R1+0x1d8], R17 ;  /* 0x0001d81101007387 */ /* 0x000fe20000100800 */
[----:B------:R-:W-:Y:S02]  /*2d1e0*/  IMAD.MOV.U32 R19, RZ, RZ, R4 ;  /* 0x000000ffff137224 */ /* 0x000fe400078e0004 */
[----:B0-----:R-:W-:Y:S01]  /*2d1f0*/  IMAD.MOV.U32 R29, RZ, RZ, R16 ;  /* 0x000000ffff1d7224 */ /* 0x001fe200078e0010 */
[----:B------:R0:W-:Y:S04]  /*2d200*/  STL [R1+0x1ad4], R28 ;  /* 0x001ad41c01007387 */ /* 0x0001e80000100800 */
[----:B------:R1:W-:Y:S01]  /*2d210*/  STL [R1+0x1dc], R16 ;  /* 0x0001dc1001007387 */ /* 0x0003e20000100800 */
[----:B0-----:R-:W-:Y:S02]  /*2d220*/  IMAD.MOV.U32 R28, RZ, RZ, R17 ;  /* 0x000000ffff1c7224 */ /* 0x001fe400078e0011 */
[----:B------:R-:W-:-:S02]  /*2d230*/  IMAD.MOV.U32 R17, RZ, RZ, R6 ;  /* 0x000000ffff117224 */ /* 0x000fc400078e0006 */
[----:B-1----:R-:W-:-:S07]  /*2d240*/  IMAD.MOV.U32 R16, RZ, RZ, R24 ;  /* 0x000000ffff107224 */ /* 0x002fce00078e0018 */
[----:B------:R-:W-:Y:S01]  /*2d250*/  HMMA.16816.F32 R16, R16, R12, R8 ;  /* 0x0000000c1010723c */ /* 0x000fe20000001808 */
[----:B------:R-:W4:Y:S04]  /*2d260*/  LDL.LU.64 R12, [R1+0x1b78] ;  /* 0x001b7800010c7983 */ /* 0x000f280000300a00 */
[----:B------:R-:W5:Y:S04]  /*2d270*/  LDL.LU R8, [R1+0x560] ;  /* 0x0005600001087983 */ /* 0x000f680000300800 */
[----:B------:R-:W2:-:S14]  /*2d280*/  LDL.LU R9, [R1+0x564] ;  /* 0x0005640001097983 */ /* 0x000e9c0000300800 */
[----:B------:R0:W-:Y:S04]  /*2d290*/  STL.64 [R1+0x60], R16 ;  /* 0x0000601001007387 */ /* 0x0001e80000100a00 */
[----:B------:R1:W-:Y:S04]  /*2d2a0*/  STL.64 [R1+0x68], R18 ;  /* 0x0000681201007387 */ /* 0x0003e80000100a00 */
[----:B0-----:R-:W3:Y:S04]  /*2d2b0*/  LDL.LU R16, [R1+0x574] ;  /* 0x0005740001107983 */ /* 0x001ee80000300800 */
[----:B------:R-:W2:Y:S04]  /*2d2c0*/  LDL.LU R10, [R1+0x568] ;  /* 0x00056800010a7983 */ /* 0x000ea80000300800 */
[----:B------:R-:W2:Y:S04]  /*2d2d0*/  LDL.LU R11, [R1+0x56c] ;  /* 0x00056c00010b7983 */ /* 0x000ea80000300800 */
[----:B------:R-:W2:Y:S04]  /*2d2e0*/  LDL.LU R17, [R1+0x578] ;  /* 0x0005780001117983 */ /* 0x000ea80000300800 */
[----:B-1----:R-:W2:Y:S04]  /*2d2f0*/  LDL.LU R18, [R1+0x57c] ;  /* 0x00057c0001127983 */ /* 0x002ea80000300800 */
[----:B------:R-:W2:Y:S01]  /*2d300*/  LDL R19, [R1+0x4c0] ;  /* 0x0004c00001137983 */ /* 0x000ea20000100800 */
[----:B----4-:R-:W-:-:S15]  /*2d310*/  HMMA.16816.F32 R12, R20, R28, R12 ;  /* 0x0000001c140c723c */ /* 0x010fde000000180c */
[----:B------:R-:W-:-:S08]  /*2d320*/  NOP ;  /* 0x0000000000007918 */ /* 0x000fd00000000000 */
[----:B------:R0:W-:Y:S01]  /*2d330*/  STL [R1+0x30], R12 ;  /* 0x0000300c01007387 */ /* 0x0001e20000100800 */
[----:B------:R-:W-:-:S03]  /*2d340*/  IMAD.MOV.U32 R26, RZ, RZ, R15 ;  /* 0x000000ffff1a7224 */ /* 0x000fc600078e000f */
[----:B------:R-:W0:Y:S01]  /*2d350*/  LDL.LU R15, [R1+0x570] ;  /* 0x00057000010f7983 */ /* 0x000e220000300800 */
[----:B------:R-:W-:Y:S02]  /*2d360*/  IMAD.MOV.U32 R28, RZ, RZ, R13 ;  /* 0x000000ffff1c7224 */ /* 0x000fe400078e000d */
[----:B------:R-:W-:Y:S01]  /*2d370*/  IMAD.MOV.U32 R29, RZ, RZ, R14 ;  /* 0x000000ffff1d7224 */ /* 0x000fe200078e000e */
[----:B------:R-:W-:Y:S01]  /*2d380*/  STL [R1+0x1af8], R26 ;  /* 0x001af81a01007387 */ /* 0x000fe20000100800 */
[----:B---3--:R-:W-:-:S03]  /*2d390*/  FMUL R13, R25, R16 ;  /* 0x00000010190d7220 */ /* 0x008fc60000400000 */
[----:B------:R-:W-:Y:S01]  /*2d3a0*/  STL.64 [R1+0x1ad8], R28 ;  /* 0x001ad81c01007387 */ /* 0x000fe20000100a00 */
[C---:B-----5:R-:W-:Y:S01]  /*2d3b0*/  FMUL R8, R25.reuse, R8 ;  /* 0x0000000819087220 */ /* 0x060fe20000400000 */
[----:B--2---:R-:W-:Y:S01]  /*2d3c0*/  FMUL R9, R25, R9 ;  /* 0x0000000919097220 */ /* 0x004fe20000400000 */
[C---:B------:R-:W-:Y:S01]  /*2d3d0*/  FMUL R10, R7.reuse, R10 ;  /* 0x0000000a070a7220 */ /* 0x040fe20000400000 */
[----:B------:R-:W-:Y:S02]  /*2d3e0*/  IMAD.MOV.U32 R16, RZ, RZ, R24 ;  /* 0x000000ffff107224 */ /* 0x000fe400078e0018 */
[C---:B------:R-:W-:Y:S01]  /*2d3f0*/  FMUL R11, R7.reuse, R11 ;  /* 0x0000000b070b7220 */ /* 0x040fe20000400000 */
[----:B------:R-:W-:Y:S01]  /*2d400*/  FMUL R14, R7, R17 ;  /* 0x00000011070e7220 */ /* 0x000fe20000400000 */
[----:B------:R-:W-:Y:S01]  /*2d410*/  IMAD.MOV.U32 R17, RZ, RZ, R6 ;  /* 0x000000ffff117224 */ /* 0x000fe200078e0006 */
[----:B------:R-:W-:Y:S01]  /*2d420*/  F2FP.F16.E4M3.UNPACK_B R3, R3 ;  /* 0x00000003ff03723e */ /* 0x000fe200020006ff */
[----:B0-----:R-:W-:-:S02]  /*2d430*/  FMUL R12, R25, R15 ;  /* 0x0000000f190c7220 */ /* 0x001fc40000400000 */
[----:B------:R-:W2:Y:S01]  /*2d440*/  LDL.LU R25, [R1+0x1b74] ;  /* 0x001b740001197983 */ /* 0x000ea20000300800 */
[----:B------:R-:W-:Y:S01]  /*2d450*/  FMUL R15, R7, R18 ;  /* 0x00000012070f7220 */ /* 0x000fe20000400000 */
[----:B------:R-:W-:Y:S02]  /*2d460*/  IMAD.MOV.U32 R18, RZ, RZ, R2 ;  /* 0x000000ffff127224 */ /* 0x000fe400078e0002 */
[----:B------:R0:W-:Y:S04]  /*2d470*/  STL.64 [R1+0x1b68], R12 ;  /* 0x001b680c01007387 */ /* 0x0001e80000100a00 */
[----:B------:R-:W3:Y:S01]  /*2d480*/  LDL.LU R7, [R1+0x1b70] ;  /* 0x001b700001077983 */ /* 0x000ee20000300800 */
[----:B0-----:R-:W-:Y:S01]  /*2d490*/  F2FP.F16.E4M3.UNPACK_B R12, R19 ;  /* 0x00000013ff0c723e */ /* 0x001fe200020006ff */
[----:B------:R-:W-:Y:S01]  /*2d4a0*/  IMAD.MOV.U32 R19, RZ, RZ, R4 ;  /* 0x000000ffff137224 */ /* 0x000fe200078e0004 */
[----:B------:R-:W-:-:S02]  /*2d4b0*/  F2FP.F16.E4M3.UNPACK_B R13, R5 ;  /* 0x00000005ff0d723e */ /* 0x000fc400020006ff */
[----:B------:R-:W-:Y:S01]  /*2d4c0*/  F2FP.F16.E4M3.UNPACK_B R5, R27 ;  /* 0x0000001bff05723e */ /* 0x000fe200020006ff */
[----:B------:R-:W-:Y:S04]  /*2d4d0*/  STL [R1+0x1d0], R12 ;  /* 0x0001d00c01007387 */ /* 0x000fe80000100800 */
[----:B------:R-:W4:Y:S01]  /*2d4e0*/  LDL.LU R28, [R1+0x334] ;  /* 0x00033400011c7983 */ /* 0x000f220000300800 */
[----:B------:R-:W-:Y:S06]  /*2d4f0*/  HMMA.16816.F32 R8, R16, R12, R8 ;  /* 0x0000000c1008723c */ /* 0x000fec0000001808 */
[----:B------:R0:W-:Y:S04]  /*2d500*/  STL [R1+0x1d4], R13 ;  /* 0x0001d40d01007387 */ /* 0x0001e80000100800 */
[----:B------:R-:W5:Y:S04]  /*2d510*/  LDL.LU R29, [R1+0x340] ;  /* 0x00034000011d7983 */ /* 0x000f680000300800 */
[----:B------:R1:W-:Y:S04]  /*2d520*/  STL [R1+0x1f0], R3 ;  /* 0x0001f00301007387 */ /* 0x0003e80000100800 */
[----:B------:R-:W5:Y:S04]  /*2d530*/  LDL.LU R26, [R1+0x344] ;  /* 0x00034400011a7983 */ /* 0x000f680000300800 */
[----:B------:R1:W-:Y:S04]  /*2d540*/  STL [R1+0x1f4], R5 ;  /* 0x0001f40501007387 */ /* 0x0003e80000100800 */
[----:B------:R-:W4:Y:S04]  /*2d550*/  LDL.LU R2, [R1+0x330] ;  /* 0x0003300001027983 */ /* 0x000f280000300800 */
[----:B0-----:R-:W2:Y:S01]  /*2d560*/  LDL.LU.64 R12, [R1+0x1b68] ;  /* 0x001b6800010c7983 */ /* 0x001ea20000300a00 */
[----:B------:R-:W-:-:S02]  /*2d570*/  IMAD.MOV.U32 R18, RZ, RZ, R3 ;  /* 0x000000ffff127224 */ /* 0x000fc400078e0003 */
[----:B------:R-:W-:Y:S01]  /*2d580*/  IMAD.MOV.U32 R19, RZ, RZ, R5 ;  /* 0x000000ffff137224 */ /* 0x000fe200078e0005 */
[----:B-1----:R-:W5:Y:S01]  /*2d590*/  LDL.LU R3, [R1+0x1b64] ;  /* 0x001b640001037983 */ /* 0x002f620000300800 */
[----:B------:R-:W-:-:S03]  /*2d5a0*/  IMAD.MOV.U32 R27, RZ, RZ, R8 ;  /* 0x000000ffff1b7224 */ /* 0x000fc600078e0008 */
[----:B------:R-:W4:Y:S01]  /*2d5b0*/  LDL.LU R5, [R1+0x1b60] ;  /* 0x001b600001057983 */ /* 0x000f220000300800 */
[----:B------:R-:W-:-:S03]  /*2d5c0*/  IMAD.MOV.U32 R24, RZ, RZ, R9 ;  /* 0x000000ffff187224 */ /* 0x000fc600078e0009 */
[----:B------:R-:W3:Y:S01]  /*2d5d0*/  LDL.LU R8, [R1+0x2d0] ;  /* 0x0002d00001087983 */ /* 0x000ee20000300800 */
[----:B------:R-:W-:-:S03]  /*2d5e0*/  IMAD.MOV.U32 R6, RZ, RZ, R10 ;  /* 0x000000ffff067224 */ /* 0x000fc600078e000a */
[----:B------:R-:W5:Y:S01]  /*2d5f0*/  LDL.LU R9, [R1+0x2d4] ;  /* 0x0002d40001097983 */ /* 0x000f620000300800 */
[----:B------:R-:W-:-:S03]  /*2d600*/  IMAD.MOV.U32 R4, RZ, RZ, R11 ;  /* 0x000000ffff047224 */ /* 0x000fc600078e000b */
[----:B------:R-:W4:Y:S04]  /*2d610*/  LDL.LU R10, [R1+0x2f0] ;  /* 0x0002f000010a7983 */ /* 0x000f280000300800 */
[----:B------:R-:W4:Y:S04]  /*2d620*/  LDL.LU R11, [R1+0x2f4] ;  /* 0x0002f400010b7983 */ /* 0x000f280000300800 */
[----:B------:R-:W-:Y:S01]  /*2d630*/  STL [R1+0x1afc], R27 ;  /* 0x001afc1b01007387 */ /* 0x000fe20000100800 */
[----:B--2---:R-:W-:Y:S07]  /*2d640*/  HMMA.16816.F32 R12, R20, R18, R12 ;  /* 0x00000012140c723c */ /* 0x004fee000000180c */
[----:B---3--:R-:W-:-:S02]  /*2d650*/  F2FP.F16.E4M3.UNPACK_B R22, R8.H1 ;  /* 0x00000008ff16723e */ /* 0x008fc400030006ff */
[----:B-----5:R-:W-:Y:S02]  /*2d660*/  F2FP.F16.E4M3.UNPACK_B R23, R9.H1 ;  /* 0x00000009ff17723e */ /* 0x020fe400030006ff */
[----:B----4-:R-:W-:-:S12]  /*2d670*/  F2FP.F16.E4M3.UNPACK_B R20, R10.H1 ;  /* 0x0000000aff14723e */ /* 0x010fd800030006ff */
[----:B------:R-:W-:Y:S01]  /*2d680*/  STL.64 [R1+0x10], R12 ;  /* 0x0000100c01007387 */ /* 0x000fe20000100a00 */
[----:B------:R-:W-:-:S03]  /*2d690*/  F2FP.F16.E4M3.UNPACK_B R21, R11.H1 ;  /* 0x0000000bff15723e */ /* 0x000fc600030006ff */
[----:B------:R-:W-:Y:S04]  /*2d6a0*/  STL.64 [R1+0x18], R14 ;  /* 0x0000180e01007387 */ /* 0x000fe80000100a00 */
[----:B------:R-:W-:Y:S04]  /*2d6b0*/  STL [R1+0x1e0], R22 ;  /* 0x0001e01601007387 */ /* 0x000fe80000100800 */
[----:B------:R-:W2:Y:S04]  /*2d6c0*/  LDL.LU R18, [R1+0x360] ;  /* 0x0003600001127983 */ /* 0x000ea80000300800 */
[----:B------:R-:W-:Y:S04]  /*2d6d0*/  STL [R1+0x1e4], R23 ;  /* 0x0001e41701007387 */ /* 0x000fe80000100800 */
[----:B------:R-:W2:Y:S04]  /*2d6e0*/  LDL.LU R19, [R1+0x364] ;  /* 0x0003640001137983 */ /* 0x000ea80000300800 */
[----:B------:R-:W-:Y:S04]  /*2d6f0*/  STL [R1+0x1e8], R20 ;  /* 0x0001e81401007387 */ /* 0x000fe80000100800 */
[----:B------:R-:W3:Y:S04]  /*2d700*/  LDL.LU R16, [R1+0x390] ;  /* 0x0003900001107983 */ /* 0x000ee80000300800 */
[----:B------:R-:W-:Y:S04]  /*2d710*/  STL [R1+0x1ec], R21 ;  /* 0x0001ec1501007387 */ /* 0x000fe80000100800 */
[----:B------:R-:W3:Y:S04]  /*2d720*/  LDL.LU R17, [R1+0x394] ;  /* 0x0003940001117983 */ /* 0x000ee80000300800 */
[----:B--2---:R-:W-:Y:S04]  /*2d730*/  STL.64 [R1+0x1b48], R18 ;  /* 0x001b481201007387 */ /* 0x004fe80000100a00 */
[----:B---3--:R0:W-:Y:S04]  /*2d740*/  STL.64 [R1+0x1b40], R16 ;  /* 0x001b401001007387 */ /* 0x0081e80000100a00 */
[----:B0-----:R-:W2:Y:S04]  /*2d750*/  LDL.LU R16, [R1+0xd0] ;  /* 0x0000d00001107983 */ /* 0x001ea80000300800 */
[----:B------:R-:W2:Y:S04]  /*2d760*/  LDL.LU R17, [R1+0xd4] ;  /* 0x0000d40001117983 */ /* 0x000ea80000300800 */
[----:B------:R-:W3:Y:S04]  /*2d770*/  LDL.LU R18, [R1+0xd8] ;  /* 0x0000d80001127983 */ /* 0x000ee80000300800 */
[----:B------:R-:W3:Y:S01]  /*2d780*/  LDL.LU R19, [R1+0xdc] ;  /* 0x0000dc0001137983 */ /* 0x000ee20000300800 */
[----:B------:R-:W-:-:S03]  /*2d790*/  IMAD.MOV.U32 R8, RZ, RZ, R25 ;  /* 0x000000ffff087224 */ /* 0x000fc600078e0019 */
[----:B---3--:R-:W-:Y:S04]  /*2d7a0*/  STL.64 [R1+0x1b58], R18 ;  /* 0x001b581201007387 */ /* 0x008fe80000100a00 */
[----:B--2---:R0:W-:Y:S04]  /*2d7b0*/  STL.64 [R1+0x1b50], R16 ;  /* 0x001b501001007387 */ /* 0x0041e80000100a00 */
[----:B0-----:R-:W2:Y:S04]  /*2d7c0*/  LDL.LU R16, [R1+0xf0] ;  /* 0x0000f00001107983 */ /* 0x001ea80000300800 */
[----:B------:R-:W2:Y:S04]  /*2d7d0*/  LDL.LU R17, [R1+0xf4] ;  /* 0x0000f40001117983 */ /* 0x000ea80000300800 */
[----:B------:R-:W2:Y:S04]  /*2d7e0*/  LDL.LU R18, [R1+0xf8] ;  /* 0x0000f80001127983 */ /* 0x000ea80000300800 */
[----:B------:R-:W2:Y:S01]  /*2d7f0*/  LDL.LU R19, [R1+0xfc] ;  /* 0x0000fc0001137983 */ /* 0x000ea20000300800 */
[----:B------:R-:W-:-:S02]  /*2d800*/  IMAD.MOV.U32 R9, RZ, RZ, R7 ;  /* 0x000000ffff097224 */ /* 0x000fc400078e0007 */
[----:B------:R-:W-:Y:S02]  /*2d810*/  IMAD.MOV.U32 R10, RZ, RZ, R3 ;  /* 0x000000ffff0a7224 */ /* 0x000fe400078e0003 */
[----:B------:R-:W-:-:S07]  /*2d820*/  IMAD.MOV.U32 R11, RZ, RZ, R5 ;  /* 0x000000ffff0b7224 */ /* 0x000fce00078e0005 */
[----:B--2---:R-:W-:Y:S01]  /*2d830*/  HMMA.16816.F32 R8, R8, R22, R16 ;  /* 0x000000160808723c */ /* 0x004fe20000001810 */
[----:B------:R-:W2:Y:S04]  /*2d840*/  LDL.LU.64 R18, [R1+0x1b58] ;  /* 0x001b580001127983 */ /* 0x000ea80000300a00 */
[----:B------:R-:W2:-:S15]  /*2d850*/  LDL.LU.64 R16, [R1+0x1b50] ;  /* 0x001b500001107983 */ /* 0x000e9e0000300a00 */
[----:B------:R-:W-:-:S03]  /*2d860*/  NOP ;  /* 0x0000000000007918 */ /* 0x000fc60000000000 */
[----:B------:R0:W-:Y:S04]  /*2d870*/  STL.64 [R1+0x2e0], R8 ;  /* 0x0002e00801007387 */ /* 0x0001e80000100a00 */
[----:B------:R1:W-:Y:S04]  /*2d880*/  STL.64 [R1+0x2e8], R10 ;  /* 0x0002e80a01007387 */ /* 0x0003e80000100a00 */
[----:B0-----:R-:W3:Y:S04]  /*2d890*/  LDL.LU R8, [R1+0xe0] ;  /* 0x0000e00001087983 */ /* 0x001ee80000300800 */
[----:B------:R-:W3:Y:S04]  /*2d8a0*/  LDL.LU R9, [R1+0xe4] ;  /* 0x0000e40001097983 */ /* 0x000ee80000300800 */
[----:B-1----:R-:W3:Y:S04]  /*2d8b0*/  LDL.LU R10, [R1+0xe8] ;  /* 0x0000e800010a7983 */ /* 0x002ee80000300800 */
[----:B------:R-:W3:Y:S01]  /*2d8c0*/  LDL.LU R11, [R1+0xec] ;  /* 0x0000ec00010b7983 */ /* 0x000ee20000300800 */
[----:B------:R-:W-:-:S02]  /*2d8d0*/  IMAD.MOV.U32 R12, RZ, RZ, R25 ;  /* 0x000000ffff0c7224 */ /* 0x000fc400078e0019 */
[----:B------:R-:W-:Y:S02]  /*2d8e0*/  IMAD.MOV.U32 R13, RZ, RZ, R7 ;  /* 0x000000ffff0d7224 */ /* 0x000fe400078e0007 */
[----:B------:R-:W-:Y:S02]  /*2d8f0*/  IMAD.MOV.U32 R14, RZ, RZ, R3 ;  /* 0x000000ffff0e7224 */ /* 0x000fe400078e0003 */
[----:B------:R-:W-:Y:S01]  /*2d900*/  IMAD.MOV.U32 R15, RZ, RZ, R5 ;  /* 0x000000ffff0f7224 */ /* 0x000fe200078e0005 */
[----:B------:R-:W-:Y:S02]  /*2d910*/  F2FP.F16.E4M3.UNPACK_B R22, R2.H1 ;  /* 0x00000002ff16723e */ /* 0x000fe400030006ff */
[----:B------:R-:W-:-:S04]  /*2d920*/  F2FP.F16.E4M3.UNPACK_B R23, R28.H1 ;  /* 0x0000001cff17723e */ /* 0x000fc800030006ff */
[----:B---3--:R-:W-:-:S15]  /*2d930*/  HMMA.16816.F32 R8, R12, R20, R8 ;  /* 0x000000140c08723c */ /* 0x008fde0000001808 */
[----:B------:R-:W-:-:S08]  /*2d940*/  NOP ;  /* 0x0000000000007918 */ /* 0x000fd00000000000 */
[----:B------:R0:W-:Y:S04]  /*2d950*/  STL.64 [R1+0x310], R8 ;  /* 0x0003100801007387 */ /* 0x0001e80000100a00 */
[----:B------:R1:W-:Y:S01]  /*2d960*/  STL.64 [R1+0x318], R10 ;  /* 0x0003180a01007387 */ /* 0x0003e20000100a00 */
[----:B0-----:R-:W-:Y:S02]  /*2d970*/  IMAD.MOV.U32 R8, RZ, RZ, R25 ;  /* 0x000000ffff087224 */ /* 0x001fe400078e0019 */
[----:B------:R-:W-:Y:S02]  /*2d980*/  IMAD.MOV.U32 R9, RZ, RZ, R7 ;  /* 0x000000ffff097224 */ /* 0x000fe400078e0007 */
[----:B-1----:R-:W-:Y:S02]  /*2d990*/  IMAD.MOV.U32 R10, RZ, RZ, R3 ;  /* 0x000000ffff0a7224 */ /* 0x002fe400078e0003 */
[----:B------:R-:W-:-:S07]  /*2d9a0*/  IMAD.MOV.U32 R11, RZ, RZ, R5 ;  /* 0x000000ffff0b7224 */ /* 0x000fce00078e0005 */
[----:B--2---:R-:W-:Y:S01]  /*2d9b0*/  HMMA.16816.F32 R8, R8, R22, R16 ;  /* 0x000000160808723c */ /* 0x004fe20000001810 */
[----:B------:R-:W-:-:S05]  /*2d9c0*/  F2FP.F16.E4M3.UNPACK_B R20, R29.H1 ;  /* 0x0000001dff14723e */ /* 0x000fca00030006ff */
[----:B------:R-:W-:Y:S01]  /*2d9d0*/  STL [R1+0x1c0], R22 ;  /* 0x0001c01601007387 */ /* 0x000fe20000100800 */
[----:B------:R-:W-:-:S03]  /*2d9e0*/  F2FP.F16.E4M3.UNPACK_B R21, R26.H1 ;  /* 0x0000001aff15723e */ /* 0x000fc600030006ff */
[----:B------:R-:W2:Y:S04]  /*2d9f0*/  LDL.LU R2, [R1+0x3b0] ;  /* 0x0003b00001027983 */ /* 0x000ea80000300800 */
[----:B------:R-:W-:Y:S04]  /*2da00*/  STL [R1+0x1c4], R23 ;  /* 0x0001c41701007387 */ /* 0x000fe80000100800 */
[----:B------:R-:W3:Y:S04]  /*2da10*/  LDL.LU R28, [R1+0x3b4] ;  /* 0x0003b400011c7983 */ /* 0x000ee80000300800 */
[----:B------:R-:W-:Y:S04]  /*2da20*/  STL [R1+0x1c8], R20 ;  /* 0x0001c81401007387 */ /* 0x000fe80000100800 */
[----:B------:R-:W4:Y:S04]  /*2da30*/  LDL.LU R29, [R1+0x3c0] ;  /* 0x0003c000011d7983 */ /* 0x000f280000300800 */
[----:B------:R-:W-:Y:S04]  /*2da40*/  STL [R1+0x1cc], R21 ;  /* 0x0001cc1501007387 */ /* 0x000fe80000100800 */
[----:B------:R-:W5:Y:S04]  /*2da50*/  LDL.LU R26, [R1+0x3c4] ;  /* 0x0003c400011a7983 */ /* 0x000f680000300800 */
[----:B------:R-:W2:Y:S04]  /*2da60*/  LDL.LU.64 R18, [R1+0x1b48] ;  /* 0x001b480001127983 */ /* 0x000ea80000300a00 */
[----:B------:R-:W3:Y:S04]  /*2da70*/  LDL.LU.64 R16, [R1+0x1b40] ;  /* 0x001b400001107983 */ /* 0x000ee80000300a00 */
[----:B------:R0:W-:Y:S04]  /*2da80*/  STL.64 [R1+0x300], R8 ;  /* 0x0003000801007387 */ /* 0x0001e80000100a00 */
[----:B------:R1:W-:Y:S04]  /*2da90*/  STL.64 [R1+0x308], R10 ;  /* 0x0003080a01007387 */ /* 0x0003e80000100a00 */
[----:B0-----:R-:W4:Y:S04]  /*2daa0*/  LDL.LU R8, [R1+0xc0] ;  /* 0x0000c00001087983 */ /* 0x001f280000300800 */
[----:B------:R-:W4:Y:S04]  /*2dab0*/  LDL.LU R9, [R1+0xc4] ;  /* 0x0000c40001097983 */ /* 0x000f280000300800 */
[----:B-1----:R-:W4:Y:S04]  /*2dac0*/  LDL.LU R10, [R1+0xc8] ;  /* 0x0000c800010a7983 */ /* 0x002f280000300800 */
[----:B------:R-:W4:Y:S01]  /*2dad0*/  LDL.LU R11, [R1+0xcc] ;  /* 0x0000cc00010b7983 */ /* 0x000f220000300800 */
[----:B--2---:R-:W-:-:S02]  /*2dae0*/  F2FP.F16.E4M3.UNPACK_B R18, R18.H1 ;  /* 0x00000012ff12723e */ /* 0x004fc400030006ff */
[----:B------:R-:W-:Y:S02]  /*2daf0*/  F2FP.F16.E4M3.UNPACK_B R19, R19.H1 ;  /* 0x00000013ff13723e */ /* 0x000fe400030006ff */
[----:B---3--:R-:W-:Y:S02]  /*2db00*/  F2FP.F16.E4M3.UNPACK_B R16, R16.H1 ;  /* 0x00000010ff10723e */ /* 0x008fe400030006ff */
[----:B------:R-:W-:Y:S01]  /*2db10*/  F2FP.F16.E4M3.UNPACK_B R17, R17.H1 ;  /* 0x00000011ff11723e */ /* 0x000fe200030006ff */
[----:B----4-:R-:W-:-:S15]  /*2db20*/  HMMA.16816.F32 R8, R12, R20, R8 ;  /* 0x000000140c08723c */ /* 0x010fde0000001808 */
[----:B------:R-:W-:-:S08]  /*2db30*/  NOP ;  /* 0x0000000000007918 */ /* 0x000fd00000000000 */
[----:B------:R-:W-:Y:S04]  /*2db40*/  STL.64 [R1+0x350], R8 ;  /* 0x0003500801007387 */ /* 0x000fe80000100a00 */
        /* <DEDUP_REMOVED lines=9> */
[----:B---3--:R-:W-:Y:S04]  /*2dbe0*/  STL.64 [R1+0x1b28], R22 ;  /* 0x001b281601007387 */ /* 0x008fe80000100a00 */
[----:B--2---:R0:W-:Y:S04]  /*2dbf0*/  STL.64 [R1+0x1b20], R20 ;  /* 0x001b201401007387 */ /* 0x0041e80000100a00 */
        /* <DEDUP_REMOVED lines=24> */
[----:B------:R-:W-:-:S02]  /*2dd80*/  F2FP.F16.E4M3.UNPACK_B R18, R2.H1 ;  /* 0x00000002ff12723e */ /* 0x000fc400030006ff */
[----:B------:R-:W-:Y:S01]  /*2dd90*/  F2FP.F16.E4M3.UNPACK_B R19, R28.H1 ;  /* 0x0000001cff13723e */ /* 0x000fe200030006ff */
[----:B---3--:R-:W-:Y:S07]  /*2dda0*/  HMMA.16816.F32 R8, R12, R16, R8 ;  /* 0x000000100c08723c */ /* 0x008fee0000001808 */
[----:B------:R-:W-:Y:S02]  /*2ddb0*/  F2FP.F16.E4M3.UNPACK_B R16, R29.H1 ;  /* 0x0000001dff10723e */ /* 0x000fe400030006ff */
[----:B-----5:R-:W-:-:S14]  /*2ddc0*/  F2FP.F16.E4M3.UNPACK_B R17, R26.H1 ;  /* 0x0000001aff11723e */ /* 0x020fdc00030006ff */
[----:B------:R0:W-:Y:S04]  /*2ddd0*/  STL.64 [R1+0x380], R8 ;  /* 0x0003800801007387 */ /* 0x0001e80000100a00 */
[----:B------:R1:W-:Y:S01]  /*2dde0*/  STL.64 [R1+0x388], R10 ;  /* 0x0003880a01007387 */ /* 0x0003e20000100a00 */
[----:B0-----:R-:W-:Y:S02]  /*2ddf0*/  IMAD.MOV.U32 R8, RZ, RZ, R25 ;  /* 0x000000ffff087224 */ /* 0x001fe400078e0019 */
[----:B------:R-:W-:Y:S02]  /*2de00*/  IMAD.MOV.U32 R9, RZ, RZ, R7 ;  /* 0x000000ffff097224 */ /* 0x000fe400078e0007 */
[----:B-1----:R-:W-:Y:S02]  /*2de10*/  IMAD.MOV.U32 R10, RZ, RZ, R3 ;  /* 0x000000ffff0a7224 */ /* 0x002fe400078e0003 */
[----:B------:R-:W-:Y:S01]  /*2de20*/  IMAD.MOV.U32 R11, RZ, RZ, R5 ;  /* 0x000000ffff0b7224 */ /* 0x000fe200078e0005 */
[----:B------:R-:W-:Y:S06]  /*2de30*/  STL [R1+0x180], R18 ;  /* 0x0001801201007387 */ /* 0x000fec0000100800 */
[----:B--2---:R-:W-:Y:S06]  /*2de40*/  HMMA.16816.F32 R8, R8, R18, R20 ;  /* 0x000000120808723c */ /* 0x004fec0000001814 */
[----:B------:R-:W-:Y:S04]  /*2de50*/  STL [R1+0x184], R19 ;  /* 0x0001841301007387 */ /* 0x000fe80000100800 */
[----:B------:R-:W-:Y:S04]  /*2de60*/  STL [R1+0x190], R16 ;  /* 0x0001901001007387 */ /* 0x000fe80000100800 */
[----:B------:R-:W-:Y:S04]  /*2de70*/  STL [R1+0x194], R17 ;  /* 0x0001941101007387 */ /* 0x000fe80000100800 */
[----:B------:R-:W2:Y:S04]  /*2de80*/  LDL.LU.64 R22, [R1+0x1b28] ;  /* 0x001b280001167983 */ /* 0x000ea80000300a00 */
[----:B------:R-:W2:Y:S04]  /*2de90*/  LDL.LU.64 R20, [R1+0x1b20] ;  /* 0x001b200001147983 */ /* 0x000ea80000300a00 */
[----:B------:R-:W-:Y:S04]  /*2dea0*/  STL.64 [R1+0x370], R8 ;  /* 0x0003700801007387 */ /* 0x000fe80000100a00 */
[----:B------:R0:W-:Y:S04]  /*2deb0*/  STL.64 [R1+0x378], R10 ;  /* 0x0003780a01007387 */ /* 0x0001e80000100a00 */
[----:B0-----:R-:W3:Y:S04]  /*2dec0*/  LDL.LU R10, [R1+0x3e0] ;  /* 0x0003e000010a7983 */ /* 0x001ee80000300800 */
[----:B------:R-:W4:Y:S04]  /*2ded0*/  LDL.LU R11, [R1+0x3e4] ;  /* 0x0003e400010b7983 */ /* 0x000f280000300800 */
[----:B------:R-:W5:Y:S04]  /*2dee0*/  LDL.LU R28, [R1+0x410] ;  /* 0x00041000011c7983 */ /* 0x000f680000300800 */
[----:B------:R-:W5:Y:S01]  /*2def0*/  LDL.LU R29, [R1+0x414] ;  /* 0x00041400011d7983 */ /* 0x000f620000300800 */
[----:B--2---:R-:W-:Y:S03]  /*2df00*/  HMMA.16816.F32 R12, R12, R16, R20 ;  /* 0x000000100c0c723c */ /* 0x004fe60000001814 */
[----:B-----5:R-:W-:Y:S04]  /*2df10*/  STL.64 [R1+0x1b00], R28 ;  /* 0x001b001c01007387 */ /* 0x020fe80000100a00 */
[----:B------:R-:W2:Y:S04]  /*2df20*/  LDL.LU R27, [R1+0x3f0] ;  /* 0x0003f000011b7983 */ /* 0x000ea80000300800 */
[----:B------:R-:W5:-:S12]  /*2df30*/  LDL.LU R26, [R1+0x3f4] ;  /* 0x0003f400011a7983 */ /* 0x000f580000300800 */
[----:B------:R-:W-:Y:S04]  /*2df40*/  STL.64 [R1+0x3d0], R12 ;  /* 0x0003d00c01007387 */ /* 0x000fe80000100a00 */
[----:B------:R-:W-:Y:S04]  /*2df50*/  STL.64 [R1+0x3d8], R14 ;  /* 0x0003d80e01007387 */ /* 0x000fe80000100a00 */
[----:B------:R-:W3:Y:S04]  /*2df60*/  LDL.LU R17, [R1+0x440] ;  /* 0x0004400001117983 */ /* 0x000ee80000300800 */
[----:B------:R-:W5:Y:S04]  /*2df70*/  LDL.LU R2, [R1+0x444] ;  /* 0x0004440001027983 */ /* 0x000f680000300800 */
[----:B------:R-:W4:Y:S04]  /*2df80*/  LDL.LU R20, [R1] ;  /* 0x0000000001147983 */ /* 0x000f280000300800 */
[----:B------:R-:W4:Y:S04]  /*2df90*/  LDL.LU R21, [R1+0x4] ;  /* 0x0000040001157983 */ /* 0x000f280000300800 */
[----:B------:R-:W2:Y:S01]  /*2dfa0*/  LDL.LU R22, [R1+0x8] ;  /* 0x0000080001167983 */ /* 0x000ea20000300800 */
[----:B------:R-:W-:-:S03]  /*2dfb0*/  IMAD.MOV.U32 R23, RZ, RZ, R0 ;  /* 0x000000ffff177224 */ /* 0x000fc600078e0000 */
[----:B------:R-:W5:Y:S04]  /*2dfc0*/  LDL.LU R0, [R1+0x1b18] ;  /* 0x001b180001007983 */ /* 0x000f680000300800 */
[----:B--2---:R-:W-:Y:S04]  /*2dfd0*/  STL.64 [R1+0x1ae8], R22 ;  /* 0x001ae81601007387 */ /* 0x004fe80000100a00 */
[----:B----4-:R-:W-:Y:S04]  /*2dfe0*/  STL.64 [R1+0x1ae0], R20 ;  /* 0x001ae01401007387 */ /* 0x010fe80000100a00 */
[----:B------:R-:W2:Y:S04]  /*2dff0*/  LDL.LU R18, [R1+0x6a8] ;  /* 0x0006a80001127983 */ /* 0x000ea80000300800 */
[----:B--2---:R-:W-:Y:S04]  /*2e000*/  STL [R1+0x1af4], R18 ;  /* 0x001af41201007387 */ /* 0x004fe80000100800 */
[----:B---3--:R0:W-:Y:S04]  /*2e010*/  STL [R1+0x1af0], R17 ;  /* 0x001af01101007387 */ /* 0x0081e80000100800 */
[----:B------:R-:W2:Y:S04]  /*2e020*/  LDL.LU R16, [R1+0x50] ;  /* 0x0000500001107983 */ /* 0x000ea80000300800 */
[----:B0-----:R-:W2:Y:S04]  /*2e030*/  LDL.LU R17, [R1+0x54] ;  /* 0x0000540001117983 */ /* 0x001ea80000300800 */
[----:B------:R-:W3:Y:S04]  /*2e040*/  LDL.LU R18, [R1+0x58] ;  /* 0x0000580001127983 */ /* 0x000ee80000300800 */
[----:B------:R-:W3:Y:S01]  /*2e050*/  LDL.LU R19, [R1+0x5c] ;  /* 0x00005c0001137983 */ /* 0x000ee20000300800 */
[----:B------:R-:W-:Y:S01]  /*2e060*/  F2FP.F16.E4M3.UNPACK_B R28, R10.H1 ;  /* 0x0000000aff1c723e */ /* 0x000fe200030006ff */
[----:B------:R-:W-:Y:S01]  /*2e070*/  IMAD.MOV.U32 R8, RZ, RZ, R25 ;  /* 0x000000ffff087224 */ /* 0x000fe200078e0019 */
[----:B------:R-:W-:Y:S01]  /*2e080*/  F2FP.F16.E4M3.UNPACK_B R29, R11.H1 ;  /* 0x0000000bff1d723e */ /* 0x000fe200030006ff */
[----:B---3--:R-:W-:Y:S04]  /*2e090*/  STL.64 [R1+0x1b10], R18 ;  /* 0x001b101201007387 */ /* 0x008fe80000100a00 */
[----:B--2---:R0:W-:Y:S04]  /*2e0a0*/  STL.64 [R1+0x1b08], R16 ;  /* 0x001b081001007387 */ /* 0x0041e80000100a00 */
[----:B0-----:R-:W2:Y:S04]  /*2e0b0*/  LDL.LU R16, [R1+0x70] ;  /* 0x0000700001107983 */ /* 0x001ea80000300800 */
[----:B------:R-:W2:Y:S04]  /*2e0c0*/  LDL.LU R17, [R1+0x74] ;  /* 0x0000740001117983 */ /* 0x000ea80000300800 */
[----:B------:R-:W2:Y:S01]  /*2e0d0*/  LDL.LU R18, [R1+0x78] ;  /* 0x0000780001127983 */ /* 0x000ea20000300800 */
[----:B-----5:R-:W-:Y:S01]  /*2e0e0*/  IMAD.MOV.U32 R19, RZ, RZ, R0 ;  /* 0x000000ffff137224 */ /* 0x020fe200078e0000 */
[----:B------:R-:W-:Y:S01]  /*2e0f0*/  F2FP.F16.E4M3.UNPACK_B R27, R27.H1 ;  /* 0x0000001bff1b723e */ /* 0x000fe200030006ff */
[----:B------:R-:W-:Y:S01]  /*2e100*/  IMAD.MOV.U32 R9, RZ, RZ, R7 ;  /* 0x000000ffff097224 */ /* 0x000fe200078e0007 */
[----:B------:R-:W3:Y:S01]  /*2e110*/  LDL R0, [R1+0x4ec] ;  /* 0x0004ec0001007983 */ /* 0x000ee20000100800 */
[----:B------:R-:W-:-:S02]  /*2e120*/  IMAD.MOV.U32 R10, RZ, RZ, R3 ;  /* 0x000000ffff0a7224 */ /* 0x000fc400078e0003 */
[----:B------:R-:W-:Y:S01]  /*2e130*/  IMAD.MOV.U32 R11, RZ, RZ, R5 ;  /* 0x000000ffff0b7224 */ /* 0x000fe200078e0005 */
[----:B------:R-:W4:Y:S01]  /*2e140*/  LDL.LU R20, [R1+0x40] ;  /* 0x0000400001147983 */ /* 0x000f220000300800 */
[----:B------:R-:W-:-:S03]  /*2e150*/  F2FP.F16.E4M3.UNPACK_B R26, R26.H1 ;  /* 0x0000001aff1a723e */ /* 0x000fc600030006ff */
[----:B------:R-:W4:Y:S04]  /*2e160*/  LDL.LU R21, [R1+0x44] ;  /* 0x0000440001157983 */ /* 0x000f280000300800 */
[----:B------:R-:W-:Y:S04]  /*2e170*/  STL [R1+0x150], R28 ;  /* 0x0001501c01007387 */ /* 0x000fe80000100800 */
[----:B------:R-:W4:Y:S04]  /*2e180*/  LDL.LU R22, [R1+0x48] ;  /* 0x0000480001167983 */ /* 0x000f280000300800 */
[----:B------:R0:W-:Y:S04]  /*2e190*/  STL [R1+0x154], R29 ;  /* 0x0001541d01007387 */ /* 0x0001e80000100800 */
[----:B------:R-:W4:Y:S04]  /*2e1a0*/  LDL.LU R23, [R1+0x4c] ;  /* 0x00004c0001177983 */ /* 0x000f280000300800 */
[----:B------:R-:W-:Y:S04]  /*2e1b0*/  STL [R1+0x168], R27 ;  /* 0x0001681b01007387 */ /* 0x000fe80000100800 */
[----:B------:R-:W-:Y:S01]  /*2e1c0*/  STL [R1+0x16c], R26 ;  /* 0x00016c1a01007387 */ /* 0x000fe20000100800 */
[----:B--2---:R-:W-:Y:S03]  /*2e1d0*/  HMMA.16816.F32 R8, R8, R28, R16 ;  /* 0x0000001c0808723c */ /* 0x004fe60000001810 */
[----:B------:R-:W2:Y:S04]  /*2e1e0*/  LDL.LU.64 R18, [R1+0x1b10] ;  /* 0x001b100001127983 */ /* 0x000ea80000300a00 */
[----:B------:R-:W2:Y:S01]  /*2e1f0*/  LDL.LU.64 R16, [R1+0x1b08] ;  /* 0x001b080001107983 */ /* 0x000ea20000300a00 */
[----:B------:R-:W-:-:S03]  /*2e200*/  IMAD.MOV.U32 R12, RZ, RZ, R25 ;  /* 0x000000ffff0c7224 */ /* 0x000fc600078e0019 */
[----:B0-----:R-:W5:Y:S01]  /*2e210*/  LDL.LU.64 R28, [R1+0x1b00] ;  /* 0x001b0000011c7983 */ /* 0x001f620000300a00 */
[----:B------:R-:W-:Y:S02]  /*2e220*/  IMAD.MOV.U32 R13, RZ, RZ, R7 ;  /* 0x000000ffff0d7224 */ /* 0x000fe400078e0007 */
[----:B------:R-:W-:Y:S02]  /*2e230*/  IMAD.MOV.U32 R14, RZ, RZ, R3 ;  /* 0x000000ffff0e7224 */ /* 0x000fe400078e0003 */
[----:B------:R-:W-:-:S07]  /*2e240*/  IMAD.MOV.U32 R15, RZ, RZ, R5 ;  /* 0x000000ffff0f7224 */ /* 0x000fce00078e0005 */
[----:B------:R-:W-:Y:S04]  /*2e250*/  STL.64 [R1+0x3a0], R8 ;  /* 0x0003a00801007387 */ /* 0x000fe80000100a00 */
[----:B------:R0:W-:Y:S02]  /*2e260*/  STL.64 [R1+0x3a8], R10 ;  /* 0x0003a80a01007387 */ /* 0x0001e40000100a00 */
[----:B0-----:R-:W-:Y:S02]  /*2e270*/  IMAD.MOV.U32 R10, RZ, RZ, R27 ;  /* 0x000000ffff0a7224 */ /* 0x001fe400078e001b */
[----:B------:R-:W-:Y:S01]  /*2e280*/  IMAD.MOV.U32 R11, RZ, RZ, R26 ;  /* 0x000000ffff0b7224 */ /* 0x000fe200078e001a */
[----:B------:R-:W3:Y:S04]  /*2e290*/  LDL.LU R27, [R1+0x1afc] ;  /* 0x001afc00011b7983 */ /* 0x000ee80000300800 */
[----:B------:R-:W3:Y:S02]  /*2e2a0*/  LDL.LU R26, [R1+0x1af8] ;  /* 0x001af800011a7983 */ /* 0x000ee40000300800 */
[----:B--2---:R-:W-:Y:S02]  /*2e2b0*/  HMMA.16816.F32 R8, R12, R10, R16 ;  /* 0x0000000a0c08723c */ /* 0x004fe40000001810 */
[----:B------:R-:W2:Y:S04]  /*2e2c0*/  LDL.LU R18, [R1+0x1af4] ;  /* 0x001af40001127983 */ /* 0x000ea80000300800 */
[----:B------:R-:W3:Y:S01]  /*2e2d0*/  LDL.LU R17, [R1+0x1af0] ;  /* 0x001af00001117983 */ /* 0x000ee20000300800 */
[----:B-----5:R-:W-:-:S02]  /*2e2e0*/  F2FP.F16.E4M3.UNPACK_B R28, R28.H1 ;  /* 0x0000001cff1c723e */ /* 0x020fc400030006ff */
[----:B------:R-:W-:-:S14]  /*2e2f0*/  F2FP.F16.E4M3.UNPACK_B R29, R29.H1 ;  /* 0x0000001dff1d723e */ /* 0x000fdc00030006ff */
[----:B------:R0:W-:Y:S04]  /*2e300*/  STL.64 [R1+0x430], R8 ;  /* 0x0004300801007387 */ /* 0x0001e80000100a00 */
[----:B------:R1:W-:Y:S04]  /*2e310*/  STL.64 [R1+0x438], R10 ;  /* 0x0004380a01007387 */ /* 0x0003e80000100a00 */
[----:B------:R-:W5:Y:S01]  /*2e320*/  LDL.LU R19, [R1+0x450] ;  /* 0x0004500001137983 */ /* 0x000f620000300800 */
[----:B0-----:R-:W-:Y:S02]  /*2e330*/  IMAD.MOV.U32 R8, RZ, RZ, R25 ;  /* 0x000000ffff087224 */ /* 0x001fe400078e0019 */
[----:B------:R-:W-:-:S02]  /*2e340*/  IMAD.MOV.U32 R9, RZ, RZ, R7 ;  /* 0x000000ffff097224 */ /* 0x000fc400078e0007 */
[----:B-1----:R-:W-:Y:S02]  /*2e350*/  IMAD.MOV.U32 R10, RZ, RZ, R3 ;  /* 0x000000ffff0a7224 */ /* 0x002fe400078e0003 */
[----:B------:R-:W-:Y:S01]  /*2e360*/  IMAD.MOV.U32 R11, RZ, RZ, R5 ;  /* 0x000000ffff0b7224 */ /* 0x000fe200078e0005 */
[----:B------:R-:W-:Y:S04]  /*2e370*/  STL [R1+0x120], R28 ;  /* 0x0001201c01007387 */ /* 0x000fe80000100800 */
[----:B------:R0:W-:Y:S02]  /*2e380*/  STL [R1+0x124], R29 ;  /* 0x0001241d01007387 */ /* 0x0001e40000100800 */
[----:B----4-:R-:W-:Y:S01]  /*2e390*/  HMMA.16816.F32 R8, R8, R28, R20 ;  /* 0x0000001c0808723c */ /* 0x010fe20000001814 */
[----:B---3--:R-:W-:-:S02]  /*2e3a0*/  F2FP.F16.E4M3.UNPACK_B R16, R17.H1 ;  /* 0x00000011ff10723e */ /* 0x008fc400030006ff */
[----:B------:R-:W-:Y:S02]  /*2e3b0*/  F2FP.F16.E4M3.UNPACK_B R17, R2.H1 ;  /* 0x00000002ff11723e */ /* 0x000fe400030006ff */
[----:B------:R-:W3:Y:S04]  /*2e3c0*/  LDL R2, [R1+0x1f8] ;  /* 0x0001f80001027983 */ /* 0x000ee80000100800 */
[----:B------:R-:W-:Y:S04]  /*2e3d0*/  STL [R1+0x160], R16 ;  /* 0x0001601001007387 */ /* 0x000fe80000100800 */
[----:B------:R-:W-:Y:S04]  /*2e3e0*/  STL [R1+0x164], R17 ;  /* 0x0001641101007387 */ /* 0x000fe80000100800 */
[----:B------:R-:W4:Y:S04]  /*2e3f0*/  LDL.LU.64 R22, [R1+0x1ae8] ;  /* 0x001ae80001167983 */ /* 0x000f280000300a00 */
[----:B------:R-:W4:Y:S04]  /*2e400*/  LDL.LU.64 R20, [R1+0x1ae0] ;  /* 0x001ae00001147983 */ /* 0x000f280000300a00 */
[----:B0-----:R-:W2:Y:S04]  /*2e410*/  LDL.LU.64 R28, [R1+0x1ad8] ;  /* 0x001ad800011c7983 */ /* 0x001ea80000300a00 */
[----:B------:R-:W-:Y:S04]  /*2e420*/  STL.64 [R1+0x400], R8 ;  /* 0x0004000801007387 */ /* 0x000fe80000100a00 */
[----:B------:R4:W-:Y:S02]  /*2e430*/  STL.64 [R1+0x408], R10 ;  /* 0x0004080a01007387 */ /* 0x0009e40000100a00 */
[----:B----4-:R-:W-:Y:S02]  /*2e440*/  HMMA.16816.F32 R8, R12, R16, R20 ;  /* 0x000000100c08723c */ /* 0x010fe40000001814 */
[----:B------:R-:W4:-:S15]  /*2e450*/  LDL.LU R20, [R1+0x4c0] ;  /* 0x0004c00001147983 */ /* 0x000f1e0000300800 */
[----:B------:R-:W-:-:S06]  /*2e460*/  NOP ;  /* 0x0000000000007918 */ /* 0x000fcc0000000000 */
[----:B------:R-:W-:Y:S04]  /*2e470*/  STL.64 [R1+0x470], R8 ;  /* 0x0004700801007387 */ /* 0x000fe80000100a00 */
[----:B------:R-:W-:Y:S04]  /*2e480*/  STL.64 [R1+0x478], R10 ;  /* 0x0004780a01007387 */ /* 0x000fe80000100a00 */
[----:B------:R-:W4:Y:S04]  /*2e490*/  LDL.LU R21, [R1+0x4c4] ;  /* 0x0004c40001157983 */ /* 0x000f280000300800 */
[----:B------:R-:W5:Y:S04]  /*2e4a0*/  LDL.LU R22, [R1+0x4b0] ;  /* 0x0004b00001167983 */ /* 0x000f680000300800 */
[----:B------:R-:W5:Y:S04]  /*2e4b0*/  LDL.LU R23, [R1+0x4b4] ;  /* 0x0004b40001177983 */ /* 0x000f680000300800 */
[----:B---3--:R-:W-:Y:S04]  /*2e4c0*/  LDS.64 R8, [R2+UR9+0x8c00] ;  /* 0x008c000902087984 */ /* 0x008fe80008000a00 */
[----:B-----5:R2:W-:Y:S04]  /*2e4d0*/  STL.64 [R1+0x1ab0], R22 ;  /* 0x001ab01601007387 */ /* 0x0205e80000100a00 */
[----:B----4-:R0:W-:Y:S01]  /*2e4e0*/  STL.64 [R1+0x1aa8], R20 ;  /* 0x001aa81401007387 */ /* 0x0101e20000100a00 */
[----:B--2---:R-:W-:-:S03]  /*2e4f0*/  IMAD.MOV.U32 R22, RZ, RZ, R29 ;  /* 0x000000ffff167224 */ /* 0x004fc600078e001d */
[----:B0-----:R-:W2:Y:S01]  /*2e500*/  LDL.LU R20, [R1+0x30] ;  /* 0x0000300001147983 */ /* 0x001ea20000300800 */
[----:B------:R-:W-:Y:S02]  /*2e510*/  IMAD.MOV.U32 R21, RZ, RZ, R28 ;  /* 0x000000ffff157224 */ /* 0x000fe400078e001c */
[----:B------:R-:W-:Y:S01]  /*2e520*/  IMAD.MOV.U32 R23, RZ, RZ, R26 ;  /* 0x000000ffff177224 */ /* 0x000fe200078e001a */
[----:B------:R-:W3:Y:S04]  /*2e530*/  LDL.LU R28, [R1+0x1ad4] ;  /* 0x001ad400011c7983 */ /* 0x000ee80000300800 */
[----:B------:R-:W4:Y:S04]  /*2e540*/  LDL.LU R29, [R1+0x1ad0] ;  /* 0x001ad000011d7983 */ /* 0x000f280000300800 */
[----:B------:R-:W5:Y:S04]  /*2e550*/  LDL.LU R26, [R1+0x1acc] ;  /* 0x001acc00011a7983 */ /* 0x000f680000300800 */
[----:B------:R-:W-:Y:S04]  /*2e560*/  STL.64 [R1+0x1ac0], R22 ;  /* 0x001ac01601007387 */ /* 0x000fe80000100a00 */
[----:B--2---:R0:W-:Y:S04]  /*2e570*/  STL.64 [R1+0x1ab8], R20 ;  /* 0x001ab81401007387 */ /* 0x0041e80000100a00 */
[----:B0-----:R-:W2:Y:S01]  /*2e580*/  LDL.LU R20, [R1+0x60] ;  /* 0x0000600001147983 */ /* 0x001ea20000300800 */
[----:B-----5:R-:W-:-:S03]  /*2e590*/  F2FP.F16.E4M3.UNPACK_B R12, R26.H1 ;  /* 0x0000001aff0c723e */ /* 0x020fc600030006ff */
[----:B------:R-:W2:Y:S04]  /*2e5a0*/  LDL.LU R21, [R1+0x64] ;  /* 0x0000640001157983 */ /* 0x000ea80000300800 */
[----:B------:R-:W2:Y:S04]  /*2e5b0*/  LDL.LU R22, [R1+0x68] ;  /* 0x0000680001167983 */ /* 0x000ea80000300800 */
[----:B------:R-:W2:Y:S04]  /*2e5c0*/  LDL.LU R23, [R1+0x6c] ;  /* 0x00006c0001177983 */ /* 0x000ea80000300800 */
[----:B------:R-:W5:Y:S01]  /*2e5d0*/  LDL.LU R26, [R1+0x1ac8] ;  /* 0x001ac800011a7983 */ /* 0x000f620000300800 */
[----:B----4-:R-:W-:-:S02]  /*2e5e0*/  F2FP.F16.E4M3.UNPACK_B R10, R29.H1 ;  /* 0x0000001dff0a723e */ /* 0x010fc400030006ff */
[----:B---3--:R-:W-:Y:S02]  /*2e5f0*/  F2FP.F16.E4M3.UNPACK_B R11, R28.H1 ;  /* 0x0000001cff0b723e */ /* 0x008fe400030006ff */
[----:B------:R-:W0:Y:S01]  /*2e600*/  LDS.64 R28, [R2+UR9+0x8800] ;  /* 0x00880009021c7984 */ /* 0x000e220008000a00 */
[----:B------:R-:W-:-:S05]  /*2e610*/  F2FP.F16.E4M3.UNPACK_B R13, R19.H1 ;  /* 0x00000013ff0d723e */ /* 0x000fca00030006ff */
[----:B------:R-:W-:Y:S04]  /*2e620*/  STL [R1+0x118], R13 ;  /* 0x0001180d01007387 */ /* 0x000fe80000100800 */
[----:B------:R-:W-:Y:S01]  /*2e630*/  STL [R1+0x11c], R12 ;  /* 0x00011c0c01007387 */ /* 0x000fe20000100800 */
[----:B------:R-:W-:Y:S01]  /*2e640*/  FADD R0, -R0, R18 ;  /* 0x0000001200007221 */ /* 0x000fe20000000100 */
[----:B------:R-:W-:Y:S02]  /*2e650*/  IMAD.MOV.U32 R16, RZ, RZ, R25 ;  /* 0x000000ffff107224 */ /* 0x000fe400078e0019 */
[----:B------:R-:W-:Y:S02]  /*2e660*/  IMAD.MOV.U32 R17, RZ, RZ, R7 ;  /* 0x000000ffff117224 */ /* 0x000fe400078e0007 */
[----:B------:R-:W-:-:S02]  /*2e670*/  IMAD.MOV.U32 R18, RZ, RZ, R3 ;  /* 0x000000ffff127224 */ /* 0x000fc400078e0003 */
[----:B------:R-:W-:Y:S01]  /*2e680*/  IMAD.MOV.U32 R19, RZ, RZ, R5 ;  /* 0x000000ffff137224 */ /* 0x000fe200078e0005 */
[----:B0-----:R-:W-:Y:S04]  /*2e690*/  STL [R1+0x1a4c], R29 ;  /* 0x001a4c1d01007387 */ /* 0x001fe80000100800 */
[----:B------:R-:W-:Y:S04]  /*2e6a0*/  STL [R1+0x140], R10 ;  /* 0x0001400a01007387 */ /* 0x000fe80000100800 */
[----:B------:R-:W-:Y:S04]  /*2e6b0*/  STL [R1+0x144], R11 ;  /* 0x0001440b01007387 */ /* 0x000fe80000100800 */
[----:B------:R-:W-:Y:S04]  /*2e6c0*/  STL [R1+0x1a54], R9 ;  /* 0x001a540901007387 */ /* 0x000fe80000100800 */
[----:B-----5:R-:W0:Y:S02]  /*2e6d0*/  LDS.64 R14, [R26+UR9+0x8800] ;  /* 0x008800091a0e7984 */ /* 0x020e240008000a00 */
[----:B0-----:R-:W-:-:S02]  /*2e6e0*/  IMAD.MOV.U32 R9, RZ, RZ, R14 ;  /* 0x000000ffff097224 */ /* 0x001fc400078e000e */
[----:B------:R-:W-:-:S03]  /*2e6f0*/  IMAD.MOV.U32 R2, RZ, RZ, R15 ;  /* 0x000000ffff027224 */ /* 0x000fc600078e000f */
[----:B------:R0:W-:Y:S04]  /*2e700*/  STL.64 [R1+0x1a90], R8 ;  /* 0x001a900801007387 */ /* 0x0001e80000100a00 */
[----:B------:R-:W-:Y:S01]  /*2e710*/  STL [R1+0x1a48], R2 ;  /* 0x001a480201007387 */ /* 0x000fe20000100800 */
[----:B0-----:R-:W-:Y:S02]  /*2e720*/  IMAD.MOV.U32 R8, RZ, RZ, R13 ;  /* 0x000000ffff087224 */ /* 0x001fe400078e000d */
[----:B------:R-:W-:-:S07]  /*2e730*/  IMAD.MOV.U32 R9, RZ, RZ, R12 ;  /* 0x000000ffff097224 */ /* 0x000fce00078e000c */
[----:B--2---:R-:W-:Y:S01]  /*2e740*/  HMMA.16816.F32 R16, R16, R8, R20 ;  /* 0x000000081010723c */ /* 0x004fe20000001814 */
[----:B------:R-:W2:Y:S04]  /*2e750*/  LDL.LU.64 R22, [R1+0x1ac0] ;  /* 0x001ac00001167983 */ /* 0x000ea80000300a00 */
[----:B------:R-:W2:-:S15]  /*2e760*/  LDL.LU.64 R20, [R1+0x1ab8] ;  /* 0x001ab80001147983 */ /* 0x000e9e0000300a00 */
[----:B------:R-:W-:-:S03]  /*2e770*/  NOP ;  /* 0x0000000000007918 */ /* 0x000fc60000000000 */
[----:B------:R-:W-:Y:S04]  /*2e780*/  STL.64 [R1+0x460], R16 ;  /* 0x0004601001007387 */ /* 0x000fe80000100a00 */
[----:B------:R-:W-:Y:S04]  /*2e790*/  STL.64 [R1+0x468], R18 ;  /* 0x0004681201007387 */ /* 0x000fe80000100a00 */
[----:B------:R-:W0:Y:S01]  /*2e7a0*/  LDS.64 R18, [R26+UR9+0x8c00] ;  /* 0x008c00091a127984 */ /* 0x000e220008000a00 */
[----:B------:R-:W-:Y:S02]  /*2e7b0*/  IMAD.MOV.U32 R12, RZ, RZ, R25 ;  /* 0x000000ffff0c7224 */ /* 0x000fe400078e0019 */
[----:B------:R-:W-:-:S02]  /*2e7c0*/  IMAD.MOV.U32 R13, RZ, RZ, R7 ;  /* 0x000000ffff0d7224 */ /* 0x000fc400078e0007 */
[----:B------:R-:W-:Y:S02]  /*2e7d0*/  IMAD.MOV.U32 R14, RZ, RZ, R3 ;  /* 0x000000ffff0e7224 */ /* 0x000fe400078e0003 */
[----:B------:R-:W-:Y:S01]  /*2e7e0*/  IMAD.MOV.U32 R15, RZ, RZ, R5 ;  /* 0x000000ffff0f7224 */ /* 0x000fe200078e0005 */
[----:B0-----:R0:W-:Y:S04]  /*2e7f0*/  STL [R1+0x1a58], R19 ;  /* 0x001a581301007387 */ /* 0x0011e80000100800 */
[----:B0-----:R-:W3:Y:S02]  /*2e800*/  LDL.LU R19, [R1+0x1fc] ;  /* 0x0001fc0001137983 */ /* 0x001ee40000300800 */
[----:B--2---:R-:W-:Y:S02]  /*2e810*/  HMMA.16816.F32 R8, R12, R10, R20 ;  /* 0x0000000a0c08723c */ /* 0x004fe40000001814 */
[----:B------:R-:W2:Y:S04]  /*2e820*/  LDL.LU.64 R22, [R1+0x1ab0] ;  /* 0x001ab00001167983 */ /* 0x000ea80000300a00 */
[----:B------:R-:W4:-:S15]  /*2e830*/  LDL.LU.64 R20, [R1+0x1aa8] ;  /* 0x001aa80001147983 */ /* 0x000f1e0000300a00 */
[----:B------:R-:W-:-:S02]  /*2e840*/  NOP ;  /* 0x0000000000007918 */ /* 0x000fc40000000000 */
[----:B------:R-:W-:Y:S04]  /*2e850*/  STL.64 [R1+0x4a0], R8 ;  /* 0x0004a00801007387 */ /* 0x000fe80000100a00 */
[----:B------:R0:W-:Y:S01]  /*2e860*/  STL.64 [R1+0x4a8], R10 ;  /* 0x0004a80a01007387 */ /* 0x0001e20000100a00 */
[----:B----4-:R-:W-:Y:S02]  /*2e870*/  F2FP.F16.E4M3.UNPACK_B R2, R20.H1 ;  /* 0x00000014ff02723e */ /* 0x010fe400030006ff */
[----:B------:R-:W-:-:S03]  /*2e880*/  F2FP.F16.E4M3.UNPACK_B R15, R21.H1 ;  /* 0x00000015ff0f723e */ /* 0x000fc600030006ff */
[----:B------:R-:W-:Y:S04]  /*2e890*/  STL [R1+0x8], R2 ;  /* 0x0000080201007387 */ /* 0x000fe80000100800 */
[----:B0-----:R-:W4:Y:S04]  /*2e8a0*/  LDL.LU R10, [R1+0x108] ;  /* 0x00010800010a7983 */ /* 0x001f280000300800 */
[----:B------:R0:W-:Y:S04]  /*2e8b0*/  STL [R1+0xc], R15 ;  /* 0x00000c0f01007387 */ /* 0x0001e80000100800 */
[----:B------:R-:W4:Y:S01]  /*2e8c0*/  LDL.LU R11, [R1+0x10c] ;  /* 0x00010c00010b7983 */ /* 0x000f220000300800 */
[----:B--2---:R-:W-:-:S02]  /*2e8d0*/  F2FP.F16.E4M3.UNPACK_B R8, R22.H1 ;  /* 0x00000016ff08723e */ /* 0x004fc400030006ff */
[----:B------:R-:W-:Y:S01]  /*2e8e0*/  F2FP.F16.E4M3.UNPACK_B R9, R23.H1 ;  /* 0x00000017ff09723e */ /* 0x000fe200030006ff */
[----:B------:R-:W-:Y:S02]  /*2e8f0*/  IMAD.MOV.U32 R22, RZ, RZ, R3 ;  /* 0x000000ffff167224 */ /* 0x000fe400078e0003 */
[----:B------:R-:W-:Y:S01]  /*2e900*/  STL [R1+0x130], R8 ;  /* 0x0001300801007387 */ /* 0x000fe20000100800 */
[----:B------:R-:W-:Y:S02]  /*2e910*/  IMAD.MOV.U32 R3, RZ, RZ, R15 ;  /* 0x000000ffff037224 */ /* 0x000fe400078e000f */
[----:B0-----:R-:W-:Y:S01]  /*2e920*/  IMAD.MOV.U32 R15, RZ, RZ, R5 ;  /* 0x000000ffff0f7224 */ /* 0x001fe200078e0005 */
[----:B----4-:R0:W-:Y:S04]  /*2e930*/  STL.64 [R1+0x1aa0], R10 ;  /* 0x001aa00a01007387 */ /* 0x0101e80000100a00 */
[----:B------:R1:W-:Y:S01]  /*2e940*/  STL.64 [R1+0x1a98], R8 ;  /* 0x001a980801007387 */ /* 0x0003e20000100a00 */
[----:B0-----:R-:W-:-:S02]  /*2e950*/  IMAD.MOV.U32 R10, RZ, RZ, R6 ;  /* 0x000000ffff0a7224 */ /* 0x001fc400078e0006 */
[----:B------:R-:W-:Y:S02]  /*2e960*/  IMAD.MOV.U32 R11, RZ, RZ, R4 ;  /* 0x000000ffff0b7224 */ /* 0x000fe400078e0004 */
[----:B-1----:R-:W-:Y:S01]  /*2e970*/  IMAD.MOV.U32 R8, RZ, RZ, R27 ;  /* 0x000000ffff087224 */ /* 0x002fe200078e001b */
[----:B------:R-:W2:Y:S01]  /*2e980*/  LDL.LU R4, [R1+0x580] ;  /* 0x0005800001047983 */ /* 0x000ea20000300800 */
[----:B------:R-:W-:-:S03]  /*2e990*/  IMAD.MOV.U32 R9, RZ, RZ, R24 ;  /* 0x000000ffff097224 */ /* 0x000fc600078e0018 */
[----:B------:R-:W4:Y:S04]  /*2e9a0*/  LDL.LU R29, [R1+0x584] ;  /* 0x00058400011d7983 */ /* 0x000f280000300800 */
[----:B------:R-:W-:Y:S01]  /*2e9b0*/  HMMA.16816.F32 R12, R12, R2, R8 ;  /* 0x000000020c0c723c */ /* 0x000fe20000001808 */
[----:B------:R-:W5:Y:S04]  /*2e9c0*/  LDL.LU R27, [R1+0x590] ;  /* 0x00059000011b7983 */ /* 0x000f680000300800 */
[----:B------:R-:W5:Y:S04]  /*2e9d0*/  LDL.LU R26, [R1+0x594] ;  /* 0x00059400011a7983 */ /* 0x000f680000300800 */
[----:B------:R-:W3:Y:S04]  /*2e9e0*/  LDL.LU R6, [R1+0x588] ;  /* 0x0005880001067983 */ /* 0x000ee80000300800 */
[----:B------:R-:W2:Y:S04]  /*2e9f0*/  LDL.LU R24, [R1+0x58c] ;  /* 0x00058c0001187983 */ /* 0x000ea80000300800 */
[----:B------:R-:W5:Y:S04]  /*2ea00*/  LDL.LU R17, [R1+0x598] ;  /* 0x0005980001117983 */ /* 0x000f680000300800 */
[----:B------:R-:W5:Y:S04]  /*2ea10*/  LDL.LU R16, [R1+0x59c] ;  /* 0x00059c0001107983 */ /* 0x000f680000300800 */
[----:B------:R-:W5:Y:S04]  /*2ea20*/  LDL.LU.64 R10, [R1+0x1aa0] ;  /* 0x001aa000010a7983 */ /* 0x000f680000300a00 */
[----:B------:R-:W4:Y:S04]  /*2ea30*/  LDL.LU.64 R8, [R1+0x1a98] ;  /* 0x001a980001087983 */ /* 0x000f280000300a00 */
        /* <DEDUP_REMOVED lines=9> */
[----:B----4-:R-:W-:-:S05]  /*2ead0*/  IMAD.MOV.U32 R3, RZ, RZ, R9 ;  /* 0x000000ffff037224 */ /* 0x010fca00078e0009 */
[----:B---3--:R-:W-:Y:S01]  /*2eae0*/  HMMA.16816.F32 R12, R20, R8, R12 ;  /* 0x00000008140c723c */ /* 0x008fe2000000180c */
[----:B------:R-:W3:-:S15]  /*2eaf0*/  LDL.LU.64 R8, [R1+0x1a90] ;  /* 0x001a900001087983 */ /* 0x000ede0000300a00 */
[----:B------:R-:W-:-:S07]  /*2eb00*/  NOP ;  /* 0x0000000000007918 */ /* 0x000fce0000000000 */
[----:B------:R-:W-:Y:S04]  /*2eb10*/  STL.64 [R1+0x480], R12 ;  /* 0x0004800c01007387 */ /* 0x000fe80000100a00 */
[----:B------:R-:W-:Y:S04]  /*2eb20*/  STL.64 [R1+0x488], R14 ;  /* 0x0004880e01007387 */ /* 0x000fe80000100a00 */
[----:B------:R0:W-:Y:S04]  /*2eb30*/  STL [R1+0x1938], R3 ;  /* 0x0019380301007387 */ /* 0x0001e80000100800 */
[----:B------:R-:W4:Y:S04]  /*2eb40*/  LDL.LU R2, [R1+0x100] ;  /* 0x0001000001027983 */ /* 0x000f280000300800 */
[----:B0-----:R-:W4:Y:S01]  /*2eb50*/  LDL.LU R3, [R1+0x104] ;  /* 0x0001040001037983 */ /* 0x001f220000300800 */
[----:B------:R-:W-:-:S06]  /*2eb60*/  FMUL R0, R0, 1.4426950216293334961 ;  /* 0x3fb8aa3b00007820 */ /* 0x000fcc0000400000 */
[----:B------:R-:W0:Y:S01]  /*2eb70*/  MUFU.EX2 R0, R0 ;  /* 0x0000000000007308 */ /* 0x000e220000000800 */
[C---:B------:R-:W-:Y:S01]  /*2eb80*/  FMUL R6, R19.reuse, R6 ;  /* 0x0000000613067220 */ /* 0x040fe20000400000 */
[C---:B--2---:R-:W-:Y:S01]  /*2eb90*/  FMUL R7, R19.reuse, R24 ;  /* 0x0000001813077220 */ /* 0x044fe20000400000 */
[----:B------:R-:W-:Y:S02]  /*2eba0*/  IMAD.MOV.U32 R20, RZ, RZ, R28 ;  /* 0x000000ffff147224 */ /* 0x000fe400078e001c */
[----:B------:R-:W-:Y:S02]  /*2ebb0*/  IMAD.MOV.U32 R23, RZ, RZ, R18 ;  /* 0x000000ffff177224 */ /* 0x000fe400078e0012 */
[C---:B0-----:R-:W-:Y:S01]  /*2ebc0*/  FMUL R4, R0.reuse, R4 ;  /* 0x0000000400047220 */ /* 0x041fe20000400000 */
[----:B------:R-:W-:Y:S01]  /*2ebd0*/  FMUL R5, R0, R29 ;  /* 0x0000001d00057220 */ /* 0x000fe20000400000 */
[----:B-----5:R-:W-:Y:S02]  /*2ebe0*/  FMUL R14, R19, R17 ;  /* 0x00000011130e7220 */ /* 0x020fe40000400000 */
[----:B------:R-:W2:Y:S01]  /*2ebf0*/  LDL.LU R17, [R1+0x5b4] ;  /* 0x0005b40001117983 */ /* 0x000ea20000300800 */
[----:B---3--:R-:W-:-:S02]  /*2ec00*/  IMAD.MOV.U32 R21, RZ, RZ, R8 ;  /* 0x000000ffff157224 */ /* 0x008fc400078e0008 */
[----:B------:R-:W-:-:S07]  /*2ec10*/  IMAD.MOV.U32 R22, RZ, RZ, R9 ;  /* 0x000000ffff167224 */ /* 0x000fce00078e0009 */
[----:B----4-:R-:W-:Y:S01]  /*2ec20*/  HMMA.16816.F32 R20, R20, R2, R4 ;  /* 0x000000021414723c */ /* 0x010fe20000001804 */
[----:B------:R-:W3:Y:S04]  /*2ec30*/  LDL.LU R4, [R1+0x5a0] ;  /* 0x0005a00001047983 */ /* 0x000ee80000300800 */
[----:B------:R-:W4:-:S15]  /*2ec40*/  LDL.LU R5, [R1+0x5a4] ;  /* 0x0005a40001057983 */ /* 0x000f1e0000300800 */
[----:B------:R-:W-:-:S03]  /*2ec50*/  NOP ;  /* 0x0000000000007918 */ /* 0x000fc60000000000 */
[----:B------:R-:W-:Y:S04]  /*2ec60*/  STL.64 [R1+0xf0], R20 ;  /* 0x0000f01401007387 */ /* 0x000fe80000100a00 */
[----:B------:R0:W-:Y:S04]  /*2ec70*/  STL.64 [R1+0xf8], R22 ;  /* 0x0000f81601007387 */ /* 0x0001e80000100a00 */
[----:B0-----:R-:W5:Y:S01]  /*2ec80*/  LDL.LU R23, [R1+0x5b0] ;  /* 0x0005b00001177983 */ /* 0x001f620000300800 */
[C---:B------:R-:W-:Y:S01]  /*2ec90*/  FMUL R12, R0.reuse, R27 ;  /* 0x0000001b000c7220 */ /* 0x040fe20000400000 */
[----:B------:R-:W-:Y:S01]  /*2eca0*/  FMUL R13, R0, R26 ;  /* 0x0000001a000d7220 */ /* 0x000fe20000400000 */
[----:B------:R-:W-:Y:S01]  /*2ecb0*/  FMUL R15, R19, R16 ;  /* 0x00000010130f7220 */ /* 0x000fe20000400000 */
[----:B------:R-:W-:Y:S01]  /*2ecc0*/  IMAD.MOV.U32 R24, RZ, RZ, R28 ;  /* 0x000000ffff187224 */ /* 0x000fe200078e001c */
[----:B------:R-:W4:Y:S01]  /*2ecd0*/  LDL.LU R6, [R1+0x5a8] ;  /* 0x0005a80001067983 */ /* 0x000f220000300800 */
[----:B------:R-:W-:-:S02]  /*2ece0*/  IMAD.MOV.U32 R25, RZ, RZ, R8 ;  /* 0x000000ffff197224 */ /* 0x000fc400078e0008 */
[----:B------:R-:W-:Y:S01]  /*2ecf0*/  IMAD.MOV.U32 R26, RZ, RZ, R9 ;  /* 0x000000ffff1a7224 */ /* 0x000fe200078e0009 */
[----:B------:R-:W4:Y:S01]  /*2ed00*/  LDL.LU R7, [R1+0x5ac] ;  /* 0x0005ac0001077983 */ /* 0x000f220000300800 */
[----:B------:R-:W-:-:S03]  /*2ed10*/  IMAD.MOV.U32 R27, RZ, RZ, R18 ;  /* 0x000000ffff1b7224 */ /* 0x000fc600078e0012 */
[----:B------:R-:W4:Y:S04]  /*2ed20*/  LDL.LU R16, [R1+0x5b8] ;  /* 0x0005b80001107983 */ /* 0x000f280000300800 */
[----:B------:R-:W-:Y:S01]  /*2ed30*/  HMMA.16816.F32 R12, R24, R10, R12 ;  /* 0x0000000a180c723c */ /* 0x000fe2000000180c */
[----:B------:R-:W4:-:S15]  /*2ed40*/  LDL.LU R3, [R1+0x5bc] ;  /* 0x0005bc0001037983 */ /* 0x000f1e0000300800 */
[----:B------:R-:W-:-:S08]  /*2ed50*/  NOP ;  /* 0x0000000000007918 */ /* 0x000fd00000000000 */
[----:B------:R-:W-:Y:S02]  /*2ed60*/  IMAD.MOV.U32 R11, RZ, RZ, R14 ;  /* 0x000000ffff0b7224 */ /* 0x000fe400078e000e */
[----:B------:R-:W-:Y:S02]  /*2ed70*/  IMAD.MOV.U32 R10, RZ, RZ, R15 ;  /* 0x000000ffff0a7224 */ /* 0x000fe400078e000f */
[----:B------:R-:W-:Y:S02]  /*2ed80*/  IMAD.MOV.U32 R29, RZ, RZ, R12 ;  /* 0x000000ffff1d7224 */ /* 0x000fe400078e000c */
[----:B------:R-:W-:Y:S02]  /*2ed90*/  IMAD.MOV.U32 R2, RZ, RZ, R13 ;  /* 0x000000ffff027224 */ /* 0x000fe400078e000d */
[C---:B--2---:R-:W-:Y:S01]  /*2eda0*/  FMUL R13, R0.reuse, R17 ;  /* 0x00000011000d7220 */ /* 0x044fe20000400000 */
[----:B------:R-:W-:Y:S04]  /*2edb0*/  STL.64 [R1+0x1a60], R10 ;  /* 0x001a600a01007387 */ /* 0x000fe80000100a00 */
[----:B------:R-:W-:Y:S01]  /*2edc0*/  STL [R1+0x1a50], R2 ;  /* 0x001a500201007387 */ /* 0x000fe20000100800 */
[----:B-----5:R-:W-:-:S05]  /*2edd0*/  FMUL R12, R0, R23 ;  /* 0x00000017000c7220 */ /* 0x020fca0000400000 */
[----:B------:R0:W-:Y:S04]  /*2ede0*/  STL.64 [R1+0x1a88], R12 ;  /* 0x001a880c01007387 */ /* 0x0001e80000100a00 */
[----:B0-----:R-:W2:Y:S04]  /*2edf0*/  LDL.LU R12, [R1+0x110] ;  /* 0x00011000010c7983 */ /* 0x001ea80000300800 */
[----:B------:R-:W2:Y:S01]  /*2ee00*/  LDL.LU R13, [R1+0x114] ;  /* 0x00011400010d7983 */ /* 0x000ea20000300800 */
[C---:B---3--:R-:W-:Y:S01]  /*2ee10*/  FMUL R4, R0.reuse, R4 ;  /* 0x0000000400047220 */ /* 0x048fe20000400000 */
[----:B----4-:R-:W-:Y:S01]  /*2ee20*/  FMUL R5, R0, R5 ;  /* 0x0000000500057220 */ /* 0x010fe20000400000 */
[C---:B------:R-:W-:Y:S01]  /*2ee30*/  FMUL R6, R19.reuse, R6 ;  /* 0x0000000613067220 */ /* 0x040fe20000400000 */
[----:B------:R-:W-:Y:S01]  /*2ee40*/  FMUL R7, R19, R7 ;  /* 0x0000000713077220 */ /* 0x000fe20000400000 */
[----:B------:R-:W-:-:S02]  /*2ee50*/  IMAD.MOV.U32 R20, RZ, RZ, R28 ;  /* 0x000000ffff147224 */ /* 0x000fc400078e001c */
[----:B------:R-:W-:Y:S02]  /*2ee60*/  IMAD.MOV.U32 R21, RZ, RZ, R8 ;  /* 0x000000ffff157224 */ /* 0x000fe400078e0008 */
[----:B------:R-:W-:Y:S02]  /*2ee70*/  IMAD.MOV.U32 R22, RZ, RZ, R9 ;  /* 0x000000ffff167224 */ /* 0x000fe400078e0009 */
[C---:B------:R-:W-:Y:S01]  /*2ee80*/  FMUL R14, R19.reuse, R16 ;  /* 0x00000010130e7220 */ /* 0x040fe20000400000 */
[----:B------:R-:W-:Y:S01]  /*2ee90*/  IMAD.MOV.U32 R23, RZ, RZ, R18 ;  /* 0x000000ffff177224 */ /* 0x000fe200078e0012 */
[----:B------:R-:W3:Y:S01]  /*2eea0*/  LDL.LU R17, [R1+0x5d0] ;  /* 0x0005d00001117983 */ /* 0x000ee20000300800 */
[----:B------:R-:W-:-:S03]  /*2eeb0*/  FMUL R15, R19, R3 ;  /* 0x00000003130f7220 */ /* 0x000fc60000400000 */
[----:B------:R-:W4:Y:S04]  /*2eec0*/  LDL.LU R16, [R1+0x5d4] ;  /* 0x0005d40001107983 */ /* 0x000f280000300800 */
[----:B------:R-:W5:Y:S04]  /*2eed0*/  LDL.LU R11, [R1+0x5c8] ;  /* 0x0005c800010b7983 */ /* 0x000f680000300800 */
[----:B------:R-:W5:Y:S04]  /*2eee0*/  LDL.LU R10, [R1+0x5cc] ;  /* 0x0005cc00010a7983 */ /* 0x000f680000300800 */
[----:B------:R-:W5:Y:S04]  /*2eef0*/  LDL.LU R3, [R1+0x5d8] ;  /* 0x0005d80001037983 */ /* 0x000f680000300800 */
[----:B------:R-:W5:Y:S01]  /*2ef00*/  LDL.LU R2, [R1+0x5dc] ;  /* 0x0005dc0001027983 */ /* 0x000f620000300800 */
[----:B--2---:R-:W-:Y:S03]  /*2ef10*/  HMMA.16816.F32 R20, R20, R12, R4 ;  /* 0x0000000c1414723c */ /* 0x004fe60000001804 */
[----:B------:R-:W2:Y:S04]  /*2ef20*/  LDL.LU.64 R12, [R1+0x1a88] ;  /* 0x001a8800010c7983 */ /* 0x000ea80000300a00 */
[----:B------:R-:W2:-:S15]  /*2ef30*/  LDL.LU R4, [R1+0x128] ;  /* 0x0001280001047983 */ /* 0x000e9e0000300800 */
[----:B------:R-:W-:-:S01]  /*2ef40*/  NOP ;  /* 0x0000000000007918 */ /* 0x000fc20000000000 */
[----:B------:R-:W-:Y:S04]  /*2ef50*/  STL.64 [R1+0xd0], R20 ;  /* 0x0000d01401007387 */ /* 0x000fe80000100a00 */
[----:B------:R-:W-:Y:S04]  /*2ef60*/  STL.64 [R1+0xd8], R22 ;  /* 0x0000d81601007387 */ /* 0x000fe80000100a00 */
[----:B------:R-:W2:Y:S04]  /*2ef70*/  LDL.LU R5, [R1+0x12c] ;  /* 0x00012c0001057983 */ /* 0x000ea80000300800 */
[----:B------:R-:W5:Y:S04]  /*2ef80*/  LDL.LU R6, [R1+0x5c0] ;  /* 0x0005c00001067983 */ /* 0x000f680000300800 */
[----:B------:R-:W5:Y:S01]  /*2ef90*/  LDL.LU R7, [R1+0x5c4] ;  /* 0x0005c40001077983 */ /* 0x000f620000300800 */
[----:B--2---:R-:W-:-:S15]  /*2efa0*/  HMMA.16816.F32 R12, R24, R4, R12 ;  /* 0x00000004180c723c */ /* 0x004fde000000180c */
[----:B------:R-:W-:-:S08]  /*2efb0*/  NOP ;  /* 0x0000000000007918 */ /* 0x000fd00000000000 */
[----:B------:R3:W-:Y:S04]  /*2efc0*/  STL.64 [R1+0xc0], R12 ;  /* 0x0000c00c01007387 */ /* 0x0007e80000100a00 */
[----:B------:R-:W-:Y:S01]  /*2efd0*/  STL.64 [R1+0xc8], R14 ;  /* 0x0000c80e01007387 */ /* 0x000fe20000100a00 */
[C---:B---3--:R-:W-:Y:S01]  /*2efe0*/  FMUL R12, R0.reuse, R17 ;  /* 0x00000011000c7220 */ /* 0x048fe20000400000 */
[----:B----4-:R-:W-:-:S05]  /*2eff0*/  FMUL R13, R0, R16 ;  /* 0x00000010000d7220 */ /* 0x010fca0000400000 */
[----:B------:R0:W-:Y:S04]  /*2f000*/  STL.64 [R1+0x1a80], R12 ;  /* 0x001a800c01007387 */ /* 0x0001e80000100a00 */
[----:B0-----:R-:W2:Y:S04]  /*2f010*/  LDL.LU R12, [R1+0x138] ;  /* 0x00013800010c7983 */ /* 0x001ea80000300800 */
[----:B------:R-:W2:Y:S01]  /*2f020*/  LDL.LU R13, [R1+0x13c] ;  /* 0x00013c00010d7983 */ /* 0x000ea20000300800 */
[C---:B-----5:R-:W-:Y:S01]  /*2f030*/  FMUL R4, R0.reuse, R6 ;  /* 0x0000000600047220 */ /* 0x060fe20000400000 */
[----:B------:R-:W-:Y:S01]  /*2f040*/  FMUL R5, R0, R7 ;  /* 0x0000000700057220 */ /* 0x000fe20000400000 */
[C---:B------:R-:W-:Y:S01]  /*2f050*/  FMUL R6, R19.reuse, R11 ;  /* 0x0000000b13067220 */ /* 0x040fe20000400000 */
[----:B------:R-:W-:Y:S01]  /*2f060*/  FMUL R7, R19, R10 ;  /* 0x0000000a13077220 */ /* 0x000fe20000400000 */
[----:B------:R-:W-:Y:S01]  /*2f070*/  IMAD.MOV.U32 R20, RZ, RZ, R28 ;  /* 0x000000ffff147224 */ /* 0x000fe200078e001c */
[----:B------:R-:W3:Y:S01]  /*2f080*/  LDL.LU R17, [R1+0x5f0] ;  /* 0x0005f00001117983 */ /* 0x000ee20000300800 */
[----:B------:R-:W-:-:S02]  /*2f090*/  IMAD.MOV.U32 R21, RZ, RZ, R8 ;  /* 0x000000ffff157224 */ /* 0x000fc400078e0008 */
[----:B------:R-:W-:Y:S01]  /*2f0a0*/  IMAD.MOV.U32 R22, RZ, RZ, R9 ;  /* 0x000000ffff167224 */ /* 0x000fe200078e0009 */
[----:B------:R-:W4:Y:S01]  /*2f0b0*/  LDL.LU R16, [R1+0x5f4] ;  /* 0x0005f40001107983 */ /* 0x000f220000300800 */
[----:B------:R-:W-:Y:S02]  /*2f0c0*/  IMAD.MOV.U32 R23, RZ, RZ, R18 ;  /* 0x000000ffff177224 */ /* 0x000fe400078e0012 */
[C---:B------:R-:W-:Y:S01]  /*2f0d0*/  FMUL R14, R19.reuse, R3 ;  /* 0x00000003130e7220 */ /* 0x040fe20000400000 */
[----:B------:R-:W5:Y:S01]  /*2f0e0*/  LDL.LU R11, [R1+0x5e8] ;  /* 0x0005e800010b7983 */ /* 0x000f620000300800 */
[----:B------:R-:W-:-:S03]  /*2f0f0*/  FMUL R15, R19, R2 ;  /* 0x00000002130f7220 */ /* 0x000fc60000400000 */
        /* <DEDUP_REMOVED lines=54> */
[----:B------:R-:W2:Y:S04]  /*2f460*/  LDL.LU R13, [R1+0x17c] ;  /* 0x00017c00010d7983 */ /* 0x000ea80000300800 */
[----:B------:R-:W3:Y:S04]  /*2f470*/  LDL.LU R16, [R1+0x1a8] ;  /* 0x0001a80001107983 */ /* 0x000ee80000300800 */
[----:B------:R-:W3:Y:S01]  /*2f480*/  LDL.LU R17, [R1+0x1ac] ;  /* 0x0001ac0001117983 */ /* 0x000ee20000300800 */
[C---:B-----5:R-:W-:Y:S01]  /*2f490*/  FMUL R4, R0.reuse, R6 ;  /* 0x0000000600047220 */ /* 0x060fe20000400000 */
[----:B------:R-:W-:Y:S01]  /*2f4a0*/  FMUL R5, R0, R7 ;  /* 0x0000000700057220 */ /* 0x000fe20000400000 */
[C---:B------:R-:W-:Y:S01]  /*2f4b0*/  FMUL R6, R19.reuse, R11 ;  /* 0x0000000b13067220 */ /* 0x040fe20000400000 */
[----:B------:R-:W-:Y:S01]  /*2f4c0*/  FMUL R7, R19, R10 ;  /* 0x0000000a13077220 */ /* 0x000fe20000400000 */
[----:B------:R-:W-:-:S02]  /*2f4d0*/  IMAD.MOV.U32 R20, RZ, RZ, R28 ;  /* 0x000000ffff147224 */ /* 0x000fc400078e001c */
[----:B------:R-:W-:Y:S02]  /*2f4e0*/  IMAD.MOV.U32 R21, RZ, RZ, R8 ;  /* 0x000000ffff157224 */ /* 0x000fe400078e0008 */
[----:B------:R-:W-:Y:S02]  /*2f4f0*/  IMAD.MOV.U32 R22, RZ, RZ, R9 ;  /* 0x000000ffff167224 */ /* 0x000fe400078e0009 */
[----:B------:R-:W-:Y:S02]  /*2f500*/  IMAD.MOV.U32 R23, RZ, RZ, R18 ;  /* 0x000000ffff177224 */ /* 0x000fe400078e0012 */
[C---:B------:R-:W-:Y:S01]  /*2f510*/  FMUL R14, R19.reuse, R3 ;  /* 0x00000003130e7220 */ /* 0x040fe20000400000 */
[----:B------:R-:W-:-:S04]  /*2f520*/  FMUL R15, R19, R2 ;  /* 0x00000002130f7220 */ /* 0x000fc80000400000 */
[----:B--2---:R-:W-:Y:S01]  /*2f530*/  HMMA.16816.F32 R4, R20, R12, R4 ;  /* 0x0000000c1404723c */ /* 0x004fe20000001804 */
[----:B---3--:R0:W-:Y:S04]  /*2f540*/  STL.64 [R1+0x1a68], R16 ;  /* 0x001a681001007387 */ /* 0x0081e80000100a00 */
[----:B0-----:R-:W2:Y:S04]  /*2f550*/  LDL.LU R16, [R1+0x198] ;  /* 0x0001980001107983 */ /* 0x001ea80000300800 */
[----:B------:R-:W2:Y:S04]  /*2f560*/  LDL.LU R17, [R1+0x19c] ;  /* 0x00019c0001117983 */ /* 0x000ea80000300800 */
[----:B------:R-:W3:Y:S04]  /*2f570*/  LDL.LU R11, [R1+0x628] ;  /* 0x00062800010b7983 */ /* 0x000ee80000300800 */
[----:B------:R-:W4:Y:S04]  /*2f580*/  LDL.LU R10, [R1+0x62c] ;  /* 0x00062c00010a7983 */ /* 0x000f280000300800 */
[----:B------:R-:W5:Y:S04]  /*2f590*/  LDL.LU R3, [R1+0x638] ;  /* 0x0006380001037983 */ /* 0x000f680000300800 */
[----:B------:R-:W2:Y:S04]  /*2f5a0*/  LDL.LU R2, [R1+0x63c] ;  /* 0x00063c0001027983 */ /* 0x000ea80000300800 */
[----:B------:R-:W3:Y:S04]  /*2f5b0*/  LDL.LU.64 R12, [R1+0x1a70] ;  /* 0x001a7000010c7983 */ /* 0x000ee80000300a00 */
[----:B------:R-:W3:Y:S04]  /*2f5c0*/  LDL.LU R22, [R1+0x188] ;  /* 0x0001880001167983 */ /* 0x000ee80000300800 */
[----:B------:R0:W-:Y:S04]  /*2f5d0*/  STL.64 [R1+0x60], R4 ;  /* 0x0000600401007387 */ /* 0x0001e80000100a00 */
[----:B------:R1:W-:Y:S04]  /*2f5e0*/  STL.64 [R1+0x68], R6 ;  /* 0x0000680601007387 */ /* 0x0003e80000100a00 */
[----:B------:R-:W3:Y:S04]  /*2f5f0*/  LDL.LU R23, [R1+0x18c] ;  /* 0x00018c0001177983 */ /* 0x000ee80000300800 */
[----:B0-----:R-:W4:Y:S04]  /*2f600*/  LDL.LU R4, [R1+0x620] ;  /* 0x0006200001047983 */ /* 0x001f280000300800 */
[----:B------:R-:W5:Y:S04]  /*2f610*/  LDL.LU R5, [R1+0x624] ;  /* 0x0006240001057983 */ /* 0x000f680000300800 */
[----:B-1----:R-:W2:Y:S04]  /*2f620*/  LDL.LU R6, [R1+0x630] ;  /* 0x0006300001067983 */ /* 0x002ea80000300800 */
[----:B------:R-:W2:Y:S01]  /*2f630*/  LDL.LU R7, [R1+0x634] ;  /* 0x0006340001077983 */ /* 0x000ea20000300800 */
[----:B---3--:R-:W-:Y:S01]  /*2f640*/  HMMA.16816.F32 R12, R24, R22, R12 ;  /* 0x00000016180c723c */ /* 0x008fe2000000180c */
[----:B----4-:R-:W-:-:S06]  /*2f650*/  FMUL R4, R0, R4 ;  /* 0x0000000400047220 */ /* 0x010fcc0000400000 */
[----:B------:R-:W-:Y:S02]  /*2f660*/  IMAD.MOV.U32 R22, RZ, RZ, R9 ;  /* 0x000000ffff167224 */ /* 0x000fe400078e0009 */
[----:B-----5:R-:W-:Y:S01]  /*2f670*/  FMUL R5, R0, R5 ;  /* 0x0000000500057220 */ /* 0x020fe20000400000 */
[----:B------:R-:W-:-:S13]  /*2f680*/  IMAD.MOV.U32 R23, RZ, RZ, R18 ;  /* 0x000000ffff177224 */ /* 0x000fda00078e0012 */
[----:B------:R2:W-:Y:S04]  /*2f690*/  STL.64 [R1+0x50], R12 ;  /* 0x0000500c01007387 */ /* 0x0005e80000100a00 */
[----:B------:R0:W-:Y:S01]  /*2f6a0*/  STL.64 [R1+0x58], R14 ;  /* 0x0000580e01007387 */ /* 0x0001e20000100a00 */
[C---:B--2---:R-:W-:Y:S01]  /*2f6b0*/  FMUL R12, R0.reuse, R6 ;  /* 0x00000006000c7220 */ /* 0x044fe20000400000 */
[----:B------:R-:W-:Y:S01]  /*2f6c0*/  FMUL R13, R0, R7 ;  /* 0x00000007000d7220 */ /* 0x000fe20000400000 */
[C---:B------:R-:W-:Y:S01]  /*2f6d0*/  FMUL R6, R19.reuse, R11 ;  /* 0x0000000b13067220 */ /* 0x040fe20000400000 */
[C---:B------:R-:W-:Y:S01]  /*2f6e0*/  FMUL R7, R19.reuse, R10 ;  /* 0x0000000a13077220 */ /* 0x040fe20000400000 */
[C---:B0-----:R-:W-:Y:S01]  /*2f6f0*/  FMUL R14, R19.reuse, R3 ;  /* 0x00000003130e7220 */ /* 0x041fe20000400000 */
[----:B------:R-:W2:Y:S01]  /*2f700*/  LDL.LU R10, [R1+0x1b8] ;  /* 0x0001b800010a7983 */ /* 0x000ea20000300800 */
[----:B------:R-:W-:-:S03]  /*2f710*/  FMUL R15, R19, R2 ;  /* 0x00000002130f7220 */ /* 0x000fc60000400000 */
[----:B------:R-:W2:Y:S01]  /*2f720*/  LDL.LU R11, [R1+0x1bc] ;  /* 0x0001bc00010b7983 */ /* 0x000ea20000300800 */
[----:B------:R-:W-:Y:S03]  /*2f730*/  HMMA.16816.F32 R4, R20, R16, R4 ;  /* 0x000000101404723c */ /* 0x000fe60000001804 */
[----:B------:R-:W3:Y:S04]  /*2f740*/  LDL.LU R3, [R1+0x648] ;  /* 0x0006480001037983 */ /* 0x000ee80000300800 */
[----:B------:R-:W4:Y:S04]  /*2f750*/  LDL.LU R2, [R1+0x64c] ;  /* 0x00064c0001027983 */ /* 0x000f280000300800 */
[----:B------:R-:W5:Y:S04]  /*2f760*/  LDL.LU.64 R16, [R1+0x1a68] ;  /* 0x001a680001107983 */ /* 0x000f680000300a00 */
[----:B------:R-:W2:Y:S04]  /*2f770*/  LDL.LU R22, [R1+0x640] ;  /* 0x0006400001167983 */ /* 0x000ea80000300800 */
[----:B------:R-:W4:Y:S04]  /*2f780*/  LDL.LU R23, [R1+0x644] ;  /* 0x0006440001177983 */ /* 0x000f280000300800 */
[----:B------:R0:W-:Y:S04]  /*2f790*/  STL.64 [R1+0x20], R4 ;  /* 0x0000200401007387 */ /* 0x0001e80000100a00 */
[----:B------:R1:W-:Y:S04]  /*2f7a0*/  STL.64 [R1+0x28], R6 ;  /* 0x0000280601007387 */ /* 0x0003e80000100a00 */
[----:B0-----:R-:W4:Y:S04]  /*2f7b0*/  LDL.LU R4, [R1+0x650] ;  /* 0x0006500001047983 */ /* 0x001f280000300800 */
[----:B------:R-:W4:Y:S04]  /*2f7c0*/  LDL.LU R5, [R1+0x654] ;  /* 0x0006540001057983 */ /* 0x000f280000300800 */
[----:B-1----:R-:W4:Y:S01]  /*2f7d0*/  LDL.LU R6, [R1+0x658] ;  /* 0x0006580001067983 */ /* 0x002f220000300800 */
[----:B-----5:R-:W-:Y:S01]  /*2f7e0*/  HMMA.16816.F32 R12, R24, R16, R12 ;  /* 0x00000010180c723c */ /* 0x020fe2000000180c */
[C---:B--2---:R-:W-:Y:S01]  /*2f7f0*/  FMUL R20, R0.reuse, R22 ;  /* 0x0000001600147220 */ /* 0x044fe20000400000 */
[C---:B---3--:R-:W-:Y:S01]  /*2f800*/  FMUL R22, R19.reuse, R3 ;  /* 0x0000000313167220 */ /* 0x048fe20000400000 */
[----:B----4-:R-:W-:Y:S01]  /*2f810*/  FMUL R21, R0, R23 ;  /* 0x0000001700157220 */ /* 0x010fe20000400000 */
[----:B------:R-:W-:-:S07]  /*2f820*/  FMUL R23, R19, R2 ;  /* 0x0000000213177220 */ /* 0x000fce0000400000 */
[----:B------:R-:W-:-:S13]  /*2f830*/  HMMA.16816.F32 R20, R24, R10, R20 ;  /* 0x0000000a1814723c */ /* 0x000fda0000001814 */
[----:B------:R-:W-:Y:S02]  /*2f840*/  IMAD.MOV.U32 R16, RZ, RZ, R15 ;  /* 0x000000ffff107224 */ /* 0x000fe400078e000f */
[----:B------:R-:W-:Y:S01]  /*2f850*/  IMAD.MOV.U32 R17, RZ, RZ, R14 ;  /* 0x000000ffff117224 */ /* 0x000fe200078e000e */
[----:B------:R-:W-:Y:S04]  /*2f860*/  STL.64 [R1+0x70], R12 ;  /* 0x0000700c01007387 */ /* 0x000fe80000100a00 */
[----:B------:R-:W2:Y:S04]  /*2f870*/  LDL.LU R7, [R1+0x65c] ;  /* 0x00065c0001077983 */ /* 0x000ea80000300800 */
[----:B------:R0:W-:Y:S04]  /*2f880*/  STL [R1+0x1984], R16 ;  /* 0x0019841001007387 */ /* 0x0001e80000100800 */
[----:B------:R1:W-:Y:S04]  /*2f890*/  STL [R1+0x1980], R17 ;  /* 0x0019801101007387 */ /* 0x0003e80000100800 */
[----:B0-----:R-:W3:Y:S04]  /*2f8a0*/  LDL.LU R16, [R1+0x1d8] ;  /* 0x0001d80001107983 */ /* 0x001ee80000300800 */
[----:B-1----:R-:W3:Y:S04]  /*2f8b0*/  LDL.LU R17, [R1+0x1dc] ;  /* 0x0001dc0001117983 */ /* 0x002ee80000300800 */
[----:B------:R-:W4:Y:S04]  /*2f8c0*/  LDL.LU R2, [R1+0x1d0] ;  /* 0x0001d00001027983 */ /* 0x000f280000300800 */
[----:B------:R-:W4:Y:S04]  /*2f8d0*/  LDL.LU R3, [R1+0x1d4] ;  /* 0x0001d40001037983 */ /* 0x000f280000300800 */
[----:B------:R-:W5:Y:S04]  /*2f8e0*/  LDL.LU.64 R10, [R1+0x1a60] ;  /* 0x001a6000010a7983 */ /* 0x000f680000300a00 */
[----:B------:R-:W4:Y:S04]  /*2f8f0*/  LDL.LU R26, [R1+0x668] ;  /* 0x00066800011a7983 */ /* 0x000f280000300800 */
[----:B------:R-:W5:Y:S04]  /*2f900*/  LDL.LU R27, [R1+0x66c] ;  /* 0x00066c00011b7983 */ /* 0x000f680000300800 */
[----:B------:R-:W-:Y:S04]  /*2f910*/  STL.64 [R1+0x40], R20 ;  /* 0x0000401401007387 */ /* 0x000fe80000100a00 */
[----:B------:R0:W-:Y:S04]  /*2f920*/  STL.64 [R1+0x48], R22 ;  /* 0x0000481601007387 */ /* 0x0001e80000100a00 */
[----:B0-----:R-:W5:Y:S04]  /*2f930*/  LDL.LU R22, [R1+0x678] ;  /* 0x0006780001167983 */ /* 0x001f680000300800 */
[----:B------:R-:W5:Y:S04]  /*2f940*/  LDL.LU R23, [R1+0x67c] ;  /* 0x00067c0001177983 */ /* 0x000f680000300800 */
[----:B------:R-:W5:Y:S04]  /*2f950*/  LDL.LU R24, [R1+0x660] ;  /* 0x0006600001187983 */ /* 0x000f680000300800 */
[----:B------:R-:W5:Y:S04]  /*2f960*/  LDL.LU R25, [R1+0x664] ;  /* 0x0006640001197983 */ /* 0x000f680000300800 */
[----:B------:R-:W5:Y:S04]  /*2f970*/  LDL.LU R20, [R1+0x670] ;  /* 0x0006700001147983 */ /* 0x000f680000300800 */
[----:B------:R-:W5:Y:S01]  /*2f980*/  LDL.LU R21, [R1+0x674] ;  /* 0x0006740001157983 */ /* 0x000f620000300800 */
[C---:B------:R-:W-:Y:S01]  /*2f990*/  FMUL R4, R0.reuse, R4 ;  /* 0x0000000400047220 */ /* 0x040fe20000400000 */
[----:B------:R-:W-:Y:S01]  /*2f9a0*/  FMUL R5, R0, R5 ;  /* 0x0000000500057220 */ /* 0x000fe20000400000 */
[----:B------:R-:W-:Y:S01]  /*2f9b0*/  FMUL R6, R19, R6 ;  /* 0x0000000613067220 */ /* 0x000fe20000400000 */
[----:B------:R-:W-:-:S02]  /*2f9c0*/  IMAD.MOV.U32 R12, RZ, RZ, R28 ;  /* 0x000000ffff0c7224 */ /* 0x000fc400078e001c */
[----:B------:R-:W-:Y:S02]  /*2f9d0*/  IMAD.MOV.U32 R13, RZ, RZ, R8 ;  /* 0x000000ffff0d7224 */ /* 0x000fe400078e0008 */
[----:B------:R-:W-:Y:S02]  /*2f9e0*/  IMAD.MOV.U32 R14, RZ, RZ, R9 ;  /* 0x000000ffff0e7224 */ /* 0x000fe400078e0009 */
[----:B------:R-:W-:Y:S02]  /*2f9f0*/  IMAD.MOV.U32 R15, RZ, RZ, R18 ;  /* 0x000000ffff0f7224 */ /* 0x000fe400078e0012 */
[----:B--2---:R-:W-:-:S07]  /*2fa00*/  FMUL R7, R19, R7 ;  /* 0x0000000713077220 */ /* 0x004fce0000400000 */
[----:B---3--:R-:W-:Y:S01]  /*2fa10*/  HMMA.16816.F32 R4, R12, R16, R4 ;  /* 0x000000100c04723c */ /* 0x008fe20000001804 */
[C---:B----4-:R-:W-:Y:S01]  /*2fa20*/  FMUL R26, R19.reuse, R26 ;  /* 0x0000001a131a7220 */ /* 0x050fe20000400000 */
[----:B-----5:R-:W-:-:S15]  /*2fa30*/  FMUL R27, R19, R27 ;  /* 0x0000001b131b7220 */ /* 0x020fde0000400000 */
[----:B------:R-:W-:-:S07]  /*2fa40*/  NOP ;  /* 0x0000000000007918 */ /* 0x000fce0000000000 */
[----:B------:R-:W-:Y:S02]  /*2fa50*/  IMAD.MOV.U32 R16, RZ, RZ, R4 ;  /* 0x000000ffff107224 */ /* 0x000fe400078e0004 */
[----:B------:R-:W-:Y:S02]  /*2fa60*/  IMAD.MOV.U32 R17, RZ, RZ, R5 ;  /* 0x000000ffff117224 */ /* 0x000fe400078e0005 */
[C---:B------:R-:W-:Y:S01]  /*2fa70*/  FMUL R24, R0.reuse, R24 ;  /* 0x0000001800187220 */ /* 0x040fe20000400000 */
[----:B------:R-:W-:-:S07]  /*2fa80*/  FMUL R25, R0, R25 ;  /* 0x0000001900197220 */ /* 0x000fce0000400000 */
[----:B------:R-:W-:Y:S01]  /*2fa90*/  HMMA.16816.F32 R12, R12, R2, R24 ;  /* 0x000000020c0c723c */ /* 0x000fe20000001818 */
[C---:B------:R-:W-:Y:S01]  /*2faa0*/  FMUL R22, R19.reuse, R22 ;  /* 0x0000001613167220 */ /* 0x040fe20000400000 */
[----:B------:R-:W-:Y:S02]  /*2fab0*/  FMUL R23, R19, R23 ;  /* 0x0000001713177220 */ /* 0x000fe40000400000 */
[----:B------:R-:W2:Y:S04]  /*2fac0*/  LDL.LU R19, [R1+0x1a58] ;  /* 0x001a580001137983 */ /* 0x000ea80000300800 */
[----:B------:R0:W-:Y:S04]  /*2fad0*/  STL.64 [R1+0x38], R6 ;  /* 0x0000380601007387 */ /* 0x0001e80000100a00 */
[----:B------:R1:W-:Y:S04]  /*2fae0*/  STL.64 [R1+0x1a10], R16 ;  /* 0x001a101001007387 */ /* 0x0003e80000100a00 */
[----:B------:R-:W-:Y:S01]  /*2faf0*/  STL [R1+0x160c], R0 ;  /* 0x00160c0001007387 */ /* 0x000fe20000100800 */
[----:B0-----:R-:W-:-:S03]  /*2fb00*/  IMAD.MOV.U32 R6, RZ, RZ, R9 ;  /* 0x000000ffff067224 */ /* 0x001fc600078e0009 */
[----:B------:R-:W3:Y:S04]  /*2fb10*/  LDL.LU R9, [R1+0x1a54] ;  /* 0x001a540001097983 */ /* 0x000ee80000300800 */
[----:B-1----:R-:W4:Y:S04]  /*2fb20*/  LDL.LU R16, [R1+0x1e8] ;  /* 0x0001e80001107983 */ /* 0x002f280000300800 */
[----:B------:R-:W4:Y:S04]  /*2fb30*/  LDL.LU R17, [R1+0x1ec] ;  /* 0x0001ec0001117983 */ /* 0x000f280000300800 */
[----:B------:R-:W5:Y:S01]  /*2fb40*/  LDL.LU R2, [R1+0x1a50] ;  /* 0x001a500001027983 */ /* 0x000f620000300800 */
[----:B------:R-:W-:-:S03]  /*2fb50*/  IMAD.MOV.U32 R4, RZ, RZ, R28 ;  /* 0x000000ffff047224 */ /* 0x000fc600078e001c */
[----:B------:R0:W-:Y:S01]  /*2fb60*/  STL [R1+0x10], R12 ;  /* 0x0000100c01007387 */ /* 0x0001e20000100800 */
[----:B------:R-:W-:-:S03]  /*2fb70*/  IMAD.MOV.U32 R3, RZ, RZ, R13 ;  /* 0x000000ffff037224 */ /* 0x000fc600078e000d */
[----:B------:R-:W2:Y:S01]  /*2fb80*/  LDL.LU R26, [R1+0x1f0] ;  /* 0x0001f000011a7983 */ /* 0x000ea20000300800 */
[C---:B------:R-:W-:Y:S01]  /*2fb90*/  FMUL R20, R0.reuse, R20 ;  /* 0x0000001400147220 */ /* 0x040fe20000400000 */
[----:B------:R-:W-:Y:S02]  /*2fba0*/  FMUL R21, R0, R21 ;  /* 0x0000001500157220 */ /* 0x000fe40000400000 */
[----:B------:R-:W2:Y:S01]  /*2fbb0*/  LDL.LU R27, [R1+0x1f4] ;  /* 0x0001f400011b7983 */ /* 0x000ea20000300800 */
[----:B------:R-:W-:-:S03]  /*2fbc0*/  IMAD.MOV.U32 R28, RZ, RZ, R14 ;  /* 0x000000ffff1c7224 */ /* 0x000fc600078e000e */
[----:B0-----:R-:W3:Y:S01]  /*2fbd0*/  LDL.LU R12, [R1+0x1c0] ;  /* 0x0001c000010c7983 */ /* 0x001ee20000300800 */
[----:B------:R-:W-:-:S03]  /*2fbe0*/  IMAD.MOV.U32 R0, RZ, RZ, R15 ;  /* 0x000000ffff007224 */ /* 0x000fc600078e000f */
[----:B------:R-:W3:Y:S04]  /*2fbf0*/  LDL.LU R13, [R1+0x1c4] ;  /* 0x0001c400010d7983 */ /* 0x000ee80000300800 */
[----:B------:R-:W4:Y:S04]  /*2fc00*/  LDL.LU R14, [R1+0x1c8] ;  /* 0x0001c800010e7983 */ /* 0x000f280000300800 */
[----:B------:R-:W4:Y:S01]  /*2fc10*/  LDL.LU R15, [R1+0x1cc] ;  /* 0x0001cc00010f7983 */ /* 0x000f220000300800 */
[----:B------:R-:W-:Y:S02]  /*2fc20*/  IMAD.MOV.U32 R5, RZ, RZ, R8 ;  /* 0x000000ffff057224 */ /* 0x000fe400078e0008 */
[----:B------:R-:W-:-:S07]  /*2fc30*/  IMAD.MOV.U32 R7, RZ, RZ, R18 ;  /* 0x000000ffff077224 */ /* 0x000fce00078e0012 */
[----:B--2---:R-:W-:Y:S01]  /*2fc40*/  HMMA.16816.F32 R24, R4, R26, R20 ;  /* 0x0000001a0418723c */ /* 0x004fe20000001814 */
[----:B----4-:R0:W-:Y:S04]  /*2fc50*/  STL.64 [R1+0x1a20], R14 ;  /* 0x001a200e01007387 */ /* 0x0101e80000100a00 */
[----:B---3--:R1:W-:Y:S01]  /*2fc60*/  STL.64 [R1+0x1a18], R12 ;  /* 0x001a180c01007387 */ /* 0x0083e20000100a00 */
[----:B0-----:R-:W-:Y:S02]  /*2fc70*/  IMAD.MOV.U32 R14, RZ, RZ, R11 ;  /* 0x000000ffff0e7224 */ /* 0x001fe400078e000b */
[----:B------:R-:W-:Y:S02]  /*2fc80*/  IMAD.MOV.U32 R15, RZ, RZ, R10 ;  /* 0x000000ffff0f7224 */ /* 0x000fe400078e000a */
[----:B-1----:R-:W-:-:S02]  /*2fc90*/  IMAD.MOV.U32 R12, RZ, RZ, R29 ;  /* 0x000000ffff0c7224 */ /* 0x002fc400078e001d */
[----:B------:R-:W2:Y:S01]  /*2fca0*/  LDL.LU R29, [R1+0x1a4c] ;  /* 0x001a4c00011d7983 */ /* 0x000ea20000300800 */
[----:B-----5:R-:W-:-:S03]  /*2fcb0*/  IMAD.MOV.U32 R13, RZ, RZ, R2 ;  /* 0x000000ffff0d7224 */ /* 0x020fc600078e0002 */
[----:B------:R-:W3:Y:S04]  /*2fcc0*/  LDL.LU R2, [R1+0x1a48] ;  /* 0x001a480001027983 */ /* 0x000ee80000300800 */
[----:B------:R0:W-:Y:S04]  /*2fcd0*/  STL.64 [R1+0x1a30], R14 ;  /* 0x001a300e01007387 */ /* 0x0001e80000100a00 */
[----:B0-----:R-:W4:Y:S04]  /*2fce0*/  LDL.LU R14, [R1+0x1e0] ;  /* 0x0001e000010e7983 */ /* 0x001f280000300800 */
[----:B------:R-:W4:Y:S04]  /*2fcf0*/  LDL.LU R15, [R1+0x1e4] ;  /* 0x0001e400010f7983 */ /* 0x000f280000300800 */
[----:B------:R-:W-:Y:S04]  /*2fd00*/  STL.64 [R1+0x1a28], R12 ;  /* 0x001a280c01007387 */ /* 0x000fe80000100a00 */
[----:B------:R-:W5:Y:S04]  /*2fd10*/  LDL.LU R20, [R1+0xc0] ;  /* 0x0000c00001147983 */ /* 0x000f680000300800 */
[----:B------:R-:W5:Y:S04]  /*2fd20*/  LDL.LU R21, [R1+0xc4] ;  /* 0x0000c40001157983 */ /* 0x000f680000300800 */
[----:B------:R-:W2:Y:S04]  /*2fd30*/  LDL.LU R22, [R1+0xc8] ;  /* 0x0000c80001167983 */ /* 0x000ea80000300800 */
[----:B------:R-:W2:Y:S01]  /*2fd40*/  LDL.LU R23, [R1+0xcc] ;  /* 0x0000cc0001177983 */ /* 0x000ea20000300800 */
[----:B------:R-:W-:-:S03]  /*2fd50*/  IMAD.MOV.U32 R11, RZ, RZ, R19 ;  /* 0x000000ffff0b7224 */ /* 0x000fc600078e0013 */
[----:B--2---:R-:W-:Y:S04]  /*2fd60*/  STL.64 [R1+0x1a40], R22 ;  /* 0x001a401601007387 */ /* 0x004fe80000100a00 */
[----:B-----5:R0:W-:Y:S04]  /*2fd70*/  STL.64 [R1+0x1a38], R20 ;  /* 0x001a381401007387 */ /* 0x0201e80000100a00 */
[----:B0-----:R-:W4:Y:S04]  /*2fd80*/  LDL.LU R20, [R1+0xf0] ;  /* 0x0000f00001147983 */ /* 0x001f280000300800 */
[----:B------:R-:W4:Y:S04]  /*2fd90*/  LDL.LU R21, [R1+0xf4] ;  /* 0x0000f40001157983 */ /* 0x000f280000300800 */
[----:B------:R-:W4:Y:S04]  /*2fda0*/  LDL.LU R22, [R1+0xf8] ;  /* 0x0000f80001167983 */ /* 0x000f280000300800 */
[----:B------:R-:W4:Y:S01]  /*2fdb0*/  LDL.LU R23, [R1+0xfc] ;  /* 0x0000fc0001177983 */ /* 0x000f220000300800 */
[----:B------:R-:W-:-:S02]  /*2fdc0*/  IMAD.MOV.U32 R8, RZ, RZ, R29 ;  /* 0x000000ffff087224 */ /* 0x000fc400078e001d */
[----:B---3--:R-:W-:Y:S01]  /*2fdd0*/  IMAD.MOV.U32 R10, RZ, RZ, R2 ;  /* 0x000000ffff0a7224 */ /* 0x008fe200078e0002 */
[----:B------:R-:W-:Y:S04]  /*2fde0*/  STL.64 [R1+0x1940], R26 ;  /* 0x0019401a01007387 */ /* 0x000fe80000100a00 */
[----:B------:R0:W-:Y:S04]  /*2fdf0*/  STL.64 [R1+0x1988], R24 ;  /* 0x0019881801007387 */ /* 0x0001e80000100a00 */
[----:B0-----:R-:W2:Y:S04]  /*2fe00*/  LDL.LU R24, [R1+0xd0] ;  /* 0x0000d00001187983 */ /* 0x001ea80000300800 */
[----:B------:R-:W2:Y:S04]  /*2fe10*/  LDL.LU R25, [R1+0xd4] ;  /* 0x0000d40001197983 */ /* 0x000ea80000300800 */
[----:B------:R-:W2:Y:S04]  /*2fe20*/  LDL.LU R26, [R1+0xd8] ;  /* 0x0000d800011a7983 */ /* 0x000ea80000300800 */
[----:B------:R-:W2:Y:S01]  /*2fe30*/  LDL.LU R27, [R1+0xdc] ;  /* 0x0000dc00011b7983 */ /* 0x000ea20000300800 */
[----:B----4-:R-:W-:Y:S03]  /*2fe40*/  HMMA.16816.F32 R12, R8, R14, R20 ;  /* 0x0000000e080c723c */ /* 0x010fe60000001814 */
[----:B------:R-:W3:Y:S04]  /*2fe50*/  LDL.LU.64 R22, [R1+0x1a40] ;  /* 0x001a400001167983 */ /* 0x000ee80000300a00 */
[----:B------:R-:W3:-:S15]  /*2fe60*/  LDL.LU.64 R20, [R1+0x1a38] ;  /* 0x001a380001147983 */ /* 0x000ede0000300a00 */
[----:B------:R-:W-:-:S01]  /*2fe70*/  NOP ;  /* 0x0000000000007918 */ /* 0x000fc20000000000 */
[----:B------:R-:W-:Y:S04]  /*2fe80*/  STL.64 [R1+0x2c0], R12 ;  /* 0x0002c00c01007387 */ /* 0x000fe80000100a00 */
[----:B------:R0:W-:Y:S04]  /*2fe90*/  STL.64 [R1+0x2c8], R14 ;  /* 0x0002c80e01007387 */ /* 0x0001e80000100a00 */
[----:B0-----:R-:W4:Y:S04]  /*2fea0*/  LDL.LU.64 R14, [R1+0x1a30] ;  /* 0x001a3000010e7983 */ /* 0x001f280000300a00 */
[----:B------:R-:W4:Y:S01]  /*2feb0*/  LDL.LU.64 R12, [R1+0x1a28] ;  /* 0x001a2800010c7983 */ /* 0x000f220000300a00 */
[----:B------:R-:W-:-:S02]  /*2fec0*/  IMAD.MOV.U32 R4, RZ, RZ, R29 ;  /* 0x000000ffff047224 */ /* 0x000fc400078e001d */
[----:B------:R-:W-:Y:S02]  /*2fed0*/  IMAD.MOV.U32 R5, RZ, RZ, R9 ;  /* 0x000000ffff057224 */ /* 0x000fe400078e0009 */
[----:B------:R-:W-:Y:S02]  /*2fee0*/  IMAD.MOV.U32 R6, RZ, RZ, R2 ;  /* 0x000000ffff067224 */ /* 0x000fe400078e0002 */
[----:B------:R-:W-:-:S07]  /*2fef0*/  IMAD.MOV.U32 R7, RZ, RZ, R19 ;  /* 0x000000ffff077224 */ /* 0x000fce00078e0013 */
[----:B----4-:R-:W-:Y:S01]  /*2ff00*/  HMMA.16816.F32 R4, R4, R16, R12 ;  /* 0x000000100404723c */ /* 0x010fe2000000180c */
[----:B------:R-:W3:Y:S04]  /*2ff10*/  LDL.LU.64 R14, [R1+0x1a20] ;  /* 0x001a2000010e7983 */ /* 0x000ee80000300a00 */
[----:B------:R-:W2:Y:S04]  /*2ff20*/  LDL.LU.64 R12, [R1+0x1a18] ;  /* 0x001a1800010c7983 */ /* 0x000ea80000300a00 */
[----:B------:R-:W4:-:S14]  /*2ff30*/  LDL.LU.64 R16, [R1+0x1a10] ;  /* 0x001a100001107983 */ /* 0x000f1c0000300a00 */
[----:B------:R0:W-:Y:S04]  /*2ff40*/  STL.64 [R1+0x2b0], R4 ;  /* 0x0002b00401007387 */ /* 0x0001e80000100a00 */
[----:B------:R1:W-:Y:S01]  /*2ff50*/  STL.64 [R1+0x2b8], R6 ;  /* 0x0002b80601007387 */ /* 0x0003e20000100a00 */
[----:B0-----:R-:W-:Y:S02]  /*2ff60*/  IMAD.MOV.U32 R4, RZ, RZ, R29 ;  /* 0x000000ffff047224 */ /* 0x001fe400078e001d */
[----:B------:R-:W-:Y:S02]  /*2ff70*/  IMAD.MOV.U32 R5, RZ, RZ, R9 ;  /* 0x000000ffff057224 */ /* 0x000fe400078e0009 */
[----:B-1----:R-:W-:Y:S02]  /*2ff80*/  IMAD.MOV.U32 R6, RZ, RZ, R2 ;  /* 0x000000ffff067224 */ /* 0x002fe400078e0002 */
[----:B------:R-:W-:-:S07]  /*2ff90*/  IMAD.MOV.U32 R7, RZ, RZ, R19 ;  /* 0x000000ffff077224 */ /* 0x000fce00078e0013 */
[----:B---3--:R-:W-:Y:S06]  /*2ffa0*/  HMMA.16816.F32 R4, R4, R14, R20 ;  /* 0x0000000e0404723c */ /* 0x008fec0000001814 */
[----:B--2---:R-:W-:-:S15]  /*2ffb0*/  HMMA.16816.F32 R24, R8, R12, R24 ;  /* 0x0000000c0818723c */ /* 0x004fde0000001818 */
[----:B------:R-:W-:-:S08]  /*2ffc0*/  NOP ;  /* 0x0000000000007918 */ /* 0x000fd00000000000 */
[----:B------:R-:W-:Y:S04]  /*2ffd0*/  STL.64 [R1+0x2a0], R24 ;  /* 0x0002a01801007387 */ /* 0x000fe80000100a00 */
[----:B------:R-:W-:Y:S04]  /*2ffe0*/  STL.64 [R1+0x2a8], R26 ;  /* 0x0002a81a01007387 */ /* 0x000fe80000100a00 */
[----:B------:R-:W2:Y:S04]  /*2fff0*/  LDL.LU R14, [R1+0x120] ;  /* 0x00012000010e7983 */ /* 0x000ea80000300800 */
[----:B------:R-:W-:Y:S04]  /*30000*/  STL.64 [R1+0x290], R4 ;  /* 0x0002900401007387 */ /* 0x000fe80000100a00 */
[----:B------:R-:W-:Y:S04]  /*30010*/  STL.64 [R1+0x298], R6 ;  /* 0x0002980601007387 */ /* 0x000fe80000100a00 */
[----:B------:R-:W2:Y:S04]  /*30020*/  LDL.LU R15, [R1+0x124] ;  /* 0x00012400010f7983 */ /* 0x000ea80000300800 */
[----:B------:R-:W3:Y:S04]  /*30030*/  LDL.LU R20, [R1+0x20] ;  /* 0x0000200001147983 */ /* 0x000ee80000300800 */
[----:B------:R-:W3:Y:S04]  /*30040*/  LDL.LU R21, [R1+0x24] ;  /* 0x0000240001157983 */ /* 0x000ee80000300800 */
[----:B------:R-:W5:Y:S04]  /*30050*/  LDL.LU R22, [R1+0x28] ;  /* 0x0000280001167983 */ /* 0x000f680000300800 */
[----:B------:R-:W5:Y:S04]  /*30060*/  LDL.LU R23, [R1+0x2c] ;  /* 0x00002c0001177983 */ /* 0x000f680000300800 */
[----:B-----5:R0:W-:Y:S04]  /*30070*/  STL.64 [R1+0x1998], R22 ;  /* 0x0019981601007387 */ /* 0x0201e80000100a00 */
[----:B0-----:R-:W5:Y:S04]  /*30080*/  LDL.LU R22, [R1+0x150] ;  /* 0x0001500001167983 */ /* 0x001f680000300800 */
[----:B------:R-:W5:Y:S04]  /*30090*/  LDL.LU R23, [R1+0x154] ;  /* 0x0001540001177983 */ /* 0x000f680000300800 */
[----:B---3--:R0:W-:Y:S04]  /*300a0*/  STL.64 [R1+0x1990], R20 ;  /* 0x0019901401007387 */ /* 0x0081e80000100a00 */
[----:B------:R-:W3:Y:S04]  /*300b0*/  LDL.LU R12, [R1+0x168] ;  /* 0x00016800010c7983 */ /* 0x000ee80000300800 */
[----:B------:R-:W3:Y:S04]  /*300c0*/  LDL.LU R13, [R1+0x16c] ;  /* 0x00016c00010d7983 */ /* 0x000ee80000300800 */
[----:B0-----:R-:W4:Y:S04]  /*300d0*/  LDL.LU R20, [R1+0x190] ;  /* 0x0001900001147983 */ /* 0x001f280000300800 */
[----:B------:R-:W4:Y:S04]  /*300e0*/  LDL.LU R21, [R1+0x194] ;  /* 0x0001940001157983 */ /* 0x000f280000300800 */
[----:B-----5:R0:W-:Y:S04]  /*300f0*/  STL.64 [R1+0x19c8], R22 ;  /* 0x0019c81601007387 */ /* 0x0201e80000100a00 */
[----:B0-----:R-:W5:Y:S04]  /*30100*/  LDL.LU R22, [R1+0x180] ;  /* 0x0001800001167983 */ /* 0x001f680000300800 */
[----:B------:R-:W5:Y:S04]  /*30110*/  LDL.LU R23, [R1+0x184] ;  /* 0x0001840001177983 */ /* 0x000f680000300800 */
[----:B----4-:R0:W-:Y:S04]  /*30120*/  STL.64 [R1+0x19c0], R20 ;  /* 0x0019c01401007387 */ /* 0x0101e80000100a00 */
[----:B0-----:R-:W4:Y:S04]  /*30130*/  LDL.LU R20, [R1+0x1b0] ;  /* 0x0001b00001147983 */ /* 0x001f280000300800 */
[----:B------:R-:W4:Y:S04]  /*30140*/  LDL.LU R21, [R1+0x1b4] ;  /* 0x0001b40001157983 */ /* 0x000f280000300800 */
[----:B-----5:R0:W-:Y:S04]  /*30150*/  STL.64 [R1+0x19f8], R22 ;  /* 0x0019f81601007387 */ /* 0x0201e80000100a00 */
[----:B0-----:R-:W5:Y:S04]  /*30160*/  LDL.LU R22, [R1+0x1a0] ;  /* 0x0001a00001167983 */ /* 0x001f680000300800 */
[----:B------:R-:W5:Y:S04]  /*30170*/  LDL.LU R23, [R1+0x1a4] ;  /* 0x0001a40001177983 */ /* 0x000f680000300800 */
[----:B----4-:R-:W-:Y:S04]  /*30180*/  STL.64 [R1+0x19f0], R20 ;  /* 0x0019f01401007387 */ /* 0x010fe80000100a00 */
[----:B--2---:R-:W-:Y:S04]  /*30190*/  STL.64 [R1+0x19a8], R14 ;  /* 0x0019a80e01007387 */ /* 0x004fe80000100a00 */
[----:B---3--:R0:W-:Y:S04]  /*301a0*/  STL.64 [R1+0x19a0], R12 ;  /* 0x0019a00c01007387 */ /* 0x0081e80000100a00 */
[----:B0-----:R-:W2:Y:S04]  /*301b0*/  LDL.LU R12, [R1+0x60] ;  /* 0x00006000010c7983 */ /* 0x001ea80000300800 */
[----:B------:R-:W2:Y:S04]  /*301c0*/  LDL.LU R13, [R1+0x64] ;  /* 0x00006400010d7983 */ /* 0x000ea80000300800 */
[----:B------:R-:W3:Y:S04]  /*301d0*/  LDL.LU R14, [R1+0x68] ;  /* 0x00006800010e7983 */ /* 0x000ee80000300800 */
[----:B------:R-:W3:Y:S04]  /*301e0*/  LDL.LU R15, [R1+0x6c] ;  /* 0x00006c00010f7983 */ /* 0x000ee80000300800 */
[----:B---3--:R-:W-:Y:S04]  /*301f0*/  STL.64 [R1+0x19b8], R14 ;  /* 0x0019b80e01007387 */ /* 0x008fe80000100a00 */
[----:B--2---:R0:W-:Y:S04]  /*30200*/  STL.64 [R1+0x19b0], R12 ;  /* 0x0019b00c01007387 */ /* 0x0041e80000100a00 */
        /* <DEDUP_REMOVED lines=18> */
[----:B0-----:R-:W5:Y:S04]  /*30330*/  LDL.LU R12, [R1+0xb0] ;  /* 0x0000b000010c7983 */ /* 0x001f680000300800 */
[----:B------:R-:W5:Y:S04]  /*30340*/  LDL.LU R13, [R1+0xb4] ;  /* 0x0000b400010d7983 */ /* 0x000f680000300800 */
[----:B------:R-:W5:Y:S04]  /*30350*/  LDL.LU R14, [R1+0xb8] ;  /* 0x0000b800010e7983 */ /* 0x000f680000300800 */
[----:B------:R-:W5:Y:S04]  /*30360*/  LDL.LU R15, [R1+0xbc] ;  /* 0x0000bc00010f7983 */ /* 0x000f680000300800 */
[----:B------:R-:W2:Y:S04]  /*30370*/  LDL.LU R24, [R1+0x50] ;  /* 0x0000500001187983 */ /* 0x000ea80000300800 */
[----:B------:R-:W2:Y:S04]  /*30380*/  LDL.LU R25, [R1+0x54] ;  /* 0x0000540001197983 */ /* 0x000ea80000300800 */
[----:B------:R-:W2:Y:S04]  /*30390*/  LDL.LU R26, [R1+0x58] ;  /* 0x00005800011a7983 */ /* 0x000ea80000300800 */
[----:B------:R-:W2:Y:S04]  /*303a0*/  LDL.LU R27, [R1+0x5c] ;  /* 0x00005c00011b7983 */ /* 0x000ea80000300800 */
[----:B------:R-:W3:Y:S01]  /*303b0*/  LDL.LU R18, [R1+0x1f8] ;  /* 0x0001f80001127983 */ /* 0x000ee20000300800 */
[----:B-----5:R-:W-:Y:S03]  /*303c0*/  HMMA.16816.F32 R20, R8, R22, R12 ;  /* 0x000000160814723c */ /* 0x020fe6000000180c */
[----:B------:R-:W4:Y:S04]  /*303d0*/  LDL.LU.64 R14, [R1+0x1a08] ;  /* 0x001a0800010e7983 */ /* 0x000f280000300a00 */
[----:B------:R-:W4:-:S15]  /*303e0*/  LDL.LU.64 R12, [R1+0x1a00] ;  /* 0x001a0000010c7983 */ /* 0x000f1e0000300a00 */
[----:B------:R-:W-:-:S01]  /*303f0*/  NOP ;  /* 0x0000000000007918 */ /* 0x000fc20000000000 */
[----:B------:R-:W-:Y:S04]  /*30400*/  STL.64 [R1+0x280], R20 ;  /* 0x0002801401007387 */ /* 0x000fe80000100a00 */
[----:B------:R0:W-:Y:S04]  /*30410*/  STL.64 [R1+0x288], R22 ;  /* 0x0002881601007387 */ /* 0x0001e80000100a00 */
[----:B0-----:R-:W5:Y:S04]  /*30420*/  LDL.LU.64 R22, [R1+0x19f8] ;  /* 0x0019f80001167983 */ /* 0x001f680000300a00 */
[----:B------:R-:W4:Y:S01]  /*30430*/  LDL.LU.64 R20, [R1+0x19f0] ;  /* 0x0019f00001147983 */ /* 0x000f220000300a00 */
[----:B------:R-:W-:-:S02]  /*30440*/  IMAD.MOV.U32 R4, RZ, RZ, R29 ;  /* 0x000000ffff047224 */ /* 0x000fc400078e001d */
[----:B------:R-:W-:Y:S02]  /*30450*/  IMAD.MOV.U32 R5, RZ, RZ, R9 ;  /* 0x000000ffff057224 */ /* 0x000fe400078e0009 */
[----:B------:R-:W-:Y:S02]  /*30460*/  IMAD.MOV.U32 R6, RZ, RZ, R2 ;  /* 0x000000ffff067224 */ /* 0x000fe400078e0002 */
[----:B------:R-:W-:-:S07]  /*30470*/  IMAD.MOV.U32 R7, RZ, RZ, R19 ;  /* 0x000000ffff077224 */ /* 0x000fce00078e0013 */
[----:B----4-:R-:W-:Y:S01]  /*30480*/  HMMA.16816.F32 R4, R4, R20, R12 ;  /* 0x000000140404723c */ /* 0x010fe2000000180c */
[----:B------:R-:W5:Y:S04]  /*30490*/  LDL.LU.64 R14, [R1+0x19e8] ;  /* 0x0019e800010e7983 */ /* 0x000f680000300a00 */
[----:B------:R-:W5:-:S15]  /*304a0*/  LDL.LU.64 R12, [R1+0x19e0] ;  /* 0x0019e000010c7983 */ /* 0x000f5e0000300a00 */
[----:B------:R-:W-:-:S03]  /*304b0*/  NOP ;  /* 0x0000000000007918 */ /* 0x000fc60000000000 */
[----:B------:R-:W-:Y:S04]  /*304c0*/  STL.64 [R1+0x270], R4 ;  /* 0x0002700401007387 */ /* 0x000fe80000100a00 */
[----:B------:R-:W-:Y:S01]  /*304d0*/  STL.64 [R1+0x278], R6 ;  /* 0x0002780601007387 */ /* 0x000fe20000100a00 */
        /* <DEDUP_REMOVED lines=20> */
[----:B------:R-:W2:-:S15]  /*30620*/  LDL.LU.64 R12, [R1+0x19a0] ;  /* 0x0019a000010c7983 */ /* 0x000e9e0000300a00 */
        /* <DEDUP_REMOVED lines=9> */
[----:B--2---:R-:W-:Y:S01]  /*306c0*/  HMMA.16816.F32 R4, R4, R12, R24 ;  /* 0x0000000c0404723c */ /* 0x004fe20000001818 */
[----:B------:R-:W2:-:S15]  /*306d0*/  LDL.LU.64 R24, [R1+0x1988] ;  /* 0x0019880001187983 */ /* 0x000e9e0000300a00 */
[----:B------:R-:W-:-:S07]  /*306e0*/  NOP ;  /* 0x0000000000007918 */ /* 0x000fce0000000000 */
[----:B------:R-:W-:Y:S04]  /*306f0*/  STL.64 [R1+0x230], R4 ;  /* 0x0002300401007387 */ /* 0x000fe80000100a00 */
[----:B------:R4:W-:Y:S02]  /*30700*/  STL.64 [R1+0x238], R6 ;  /* 0x0002380601007387 */ /* 0x0009e40000100a00 */
[----:B----4-:R-:W-:Y:S01]  /*30710*/  HMMA.16816.F32 R4, R8, R14, R20 ;  /* 0x0000000e0804723c */ /* 0x010fe20000001814 */
[C---:B---3--:R-:W-:Y:S01]  /*30720*/  LOP3.LUT R13, R18.reuse, 0x60, RZ, 0x3c, !PT ;  /* 0x00000060120d7812 */ /* 0x048fe200078e3cff */
[----:B------:R-:W3:Y:S01]  /*30730*/  LDL.LU R22, [R1+0x8] ;  /* 0x0000080001167983 */ /* 0x000ee20000300800 */
[----:B------:R-:W-:-:S03]  /*30740*/  LOP3.LUT R12, R18, 0x40, RZ, 0x3c, !PT ;  /* 0x00000040120c7812 */ /* 0x000fc600078e3cff */
[----:B------:R-:W-:Y:S04]  /*30750*/  STL [R1+0x114], R13 ;  /* 0x0001140d01007387 */ /* 0x000fe80000100800 */
[----:B------:R-:W0:-:S13]  /*30760*/  LDS.64 R20, [R12+UR9+0x8000] ;  /* 0x008000090c147984 */ /* 0x000e1a0008000a00 */
[----:B------:R-:W-:Y:S04]  /*30770*/  STL.64 [R1+0x220], R4 ;  /* 0x0002200401007387 */ /* 0x000fe80000100a00 */
[----:B------:R-:W-:Y:S04]  /*30780*/  STL.64 [R1+0x228], R6 ;  /* 0x0002280601007387 */ /* 0x000fe80000100a00 */
[----:B------:R-:W-:Y:S04]  /*30790*/  STL [R1+0x110], R12 ;  /* 0x0001100c01007387 */ /* 0x000fe80000100800 */
[----:B------:R-:W3:Y:S04]  /*307a0*/  LDL.LU R23, [R1+0xc] ;  /* 0x00000c0001177983 */ /* 0x000ee80000300800 */
[----:B------:R-:W4:Y:S04]  /*307b0*/  LDL.LU R26, [R1+0x140] ;  /* 0x00014000011a7983 */ /* 0x000f280000300800 */
[----:B------:R-:W4:Y:S04]  /*307c0*/  LDL.LU R27, [R1+0x144] ;  /* 0x00014400011b7983 */ /* 0x000f280000300800 */
[----:B------:R-:W1:Y:S04]  /*307d0*/  LDS.64 R12, [R12+UR9+0x8400] ;  /* 0x008400090c0c7984 */ /* 0x000e680008000a00 */
[----:B----4-:R-:W-:Y:S04]  /*307e0*/  STL.64 [R1+0x1960], R26 ;  /* 0x0019601a01007387 */ /* 0x010fe80000100a00 */
[----:B--2---:R2:W-:Y:S04]  /*307f0*/  STL.64 [R1+0x1958], R24 ;  /* 0x0019581801007387 */ /* 0x0045e80000100a00 */
[----:B--2---:R-:W2:Y:S04]  /*30800*/  LDL.LU R24, [R1+0x40] ;  /* 0x0000400001187983 */ /* 0x004ea80000300800 */
[----:B------:R-:W2:Y:S04]  /*30810*/  LDL.LU R25, [R1+0x44] ;  /* 0x0000440001197983 */ /* 0x000ea80000300800 */
[----:B--2---:R2:W-:Y:S04]  /*30820*/  STL.64 [R1+0x1968], R24 ;  /* 0x0019681801007387 */ /* 0x0045e80000100a00 */
[----:B--2---:R-:W2:Y:S04]  /*30830*/  LDL.LU R24, [R1+0x160] ;  /* 0x0001600001187983 */ /* 0x004ea80000300800 */
[----:B------:R-:W2:Y:S04]  /*30840*/  LDL.LU R25, [R1+0x164] ;  /* 0x0001640001197983 */ /* 0x000ea80000300800 */
[----:B------:R-:W4:Y:S04]  /*30850*/  LDL.LU R26, [R1+0x48] ;  /* 0x00004800011a7983 */ /* 0x000f280000300800 */
[----:B------:R-:W4:Y:S04]  /*30860*/  LDL.LU R27, [R1+0x4c] ;  /* 0x00004c00011b7983 */ /* 0x000f280000300800 */
[----:B------:R-:W5:Y:S04]  /*30870*/  LDL.LU R8, [R1+0x114] ;  /* 0x0001140001087983 */ /* 0x000f680000300800 */
[----:B0-----:R0:W-:Y:S04]  /*30880*/  STL [R1+0x18b0], R21 ;  /* 0x0018b01501007387 */ /* 0x0011e80000100800 */
[----:B0-----:R-:W2:Y:S04]  /*30890*/  LDL.LU R21, [R1+0x2dc] ;  /* 0x0002dc0001157983 */ /* 0x001ea80000300800 */
[----:B---3--:R-:W-:Y:S01]  /*308a0*/  STL.64 [R1+0x1950], R22 ;  /* 0x0019501601007387 */ /* 0x008fe20000100a00 */
[----:B------:R-:W-:-:S02]  /*308b0*/  IMAD.MOV.U32 R4, RZ, RZ, R29 ;  /* 0x000000ffff047224 */ /* 0x000fc400078e001d */
[----:B------:R-:W-:Y:S02]  /*308c0*/  IMAD.MOV.U32 R5, RZ, RZ, R9 ;  /* 0x000000ffff057224 */ /* 0x000fe400078e0009 */
[--C-:B------:R-:W-:Y:S02]  /*308d0*/  IMAD.MOV.U32 R6, RZ, RZ, R2.reuse ;  /* 0x000000ffff067224 */ /* 0x100fe400078e0002 */
[----:B------:R-:W-:Y:S01]  /*308e0*/  IMAD.MOV.U32 R7, RZ, RZ, R19 ;  /* 0x000000ffff077224 */ /* 0x000fe200078e0013 */
[----:B-----5:R-:W0:Y:S01]  /*308f0*/  LDS.64 R14, [R8+UR9+0x8400] ;  /* 0x00840009080e7984 */ /* 0x020e220008000a00 */
[----:B------:R-:W-:-:S03]  /*30900*/  IMAD.MOV.U32 R18, RZ, RZ, R2 ;  /* 0x000000ffff127224 */ /* 0x000fc600078e0002 */
[----:B------:R-:W3:Y:S04]  /*30910*/  LDS.64 R10, [R8+UR9+0x8000] ;  /* 0x00800009080a7984 */ /* 0x000ee80008000a00 */
[----:B--2---:R2:W-:Y:S02]  /*30920*/  STL.64 [R1+0x1948], R20 ;  /* 0x0019481401007387 */ /* 0x0045e40000100a00 */
[----:B--2---:R-:W-:Y:S02]  /*30930*/  IMAD.MOV.U32 R20, RZ, RZ, R16 ;  /* 0x000000ffff147224 */ /* 0x004fe400078e0010 */
[----:B------:R-:W2:Y:S01]  /*30940*/  LDL.LU R16, [R1+0x1984] ;  /* 0x0019840001107983 */ /* 0x000ea20000300800 */
[----:B------:R-:W-:-:S03]  /*30950*/  IMAD.MOV.U32 R21, RZ, RZ, R17 ;  /* 0x000000ffff157224 */ /* 0x000fc600078e0011 */
[----:B------:R-:W5:Y:S04]  /*30960*/  LDL.LU R17, [R1+0x1980] ;  /* 0x0019800001117983 */ /* 0x000f680000300800 */
[----:B------:R-:W4:Y:S04]  /*30970*/  LDL.LU R22, [R1+0x38] ;  /* 0x0000380001167983 */ /* 0x000f280000300800 */
[----:B------:R-:W4:Y:S04]  /*30980*/  LDL.LU R23, [R1+0x3c] ;  /* 0x00003c0001177983 */ /* 0x000f280000300800 */
[----:B----4-:R-:W-:Y:S04]  /*30990*/  STL.64 [R1+0x1978], R22 ;  /* 0x0019781601007387 */ /* 0x010fe80000100a00 */
[----:B------:R4:W-:Y:S04]  /*309a0*/  STL.64 [R1+0x1970], R20 ;  /* 0x0019701401007387 */ /* 0x0009e80000100a00 */
[----:B----4-:R-:W4:Y:S04]  /*309b0*/  LDL.LU R20, [R1+0x70] ;  /* 0x0000700001147983 */ /* 0x010f280000300800 */
[----:B------:R-:W4:Y:S01]  /*309c0*/  LDL.LU R21, [R1+0x74] ;  /* 0x0000740001157983 */ /* 0x000f220000300800 */
[----:B-----5:R-:W-:-:S02]  /*309d0*/  IMAD.MOV.U32 R22, RZ, RZ, R17 ;  /* 0x000000ffff167224 */ /* 0x020fc400078e0011 */
[----:B--2---:R-:W-:Y:S01]  /*309e0*/  IMAD.MOV.U32 R23, RZ, RZ, R16 ;  /* 0x000000ffff177224 */ /* 0x004fe200078e0010 */
[----:B-1----:R1:W-:Y:S04]  /*309f0*/  STL [R1+0x18b4], R13 ;  /* 0x0018b40d01007387 */ /* 0x0023e80000100800 */
[----:B-1----:R-:W2:Y:S04]  /*30a00*/  LDL.LU R13, [R1+0x2d8] ;  /* 0x0002d800010d7983 */ /* 0x002ea80000300800 */
[----:B0-----:R0:W-:Y:S04]  /*30a10*/  STL [R1+0x18ac], R15 ;  /* 0x0018ac0f01007387 */ /* 0x0011e80000100800 */
[----:B0-----:R-:W5:Y:S04]  /*30a20*/  LDL.LU R15, [R1+0x2f8] ;  /* 0x0002f800010f7983 */ /* 0x001f680000300800 */
[----:B------:R-:W-:Y:S01]  /*30a30*/  STL [R1+0x17f8], R8 ;  /* 0x0017f80801007387 */ /* 0x000fe20000100800 */
[----:B----4-:R-:W-:Y:S03]  /*30a40*/  HMMA.16816.F32 R4, R4, R24, R20 ;  /* 0x000000180404723c */ /* 0x010fe60000001814 */
[----:B------:R-:W4:Y:S04]  /*30a50*/  LDL.LU.64 R22, [R1+0x1978] ;  /* 0x0019780001167983 */ /* 0x000f280000300a00 */
[----:B------:R-:W4:Y:S04]  /*30a60*/  LDL.LU.64 R20, [R1+0x1970] ;  /* 0x0019700001147983 */ /* 0x000f280000300a00 */
[----:B------:R-:W3:-:S12]  /*30a70*/  LDL.LU.64 R24, [R1+0x1968] ;  /* 0x0019680001187983 */ /* 0x000ed80000300a00 */
[----:B------:R-:W-:Y:S04]  /*30a80*/  STL.64 [R1+0x210], R4 ;  /* 0x0002100401007387 */ /* 0x000fe80000100a00 */
[----:B------:R0:W-:Y:S04]  /*30a90*/  STL.64 [R1+0x218], R6 ;  /* 0x0002180601007387 */ /* 0x0001e80000100a00 */
[----:B0-----:R-:W3:Y:S04]  /*30aa0*/  LDL.LU R6, [R1+0x118] ;  /* 0x0001180001067983 */ /* 0x001ee80000300800 */
[----:B------:R-:W3:Y:S01]  /*30ab0*/  LDL.LU R7, [R1+0x11c] ;  /* 0x00011c0001077983 */ /* 0x000ee20000300800 */
[----:B------:R-:W-:-:S02]  /*30ac0*/  IMAD.MOV.U32 R16, RZ, RZ, R29 ;  /* 0x000000ffff107224 */ /* 0x000fc400078e001d */
[----:B------:R-:W-:-:S07]  /*30ad0*/  IMAD.MOV.U32 R17, RZ, RZ, R9 ;  /* 0x000000ffff117224 */ /* 0x000fce00078e0009 */
[----:B---3--:R-:W-:Y:S01]  /*30ae0*/  HMMA.16816.F32 R4, R16, R6, R24 ;  /* 0x000000061004723c */ /* 0x008fe20000001818 */
[----:B------:R-:W4:Y:S04]  /*30af0*/  LDL.LU.64 R26, [R1+0x1960] ;  /* 0x00196000011a7983 */ /* 0x000f280000300a00 */
[----:B------:R-:W3:Y:S04]  /*30b00*/  LDL.LU.64 R24, [R1+0x1958] ;  /* 0x0019580001187983 */ /* 0x000ee80000300a00 */
[----:B------:R-:W5:-:S14]  /*30b10*/  LDL R8, [R1+0x33c] ;  /* 0x00033c0001087983 */ /* 0x000f5c0000100800 */
[----:B------:R0:W-:Y:S04]  /*30b20*/  STL.64 [R1+0x200], R4 ;  /* 0x0002000401007387 */ /* 0x0001e80000100a00 */
[----:B------:R1:W-:Y:S01]  /*30b30*/  STL.64 [R1+0x208], R6 ;  /* 0x0002080601007387 */ /* 0x0003e20000100a00 */
[----:B0-----:R-:W-:Y:S02]  /*30b40*/  IMAD.MOV.U32 R4, RZ, RZ, R29 ;  /* 0x000000ffff047224 */ /* 0x001fe400078e001d */
[----:B------:R-:W-:Y:S02]  /*30b50*/  IMAD.MOV.U32 R5, RZ, RZ, R9 ;  /* 0x000000ffff057224 */ /* 0x000fe400078e0009 */
[----:B-1----:R-:W-:Y:S02]  /*30b60*/  IMAD.MOV.U32 R6, RZ, RZ, R2 ;  /* 0x000000ffff067224 */ /* 0x002fe400078e0002 */
[----:B------:R-:W-:-:S07]  /*30b70*/  IMAD.MOV.U32 R7, RZ, RZ, R19 ;  /* 0x000000ffff077224 */ /* 0x000fce00078e0013 */
[----:B----4-:R-:W-:Y:S01]  /*30b80*/  HMMA.16816.F32 R4, R4, R26, R20 ;  /* 0x0000001a0404723c */ /* 0x010fe20000001814 */
[----:B------:R-:W4:Y:S04]  /*30b90*/  LDL.LU.64 R22, [R1+0x1950] ;  /* 0x0019500001167983 */ /* 0x000f280000300a00 */
[----:B------:R-:W3:Y:S04]  /*30ba0*/  LDL.LU.64 R20, [R1+0x1948] ;  /* 0x0019480001147983 */ /* 0x000ee80000300a00 */
[----:B------:R-:W5:-:S14]  /*30bb0*/  LDL.LU.64 R26, [R1+0x1940] ;  /* 0x00194000011a7983 */ /* 0x000f5c0000300a00 */
[----:B------:R0:W-:Y:S04]  /*30bc0*/  STL.64 [R1+0x1f0], R4 ;  /* 0x0001f00401007387 */ /* 0x0001e80000100a00 */
[----:B------:R1:W-:Y:S04]  /*30bd0*/  STL.64 [R1+0x1f8], R6 ;  /* 0x0001f80601007387 */ /* 0x0003e80000100a00 */
[----:B0-----:R-:W4:Y:S01]  /*30be0*/  LDL.LU R4, [R1+0x10] ;  /* 0x0000100001047983 */ /* 0x001f220000300800 */
[----:B------:R-:W-:Y:S02]  /*30bf0*/  IMAD.MOV.U32 R5, RZ, RZ, R3 ;  /* 0x000000ffff057224 */ /* 0x000fe400078e0003 */
[----:B-1----:R-:W-:Y:S01]  /*30c00*/  IMAD.MOV.U32 R6, RZ, RZ, R28 ;  /* 0x000000ffff067224 */ /* 0x002fe200078e001c */
[----:B------:R-:W5:Y:S01]  /*30c10*/  LDL.LU R3, [R1+0x1938] ;  /* 0x0019380001037983 */ /* 0x000f620000300800 */
[----:B------:R-:W-:-:S07]  /*30c20*/  IMAD.MOV.U32 R7, RZ, RZ, R0 ;  /* 0x000000ffff077224 */ /* 0x000fce00078e0000 */
[----:B----4-:R-:W-:Y:S07]  /*30c30*/  HMMA.16816.F32 R4, R16, R22, R4 ;  /* 0x000000161004723c */ /* 0x010fee0000001804 */
[----:B--2---:R-:W-:Y:S02]  /*30c40*/  F2FP.F16.E4M3.UNPACK_B R22, R13 ;  /* 0x0000000dff16723e */ /* 0x004fe400020006ff */
[----:B---3--:R-:W-:-:S14]  /*30c50*/  F2FP.F16.E4M3.UNPACK_B R23, R21 ;  /* 0x00000015ff17723e */ /* 0x008fdc00020006ff */
[----:B------:R-:W-:Y:S04]  /*30c60*/  STL.64 [R1+0x1e0], R4 ;  /* 0x0001e00401007387 */ /* 0x000fe80000100a00 */
[----:B------:R-:W-:Y:S04]  /*30c70*/  STL.64 [R1+0x1e8], R6 ;  /* 0x0001e80601007387 */ /* 0x000fe80000100a00 */
[----:B------:R-:W-:Y:S04]  /*30c80*/  STL [R1+0x100], R22 ;  /* 0x0001001601007387 */ /* 0x000fe80000100800 */
[----:B------:R0:W-:Y:S04]  /*30c90*/  STL.64 [R1+0x1930], R22 ;  /* 0x0019301601007387 */ /* 0x0001e80000100a00 */
[----:B0-----:R-:W2:Y:S01]  /*30ca0*/  LDL.LU R22, [R1+0x130] ;  /* 0x0001300001167983 */ /* 0x001ea20000300800 */
[----:B-----5:R-:W-:-:S03]  /*30cb0*/  IMAD.MOV.U32 R23, RZ, RZ, R3 ;  /* 0x000000ffff177224 */ /* 0x020fc600078e0003 */
[----:B------:R-:W3:Y:S04]  /*30cc0*/  LDL R9, [R1+0x338] ;  /* 0x0003380001097983 */ /* 0x000ee80000100800 */
[----:B------:R-:W4:Y:S04]  /*30cd0*/  LDL R28, [R1+0x348] ;  /* 0x00034800011c7983 */ /* 0x000f280000100800 */
[----:B------:R-:W5:Y:S04]  /*30ce0*/  LDL R29, [R1+0x34c] ;  /* 0x00034c00011d7983 */ /* 0x000f680000100800 */
[----:B------:R-:W4:Y:S04]  /*30cf0*/  LDL R2, [R1+0x368] ;  /* 0x0003680001027983 */ /* 0x000f280000100800 */
[----:B------:R-:W5:Y:S01]  /*30d00*/  LDL R3, [R1+0x36c] ;  /* 0x00036c0001037983 */ /* 0x000f620000100800 */
[----:B--2---:R-:W-:Y:S03]  /*30d10*/  HMMA.16816.F32 R24, R16, R22, R24 ;  /* 0x000000161018723c */ /* 0x004fe60000001818 */
[----:B------:R-:W2:Y:S04]  /*30d20*/  LDL.LU.64 R22, [R1+0x1930] ;  /* 0x0019300001167983 */ /* 0x000ea80000300a00 */
[----:B------:R-:W4:-:S15]  /*30d30*/  LDL.LU R16, [R1+0x2e0] ;  /* 0x0002e00001107983 */ /* 0x000f1e0000300800 */
[----:B------:R-:W-:-:S01]  /*30d40*/  NOP ;  /* 0x0000000000007918 */ /* 0x000fc20000000000 */
[----:B------:R0:W-:Y:S04]  /*30d50*/  STL.64 [R1+0x1d0], R24 ;  /* 0x0001d01801007387 */ /* 0x0001e80000100a00 */
[----:B------:R1:W-:Y:S04]  /*30d60*/  STL.64 [R1+0x1d8], R26 ;  /* 0x0001d81a01007387 */ /* 0x0003e80000100a00 */
[----:B------:R-:W4:Y:S04]  /*30d70*/  LDL.LU R17, [R1+0x2e4] ;  /* 0x0002e40001117983 */ /* 0x000f280000300800 */
[----:B------:R-:W4:Y:S04]  /*30d80*/  LDL.LU R18, [R1+0x2e8] ;  /* 0x0002e80001127983 */ /* 0x000f280000300800 */
[----:B------:R-:W4:Y:S01]  /*30d90*/  LDL.LU R19, [R1+0x2ec] ;  /* 0x0002ec0001137983 */ /* 0x000f220000300800 */
[----:B------:R-:W-:-:S02]  /*30da0*/  IMAD.MOV.U32 R4, RZ, RZ, R20 ;  /* 0x000000ffff047224 */ /* 0x000fc400078e0014 */
[----:B------:R-:W-:Y:S01]  /*30db0*/  IMAD.MOV.U32 R5, RZ, RZ, R12 ;  /* 0x000000ffff057224 */ /* 0x000fe200078e000c */
[----:B0-----:R-:W5:Y:S01]  /*30dc0*/  LDL.LU R24, [R1+0x310] ;  /* 0x0003100001187983 */ /* 0x001f620000300800 */
[----:B------:R-:W-:Y:S02]  /*30dd0*/  IMAD.MOV.U32 R6, RZ, RZ, R10 ;  /* 0x000000ffff067224 */ /* 0x000fe400078e000a */
[----:B------:R-:W-:Y:S01]  /*30de0*/  IMAD.MOV.U32 R7, RZ, RZ, R14 ;  /* 0x000000ffff077224 */ /* 0x000fe200078e000e */
[----:B------:R-:W5:Y:S04]  /*30df0*/  LDL.LU R25, [R1+0x314] ;  /* 0x0003140001197983 */ /* 0x000f680000300800 */
[----:B-1----:R-:W5:Y:S04]  /*30e00*/  LDL.LU R26, [R1+0x318] ;  /* 0x00031800011a7983 */ /* 0x002f680000300800 */
[----:B------:R-:W5:Y:S01]  /*30e10*/  LDL.LU R27, [R1+0x31c] ;  /* 0x00031c00011b7983 */ /* 0x000f620000300800 */
[----:B---3--:R-:W-:-:S02]  /*30e20*/  F2FP.F16.E4M3.UNPACK_B R9, R9 ;  /* 0x00000009ff09723e */ /* 0x008fc400020006ff */
[----:B------:R-:W-:Y:S01]  /*30e30*/  F2FP.F16.E4M3.UNPACK_B R8, R8 ;  /* 0x00000008ff08723e */ /* 0x000fe200020006ff */
[----:B--2---:R-:W-:-:S05]  /*30e40*/  IMAD.MOV.U32 R0, RZ, RZ, R23 ;  /* 0x000000ffff007224 */ /* 0x004fca00078e0017 */
[----:B------:R0:W-:Y:S01]  /*30e50*/  STL [R1+0x17b8], R0 ;  /* 0x0017b80001007387 */ /* 0x0001e20000100800 */
[----:B----4-:R-:W-:Y:S07]  /*30e60*/  HMMA.16816.F32 R4, R4, R22, R16 ;  /* 0x000000160404723c */ /* 0x010fee0000001810 */
[----:B------:R-:W-:-:S15]  /*30e70*/  IMAD.MOV.U32 R17, RZ, RZ, R12 ;  /* 0x000000ffff117224 */ /* 0x000fde00078e000c */
[----:B------:R-:W-:-:S01]  /*30e80*/  NOP ;  /* 0x0000000000007918 */ /* 0x000fc20000000000 */
[----:B------:R1:W-:Y:S04]  /*30e90*/  STL.64 [R1+0x90], R4 ;  /* 0x0000900401007387 */ /* 0x0003e80000100a00 */
[----:B------:R2:W-:Y:S04]  /*30ea0*/  STL.64 [R1+0x98], R6 ;  /* 0x0000980601007387 */ /* 0x0005e80000100a00 */
[----:B0-----:R-:W3:Y:S04]  /*30eb0*/  LDL.LU R0, [R1+0x2fc] ;  /* 0x0002fc0001007983 */ /* 0x001ee80000300800 */
[----:B------:R-:W-:Y:S01]  /*30ec0*/  STL [R1+0xf0], R9 ;  /* 0x0000f00901007387 */ /* 0x000fe20000100800 */
[----:B-1----:R-:W-:-:S03]  /*30ed0*/  IMAD.MOV.U32 R5, RZ, RZ, R12 ;  /* 0x000000ffff057224 */ /* 0x002fc600078e000c */
[----:B------:R-:W-:Y:S01]  /*30ee0*/  STL [R1+0xf4], R8 ;  /* 0x0000f40801007387 */ /* 0x000fe20000100800 */
[----:B------:R-:W-:-:S03]  /*30ef0*/  IMAD.MOV.U32 R19, RZ, RZ, R14 ;  /* 0x000000ffff137224 */ /* 0x000fc600078e000e */
[----:B------:R-:W-:Y:S01]  /*30f00*/  STL.64 [R1+0x1928], R14 ;  /* 0x0019280e01007387 */ /* 0x000fe20000100a00 */
[----:B--2---:R-:W-:-:S03]  /*30f10*/  IMAD.MOV.U32 R7, RZ, RZ, R14 ;  /* 0x000000ffff077224 */ /* 0x004fc600078e000e */
[----:B------:R0:W-:Y:S01]  /*30f20*/  STL.64 [R1+0x1920], R12 ;  /* 0x0019200c01007387 */ /* 0x0001e20000100a00 */
[----:B------:R-:W-:-:S03]  /*30f30*/  F2FP.F16.E4M3.UNPACK_B R22, R15 ;  /* 0x0000000fff16723e */ /* 0x000fc600020006ff */
[----:B0-----:R-:W2:Y:S04]  /*30f40*/  LDL.LU R12, [R1+0x300] ;  /* 0x00030000010c7983 */ /* 0x001ea80000300800 */
[----:B------:R-:W2:Y:S04]  /*30f50*/  LDL.LU R13, [R1+0x304] ;  /* 0x00030400010d7983 */ /* 0x000ea80000300800 */
[----:B------:R-:W2:Y:S04]  /*30f60*/  LDL.LU R14, [R1+0x308] ;  /* 0x00030800010e7983 */ /* 0x000ea80000300800 */
[----:B------:R-:W2:Y:S01]  /*30f70*/  LDL.LU R15, [R1+0x30c] ;  /* 0x00030c00010f7983 */ /* 0x000ea20000300800 */
[----:B------:R-:W-:-:S02]  /*30f80*/  IMAD.MOV.U32 R16, RZ, RZ, R20 ;  /* 0x000000ffff107224 */ /* 0x000fc400078e0014 */
[----:B------:R-:W-:Y:S02]  /*30f90*/  IMAD.MOV.U32 R18, RZ, RZ, R10 ;  /* 0x000000ffff127224 */ /* 0x000fe400078e000a */
[----:B------:R-:W-:Y:S02]  /*30fa0*/  IMAD.MOV.U32 R4, RZ, RZ, R20 ;  /* 0x000000ffff047224 */ /* 0x000fe400078e0014 */
[----:B------:R-:W-:Y:S01]  /*30fb0*/  IMAD.MOV.U32 R6, RZ, RZ, R10 ;  /* 0x000000ffff067224 */ /* 0x000fe200078e000a */
[----:B---3--:R-:W-:-:S07]  /*30fc0*/  F2FP.F16.E4M3.UNPACK_B R23, R0 ;  /* 0x00000000ff17723e */ /* 0x008fce00020006ff */
[----:B-----5:R-:W-:Y:S07]  /*30fd0*/  HMMA.16816.F32 R24, R16, R22, R24 ;  /* 0x000000161018723c */ /* 0x020fee0000001818 */
[----:B------:R-:W-:Y:S02]  /*30fe0*/  IMAD.MOV.U32 R18, RZ, RZ, R9 ;  /* 0x000000ffff127224 */ /* 0x000fe400078e0009 */
[----:B------:R-:W-:Y:S02]  /*30ff0*/  IMAD.MOV.U32 R19, RZ, RZ, R8 ;  /* 0x000000ffff137224 */ /* 0x000fe400078e0008 */
[----:B------:R-:W3:Y:S05]  /*31000*/  LDL R8, [R1+0x3bc] ;  /* 0x0003bc0001087983 */ /* 0x000eea0000100800 */
[----:B--2---:R-:W-:Y:S07]  /*31010*/  HMMA.16816.F32 R4, R4, R18, R12 ;  /* 0x000000120404723c */ /* 0x004fee000000180c */
[----:B------:R0:W-:Y:S04]  /*31020*/  STL.64 [R1+0x1898], R24 ;  /* 0x0018981801007387 */ /* 0x0001e80000100a00 */
[----:B0-----:R-:W2:Y:S04]  /*31030*/  LDL R24, [R1+0x398] ;  /* 0x0003980001187983 */ /* 0x001ea80000100800 */
[----:B------:R-:W2:Y:S04]  /*31040*/  LDL R25, [R1+0x39c] ;  /* 0x00039c0001197983 */ /* 0x000ea80000100800 */
[----:B------:R-:W-:Y:S04]  /*31050*/  STL.64 [R1+0x1888], R26 ;  /* 0x0018881a01007387 */ /* 0x000fe80000100a00 */
[----:B------:R0:W-:Y:S04]  /*31060*/  STL.64 [R1+0x17e0], R22 ;  /* 0x0017e01601007387 */ /* 0x0001e80000100a00 */
[----:B0-----:R-:W4:Y:S04]  /*31070*/  LDL R23, [R1+0x3b8] ;  /* 0x0003b80001177983 */ /* 0x001f280000100800 */
[----:B------:R-:W5:Y:S04]  /*31080*/  LDL.LU.64 R14, [R1+0x1928] ;  /* 0x00192800010e7983 */ /* 0x000f680000300a00 */
[----:B------:R-:W3:Y:S04]  /*31090*/  LDL.LU.64 R12, [R1+0x1920] ;  /* 0x00192000010c7983 */ /* 0x000ee80000300a00 */
[----:B------:R-:W-:Y:S04]  /*310a0*/  STL.64 [R1+0x80], R4 ;  /* 0x0000800401007387 */ /* 0x000fe80000100a00 */
[----:B------:R-:W-:Y:S04]  /*310b0*/  STL.64 [R1+0x88], R6 ;  /* 0x0000880601007387 */ /* 0x000fe80000100a00 */
[----:B------:R-:W2:Y:S04]  /*310c0*/  LDL R26, [R1+0x3cc] ;  /* 0x0003cc00011a7983 */ /* 0x000ea80000100800 */
[----:B------:R-:W2:Y:S01]  /*310d0*/  LDL R27, [R1+0x3e8] ;  /* 0x0003e800011b7983 */ /* 0x000ea20000100800 */
[----:B------:R-:W-:-:S05]  /*310e0*/  F2FP.F16.E4M3.UNPACK_B R2, R2 ;  /* 0x00000002ff02723e */ /* 0x000fca00020006ff */
[----:B------:R-:W-:Y:S04]  /*310f0*/  STL [R1+0x108], R2 ;  /* 0x0001080201007387 */ /* 0x000fe80000100800 */
[----:B--2---:R-:W-:Y:S04]  /*31100*/  STL.64 [R1+0x1900], R26 ;  /* 0x0019001a01007387 */ /* 0x004fe80000100a00 */
[----:B------:R0:W-:Y:S04]  /*31110*/  STL.64 [R1+0x1918], R24 ;  /* 0x0019181801007387 */ /* 0x0001e80000100a00 */
[----:B0-----:R-:W2:Y:S04]  /*31120*/  LDL.LU R24, [R1+0x350] ;  /* 0x0003500001187983 */ /* 0x001ea80000300800 */
[----:B------:R-:W2:Y:S04]  /*31130*/  LDL.LU R25, [R1+0x354] ;  /* 0x0003540001197983 */ /* 0x000ea80000300800 */
[----:B------:R-:W2:Y:S04]  /*31140*/  LDL.LU R26, [R1+0x358] ;  /* 0x00035800011a7983 */ /* 0x000ea80000300800 */
[----:B------:R-:W2:Y:S01]  /*31150*/  LDL.LU R27, [R1+0x35c] ;  /* 0x00035c00011b7983 */ /* 0x000ea20000300800 */
[----:B------:R-:W-:Y:S01]  /*31160*/  F2FP.F16.E4M3.UNPACK_B R28, R28 ;  /* 0x0000001cff1c723e */ /* 0x000fe200020006ff */
[----:B------:R-:W-:Y:S01]  /*31170*/  IMAD.MOV.U32 R4, RZ, RZ, R20 ;  /* 0x000000ffff047224 */ /* 0x000fe200078e0014 */
[----:B------:R-:W-:Y:S01]  /*31180*/  F2FP.F16.E4M3.UNPACK_B R29, R29 ;  /* 0x0000001dff1d723e */ /* 0x000fe200020006ff */
[----:B---3--:R-:W-:-:S02]  /*31190*/  IMAD.MOV.U32 R5, RZ, RZ, R12 ;  /* 0x000000ffff057224 */ /* 0x008fc400078e000c */
[----:B------:R-:W-:Y:S02]  /*311a0*/  IMAD.MOV.U32 R6, RZ, RZ, R10 ;  /* 0x000000ffff067224 */ /* 0x000fe400078e000a */
[----:B-----5:R-:W-:Y:S01]  /*311b0*/  IMAD.MOV.U32 R7, RZ, RZ, R14 ;  /* 0x000000ffff077224 */ /* 0x020fe200078e000e */
[----:B------:R-:W-:-:S05]  /*311c0*/  F2FP.F16.E4M3.UNPACK_B R3, R3 ;  /* 0x00000003ff03723e */ /* 0x000fca00020006ff */
[----:B------:R-:W-:Y:S04]  /*311d0*/  STL [R1+0x10c], R3 ;  /* 0x00010c0301007387 */ /* 0x000fe80000100800 */
[----:B------:R-:W3:Y:S01]  /*311e0*/  LDL R9, [R1+0x3ec] ;  /* 0x0003ec0001097983 */ /* 0x000ee20000100800 */
[----:B--2---:R-:W-:Y:S03]  /*311f0*/  HMMA.16816.F32 R4, R4, R28, R24 ;  /* 0x0000001c0404723c */ /* 0x004fe60000001818 */
[----:B------:R-:W2:-:S15]  /*31200*/  LDL.LU.64 R24, [R1+0x1918] ;  /* 0x0019180001187983 */ /* 0x000e9e0000300a00 */
[----:B------:R-:W-:-:S05]  /*31210*/  NOP ;  /* 0x0000000000007918 */ /* 0x000fca0000000000 */
[----:B------:R0:W-:Y:S04]  /*31220*/  STL.64 [R1+0x70], R4 ;  /* 0x0000700401007387 */ /* 0x0001e80000100a00 */
[----:B------:R1:W-:Y:S04]  /*31230*/  STL.64 [R1+0x78], R6 ;  /* 0x0000780601007387 */ /* 0x0003e80000100a00 */
[----:B0-----:R-:W5:Y:S04]  /*31240*/  LDL.LU R4, [R1+0x320] ;  /* 0x0003200001047983 */ /* 0x001f680000300800 */
[----:B------:R-:W5:Y:S04]  /*31250*/  LDL.LU R5, [R1+0x324] ;  /* 0x0003240001057983 */ /* 0x000f680000300800 */
[----:B-1----:R-:W5:Y:S04]  /*31260*/  LDL.LU R6, [R1+0x328] ;  /* 0x0003280001067983 */ /* 0x002f680000300800 */
[----:B------:R-:W5:Y:S01]  /*31270*/  LDL.LU R7, [R1+0x32c] ;  /* 0x00032c0001077983 */ /* 0x000f620000300800 */
[----:B------:R-:W-:-:S02]  /*31280*/  IMAD.MOV.U32 R17, RZ, RZ, R12 ;  /* 0x000000ffff117224 */ /* 0x000fc400078e000c */
[----:B------:R-:W-:Y:S02]  /*31290*/  IMAD.MOV.U32 R18, RZ, RZ, R10 ;  /* 0x000000ffff127224 */ /* 0x000fe400078e000a */
[----:B------:R-:W-:Y:S01]  /*312a0*/  IMAD.MOV.U32 R19, RZ, RZ, R14 ;  /* 0x000000ffff137224 */ /* 0x000fe200078e000e */
[----:B------:R0:W-:Y:S01]  /*312b0*/  STL.64 [R1+0x17b0], R28 ;  /* 0x0017b01c01007387 */ /* 0x0001e20000100a00 */
[----:B----4-:R-:W-:Y:S02]  /*312c0*/  F2FP.F16.E4M3.UNPACK_B R22, R23 ;  /* 0x00000017ff16723e */ /* 0x010fe400020006ff */
[----:B------:R-:W-:Y:S01]  /*312d0*/  F2FP.F16.E4M3.UNPACK_B R23, R8 ;  /* 0x00000008ff17723e */ /* 0x000fe200020006ff */
[----:B0-----:R-:W4:Y:S01]  /*312e0*/  LDL R29, [R1+0x3c8] ;  /* 0x0003c800011d7983 */ /* 0x001f220000100800 */
[----:B--2---:R-:W-:Y:S02]  /*312f0*/  F2FP.F16.E4M3.UNPACK_B R26, R24 ;  /* 0x00000018ff1a723e */ /* 0x004fe400020006ff */
[----:B------:R-:W-:Y:S01]  /*31300*/  F2FP.F16.E4M3.UNPACK_B R27, R25 ;  /* 0x00000019ff1b723e */ /* 0x000fe200020006ff */
[----:B-----5:R-:W-:Y:S01]  /*31310*/  HMMA.16816.F32 R4, R16, R2, R4 ;  /* 0x000000021004723c */ /* 0x020fe20000001804 */
[----:B------:R-:W2:Y:S04]  /*31320*/  LDL.LU R2, [R1+0x418] ;  /* 0x0004180001027983 */ /* 0x000ea80000300800 */
[----:B------:R-:W5:-:S15]  /*31330*/  LDL.LU R3, [R1+0x41c] ;  /* 0x00041c0001037983 */ /* 0x000f5e0000300800 */
[----:B------:R-:W-:-:S03]  /*31340*/  NOP ;  /* 0x0000000000007918 */ /* 0x000fc60000000000 */
[----:B------:R0:W-:Y:S04]  /*31350*/  STL.64 [R1+0x20], R4 ;  /* 0x0000200401007387 */ /* 0x0001e80000100a00 */
[----:B------:R-:W-:Y:S04]  /*31360*/  STL.64 [R1+0x28], R6 ;  /* 0x0000280601007387 */ /* 0x000fe80000100a00 */
[----:B------:R-:W2:Y:S04]  /*31370*/  LDL R24, [R1+0x3f8] ;  /* 0x0003f80001187983 */ /* 0x000ea80000100800 */
[----:B------:R-:W5:Y:S04]  /*31380*/  LDL R25, [R1+0x3fc] ;  /* 0x0003fc0001197983 */ /* 0x000f680000100800 */
[----:B------:R-:W-:Y:S04]  /*31390*/  STL [R1+0xf8], R26 ;  /* 0x0000f81a01007387 */ /* 0x000fe80000100800 */
[----:B------:R-:W-:Y:S01]  /*313a0*/  STL [R1+0xfc], R27 ;  /* 0x0000fc1b01007387 */ /* 0x000fe20000100800 */
[----:B0-----:R-:W-:-:S03]  /*313b0*/  IMAD.MOV.U32 R4, RZ, RZ, R20 ;  /* 0x000000ffff047224 */ /* 0x001fc600078e0014 */
[----:B------:R-:W-:Y:S04]  /*313c0*/  STL [R1+0x128], R22 ;  /* 0x0001281601007387 */ /* 0x000fe80000100800 */
[----:B------:R-:W-:Y:S04]  /*313d0*/  STL [R1+0x12c], R23 ;  /* 0x00012c1701007387 */ /* 0x000fe80000100800 */
[----:B------:R-:W-:Y:S04]  /*313e0*/  STL.64 [R1+0x1910], R22 ;  /* 0x0019101601007387 */ /* 0x000fe80000100a00 */
[----:B------:R0:W-:Y:S04]  /*313f0*/  STL.64 [R1+0x1908], R20 ;  /* 0x0019081401007387 */ /* 0x0001e80000100a00 */
[----:B0-----:R-:W3:Y:S04]  /*31400*/  LDL.LU R20, [R1+0x380] ;  /* 0x0003800001147983 */ /* 0x001ee80000300800 */
[----:B------:R-:W3:Y:S04]  /*31410*/  LDL.LU R21, [R1+0x384] ;  /* 0x0003840001157983 */ /* 0x000ee80000300800 */
[----:B------:R-:W3:Y:S04]  /*31420*/  LDL.LU R22, [R1+0x388] ;  /* 0x0003880001167983 */ /* 0x000ee80000300800 */
[----:B------:R-:W3:Y:S01]  /*31430*/  LDL.LU R23, [R1+0x38c] ;  /* 0x00038c0001177983 */ /* 0x000ee20000300800 */
[----:B------:R-:W-:-:S02]  /*31440*/  IMAD.MOV.U32 R5, RZ, RZ, R12 ;  /* 0x000000ffff057224 */ /* 0x000fc400078e000c */
[----:B------:R-:W-:Y:S02]  /*31450*/  IMAD.MOV.U32 R6, RZ, RZ, R10 ;  /* 0x000000ffff067224 */ /* 0x000fe400078e000a */
[----:B------:R-:W-:-:S07]  /*31460*/  IMAD.MOV.U32 R7, RZ, RZ, R14 ;  /* 0x000000ffff077224 */ /* 0x000fce00078e000e */
[----:B---3--:R-:W-:Y:S01]  /*31470*/  HMMA.16816.F32 R4, R4, R26, R20 ;  /* 0x0000001a0404723c */ /* 0x008fe20000001814 */
[----:B------:R-:W3:Y:S04]  /*31480*/  LDL.LU.64 R22, [R1+0x1910] ;  /* 0x0019100001167983 */ /* 0x000ee80000300a00 */
[----:B------:R-:W2:Y:S04]  /*31490*/  LDL.LU.64 R20, [R1+0x1908] ;  /* 0x0019080001147983 */ /* 0x000ea80000300a00 */
[----:B------:R-:W5:-:S14]  /*314a0*/  LDL.LU.64 R26, [R1+0x1900] ;  /* 0x00190000011a7983 */ /* 0x000f5c0000300a00 */
[----:B------:R0:W-:Y:S04]  /*314b0*/  STL.64 [R1+0x60], R4 ;  /* 0x0000600401007387 */ /* 0x0001e80000100a00 */
[----:B------:R1:W-:Y:S04]  /*314c0*/  STL.64 [R1+0x68], R6 ;  /* 0x0000680601007387 */ /* 0x0003e80000100a00 */
[----:B0-----:R-:W3:Y:S04]  /*314d0*/  LDL.LU R4, [R1+0x370] ;  /* 0x0003700001047983 */ /* 0x001ee80000300800 */
[----:B------:R-:W3:Y:S04]  /*314e0*/  LDL.LU R5, [R1+0x374] ;  /* 0x0003740001057983 */ /* 0x000ee80000300800 */
[----:B-1----:R-:W3:Y:S04]  /*314f0*/  LDL.LU R6, [R1+0x378] ;  /* 0x0003780001067983 */ /* 0x002ee80000300800 */
[----:B------:R-:W3:Y:S01]  /*31500*/  LDL.LU R7, [R1+0x37c] ;  /* 0x00037c0001077983 */ /* 0x000ee20000300800 */
[----:B----4-:R-:W-:Y:S01]  /*31510*/  F2FP.F16.E4M3.UNPACK_B R28, R29 ;  /* 0x0000001dff1c723e */ /* 0x010fe200020006ff */
[----:B---3--:R-:W-:Y:S02]  /*31520*/  HMMA.16816.F32 R4, R16, R22, R4 ;  /* 0x000000161004723c */ /* 0x008fe40000001804 */
[----:B------:R-:W3:Y:S04]  /*31530*/  LDL.LU R22, [R1+0x448] ;  /* 0x0004480001167983 */ /* 0x000ee80000300800 */
[----:B------:R-:W3:Y:S01]  /*31540*/  LDL.LU R23, [R1+0x44c] ;  /* 0x00044c0001177983 */ /* 0x000ee20000300800 */
[----:B-----5:R-:W-:-:S02]  /*31550*/  F2FP.F16.E4M3.UNPACK_B R29, R26 ;  /* 0x0000001aff1d723e */ /* 0x020fc400020006ff */
[----:B------:R-:W-:Y:S02]  /*31560*/  F2FP.F16.E4M3.UNPACK_B R26, R27 ;  /* 0x0000001bff1a723e */ /* 0x000fe400020006ff */
[----:B------:R-:W-:Y:S01]  /*31570*/  F2FP.F16.E4M3.UNPACK_B R27, R9 ;  /* 0x00000009ff1b723e */ /* 0x000fe200020006ff */
[----:B--2---:R-:W-:-:S11]  /*31580*/  IMAD.MOV.U32 R16, RZ, RZ, R20 ;  /* 0x000000ffff107224 */ /* 0x004fd600078e0014 */
[----:B------:R0:W-:Y:S04]  /*31590*/  STL.64 [R1+0x50], R4 ;  /* 0x0000500401007387 */ /* 0x0001e80000100a00 */
[----:B------:R-:W-:Y:S04]  /*315a0*/  STL.64 [R1+0x58], R6 ;  /* 0x0000580601007387 */ /* 0x000fe80000100a00 */
[----:B------:R-:W2:Y:S04]  /*315b0*/  LDL.LU R8, [R1+0x45c] ;  /* 0x00045c0001087983 */ /* 0x000ea80000300800 */
[----:B------:R-:W-:Y:S04]  /*315c0*/  STL [R1+0x120], R28 ;  /* 0x0001201c01007387 */ /* 0x000fe80000100800 */
[----:B------:R-:W4:Y:S01]  /*315d0*/  LDL R9, [R1+0x458] ;  /* 0x0004580001097983 */ /* 0x000f220000100800 */
[----:B0-----:R-:W-:-:S03]  /*315e0*/  IMAD.MOV.U32 R4, RZ, RZ, R20 ;  /* 0x000000ffff047224 */ /* 0x001fc600078e0014 */
[----:B------:R-:W-:Y:S04]  /*315f0*/  STL [R1+0x124], R29 ;  /* 0x0001241d01007387 */ /* 0x000fe80000100800 */
[----:B------:R-:W-:Y:S04]  /*31600*/  STL [R1+0x140], R26 ;  /* 0x0001401a01007387 */ /* 0x000fe80000100800 */
[----:B---3--:R-:W-:Y:S04]  /*31610*/  STL.64 [R1+0x18f8], R22 ;  /* 0x0018f81601007387 */ /* 0x008fe80000100a00 */
[----:B------:R0:W-:Y:S04]  /*31620*/  STL.64 [R1+0x18f0], R20 ;  /* 0x0018f01401007387 */ /* 0x0001e80000100a00 */
[----:B0-----:R-:W3:Y:S04]  /*31630*/  LDL.LU R20, [R1+0x3d0] ;  /* 0x0003d00001147983 */ /* 0x001ee80000300800 */
[----:B------:R-:W3:Y:S04]  /*31640*/  LDL.LU R21, [R1+0x3d4] ;  /* 0x0003d40001157983 */ /* 0x000ee80000300800 */
[----:B------:R-:W3:Y:S04]  /*31650*/  LDL.LU R22, [R1+0x3d8] ;  /* 0x0003d80001167983 */ /* 0x000ee80000300800 */
[----:B------:R-:W3:Y:S01]  /*31660*/  LDL.LU R23, [R1+0x3dc] ;  /* 0x0003dc0001177983 */ /* 0x000ee20000300800 */
[----:B------:R-:W-:-:S02]  /*31670*/  IMAD.MOV.U32 R5, RZ, RZ, R12 ;  /* 0x000000ffff057224 */ /* 0x000fc400078e000c */
[----:B------:R-:W-:Y:S02]  /*31680*/  IMAD.MOV.U32 R6, RZ, RZ, R10 ;  /* 0x000000ffff067224 */ /* 0x000fe400078e000a */
[----:B------:R-:W-:Y:S01]  /*31690*/  IMAD.MOV.U32 R7, RZ, RZ, R14 ;  /* 0x000000ffff077224 */ /* 0x000fe200078e000e */
[----:B------:R-:W-:Y:S06]  /*316a0*/  STL [R1+0x144], R27 ;  /* 0x0001441b01007387 */ /* 0x000fec0000100800 */
[----:B---3--:R-:W-:Y:S01]  /*316b0*/  HMMA.16816.F32 R4, R4, R28, R20 ;  /* 0x0000001c0404723c */ /* 0x008fe20000001814 */
[----:B------:R-:W3:Y:S04]  /*316c0*/  LDL.LU.64 R22, [R1+0x18f8] ;  /* 0x0018f80001167983 */ /* 0x000ee80000300a00 */
[----:B------:R-:W5:-:S15]  /*316d0*/  LDL.LU.64 R20, [R1+0x18f0] ;  /* 0x0018f00001147983 */ /* 0x000f5e0000300a00 */
[----:B------:R-:W-:-:S03]  /*316e0*/  NOP ;  /* 0x0000000000007918 */ /* 0x000fc60000000000 */
[----:B------:R0:W-:Y:S04]  /*316f0*/  STL.64 [R1+0x10], R4 ;  /* 0x0000100401007387 */ /* 0x0001e80000100a00 */
[----:B------:R1:W-:Y:S04]  /*31700*/  STL.64 [R1+0x18], R6 ;  /* 0x0000180601007387 */ /* 0x0003e80000100a00 */
[----:B0-----:R-:W2:Y:S04]  /*31710*/  LDL.LU R4, [R1+0x3a0] ;  /* 0x0003a00001047983 */ /* 0x001ea80000300800 */
[----:B------:R-:W2:Y:S04]  /*31720*/  LDL.LU R5, [R1+0x3a4] ;  /* 0x0003a40001057983 */ /* 0x000ea80000300800 */
[----:B-1----:R-:W2:Y:S04]  /*31730*/  LDL.LU R6, [R1+0x3a8] ;  /* 0x0003a80001067983 */ /* 0x002ea80000300800 */
[----:B------:R-:W2:Y:S02]  /*31740*/  LDL.LU R7, [R1+0x3ac] ;  /* 0x0003ac0001077983 */ /* 0x000ea40000300800 */
[----:B--2---:R-:W-:Y:S07]  /*31750*/  HMMA.16816.F32 R16, R16, R26, R4 ;  /* 0x0000001a1010723c */ /* 0x004fee0000001804 */
[----:B------:R-:W-:-:S02]  /*31760*/  F2FP.F16.E4M3.UNPACK_B R5, R24 ;  /* 0x00000018ff05723e */ /* 0x000fc400020006ff */
[----:B------:R-:W-:-:S14]  /*31770*/  F2FP.F16.E4M3.UNPACK_B R4, R25 ;  /* 0x00000019ff04723e */ /* 0x000fdc00020006ff */
[----:B------:R5:W-:Y:S04]  /*31780*/  STL.64 [R1+0x40], R16 ;  /* 0x0000401001007387 */ /* 0x000be80000100a00 */
[----:B------:R-:W-:Y:S04]  /*31790*/  STL.64 [R1+0x48], R18 ;  /* 0x0000481201007387 */ /* 0x000fe80000100a00 */
[----:B------:R-:W2:Y:S04]  /*317a0*/  LDL R24, [R1+0x498] ;  /* 0x0004980001187983 */ /* 0x000ea80000100800 */
[----:B------:R-:W2:Y:S01]  /*317b0*/  LDL R25, [R1+0x49c] ;  /* 0x00049c0001197983 */ /* 0x000ea20000100800 */
[----:B------:R-:W-:-:S03]  /*317c0*/  F2FP.F16.E4M3.UNPACK_B R28, R2 ;  /* 0x00000002ff1c723e */ /* 0x000fc600020006ff */
[----:B------:R-:W-:Y:S01]  /*317d0*/  STL [R1+0x138], R5 ;  /* 0x0001380501007387 */ /* 0x000fe20000100800 */
[----:B-----5:R-:W-:-:S03]  /*317e0*/  IMAD.MOV.U32 R16, RZ, RZ, R20 ;  /* 0x000000ffff107224 */ /* 0x020fc600078e0014 */
[----:B--2---:R0:W-:Y:S04]  /*317f0*/  STL.64 [R1+0x18c8], R24 ;  /* 0x0018c81801007387 */ /* 0x0041e80000100a00 */
[----:B------:R1:W-:Y:S04]  /*31800*/  STL [R1+0x13c], R4 ;  /* 0x00013c0401007387 */ /* 0x0003e80000100800 */
[----:B------:R-:W2:Y:S04]  /*31810*/  LDL R26, [R1+0x4c8] ;  /* 0x0004c800011a7983 */ /* 0x000ea80000100800 */
[----:B------:R-:W5:Y:S01]  /*31820*/  LDL R27, [R1+0x4cc] ;  /* 0x0004cc00011b7983 */ /* 0x000f620000100800 */
[----:B0-----:R-:W-:-:S03]  /*31830*/  IMAD.MOV.U32 R25, RZ, RZ, R4 ;  /* 0x000000ffff197224 */ /* 0x001fc600078e0004 */
[----:B------:R-:W-:Y:S01]  /*31840*/  STL [R1+0x1838], R2 ;  /* 0x0018380201007387 */ /* 0x000fe20000100800 */
[----:B-1----:R-:W-:-:S03]  /*31850*/  IMAD.MOV.U32 R4, RZ, RZ, R20 ;  /* 0x000000ffff047224 */ /* 0x002fc600078e0014 */
        /* <DEDUP_REMOVED lines=10> */
[----:B------:R-:W-:Y:S02]  /*31900*/  IMAD.MOV.U32 R6, RZ, RZ, R10 ;  /* 0x000000ffff067224 */ /* 0x000fe400078e000a */
[----:B------:R-:W-:Y:S01]  /*31910*/  IMAD.MOV.U32 R7, RZ, RZ, R14 ;  /* 0x000000ffff077224 */ /* 0x000fe200078e000e */
[----:B------:R-:W-:-:S05]  /*31920*/  F2FP.F16.E4M3.UNPACK_B R29, R3 ;  /* 0x00000003ff1d723e */ /* 0x000fca00020006ff */
[----:B------:R-:W-:Y:S01]  /*31930*/  STL [R1+0x16c], R29 ;  /* 0x00016c1d01007387 */ /* 0x000fe20000100800 */
[----:B---3--:R-:W-:Y:S03]  /*31940*/  HMMA.16816.F32 R4, R4, R24, R20 ;  /* 0x000000180404723c */ /* 0x008fe60000001814 */
[----:B------:R-:W3:Y:S04]  /*31950*/  LDL.LU.64 R22, [R1+0x18e8] ;  /* 0x0018e80001167983 */ /* 0x000ee80000300a00 */
[----:B------:R-:W4:-:S15]  /*31960*/  LDL.LU.64 R20, [R1+0x18e0] ;  /* 0x0018e00001147983 */ /* 0x000f1e0000300a00 */
[----:B------:R-:W-:-:S01]  /*31970*/  NOP ;  /* 0x0000000000007918 */ /* 0x000fc20000000000 */
[----:B------:R0:W-:Y:S04]  /*31980*/  STL.64 [R1+0x30], R4 ;  /* 0x0000300401007387 */ /* 0x0001e80000100a00 */
[----:B------:R1:W-:Y:S04]  /*31990*/  STL.64 [R1+0x38], R6 ;  /* 0x0000380601007387 */ /* 0x0003e80000100a00 */
[----:B0-----:R-:W2:Y:S04]  /*319a0*/  LDL.LU R4, [R1+0x400] ;  /* 0x0004000001047983 */ /* 0x001ea80000300800 */
[----:B------:R-:W2:Y:S04]  /*319b0*/  LDL.LU R5, [R1+0x404] ;  /* 0x0004040001057983 */ /* 0x000ea80000300800 */
[----:B-1----:R-:W2:Y:S04]  /*319c0*/  LDL.LU R6, [R1+0x408] ;  /* 0x0004080001067983 */ /* 0x002ea80000300800 */
[----:B------:R-:W2:Y:S01]  /*319d0*/  LDL.LU R7, [R1+0x40c] ;  /* 0x00040c0001077983 */ /* 0x000ea20000300800 */
[----:B------:R-:W-:-:S02]  /*319e0*/  IMAD.MOV.U32 R17, RZ, RZ, R12 ;  /* 0x000000ffff117224 */ /* 0x000fc400078e000c */
[----:B------:R-:W-:Y:S02]  /*319f0*/  IMAD.MOV.U32 R18, RZ, RZ, R10 ;  /* 0x000000ffff127224 */ /* 0x000fe400078e000a */
[----:B------:R-:W-:Y:S01]  /*31a00*/  IMAD.MOV.U32 R19, RZ, RZ, R14 ;  /* 0x000000ffff137224 */ /* 0x000fe200078e000e */
[----:B---3--:R-:W-:Y:S02]  /*31a10*/  F2FP.F16.E4M3.UNPACK_B R24, R22 ;  /* 0x00000016ff18723e */ /* 0x008fe400020006ff */
[----:B------:R-:W-:-:S04]  /*31a20*/  F2FP.F16.E4M3.UNPACK_B R25, R23 ;  /* 0x00000017ff19723e */ /* 0x000fc800020006ff */
[----:B--2---:R-:W-:Y:S07]  /*31a30*/  HMMA.16816.F32 R16, R16, R28, R4 ;  /* 0x0000001c1010723c */ /* 0x004fee0000001804 */
[----:B----4-:R-:W-:-:S15]  /*31a40*/  IMAD.MOV.U32 R4, RZ, RZ, R20 ;  /* 0x000000ffff047224 */ /* 0x010fde00078e0014 */
[----:B------:R-:W-:-:S01]  /*31a50*/  NOP ;  /* 0x0000000000007918 */ /* 0x000fc20000000000 */
[----:B------:R-:W-:Y:S04]  /*31a60*/  STL.64 [R1], R16 ;  /* 0x0000001001007387 */ /* 0x000fe80000100a00 */
[----:B------:R-:W-:Y:S04]  /*31a70*/  STL [R1+0x8], R18 ;  /* 0x0000081201007387 */ /* 0x000fe80000100800 */
[----:B------:R-:W2:Y:S04]  /*31a80*/  LDL.LU R28, [R1+0x4b8] ;  /* 0x0004b800011c7983 */ /* 0x000ea80000300800 */
[----:B------:R-:W3:Y:S04]  /*31a90*/  LDL.LU R29, [R1+0x4bc] ;  /* 0x0004bc00011d7983 */ /* 0x000ee80000300800 */
[----:B------:R0:W-:Y:S04]  /*31aa0*/  STL.64 [R1+0x1880], R22 ;  /* 0x0018801601007387 */ /* 0x0001e80000100a00 */
[----:B------:R-:W-:Y:S04]  /*31ab0*/  STL [R1+0x148], R24 ;  /* 0x0001481801007387 */ /* 0x000fe80000100800 */
[----:B------:R-:W-:Y:S01]  /*31ac0*/  STL [R1+0x14c], R25 ;  /* 0x00014c1901007387 */ /* 0x000fe20000100800 */
[----:B0-----:R-:W-:-:S02]  /*31ad0*/  F2FP.F16.E4M3.UNPACK_B R22, R9 ;  /* 0x00000009ff16723e */ /* 0x001fc400020006ff */
[----:B------:R-:W-:-:S03]  /*31ae0*/  F2FP.F16.E4M3.UNPACK_B R23, R8 ;  /* 0x00000008ff17723e */ /* 0x000fc600020006ff */
[----:B------:R-:W-:Y:S01]  /*31af0*/  STL [R1+0x188], R22 ;  /* 0x0001881601007387 */ /* 0x000fe20000100800 */
[----:B------:R-:W-:-:S03]  /*31b00*/  IMAD.MOV.U32 R16, RZ, RZ, R20 ;  /* 0x000000ffff107224 */ /* 0x000fc600078e0014 */
[----:B------:R-:W-:Y:S04]  /*31b10*/  STL [R1+0x18c], R23 ;  /* 0x00018c1701007387 */ /* 0x000fe80000100800 */
[----:B------:R-:W-:Y:S04]  /*31b20*/  STL.64 [R1+0x18d8], R22 ;  /* 0x0018d81601007387 */ /* 0x000fe80000100a00 */
[----:B------:R0:W-:Y:S04]  /*31b30*/  STL.64 [R1+0x18d0], R20 ;  /* 0x0018d01401007387 */ /* 0x0001e80000100a00 */
[----:B0-----:R-:W4:Y:S04]  /*31b40*/  LDL.LU R20, [R1+0x470] ;  /* 0x0004700001147983 */ /* 0x001f280000300800 */
[----:B------:R-:W4:Y:S04]  /*31b50*/  LDL.LU R21, [R1+0x474] ;  /* 0x0004740001157983 */ /* 0x000f280000300800 */
[----:B------:R-:W4:Y:S04]  /*31b60*/  LDL.LU R22, [R1+0x478] ;  /* 0x0004780001167983 */ /* 0x000f280000300800 */
[----:B------:R-:W4:Y:S01]  /*31b70*/  LDL.LU R23, [R1+0x47c] ;  /* 0x00047c0001177983 */ /* 0x000f220000300800 */
[----:B------:R-:W-:-:S02]  /*31b80*/  IMAD.MOV.U32 R5, RZ, RZ, R12 ;  /* 0x000000ffff057224 */ /* 0x000fc400078e000c */
[----:B------:R-:W-:Y:S02]  /*31b90*/  IMAD.MOV.U32 R6, RZ, RZ, R10 ;  /* 0x000000ffff067224 */ /* 0x000fe400078e000a */
[----:B------:R-:W-:-:S07]  /*31ba0*/  IMAD.MOV.U32 R7, RZ, RZ, R14 ;  /* 0x000000ffff077224 */ /* 0x000fce00078e000e */
[----:B----4-:R-:W-:Y:S01]  /*31bb0*/  HMMA.16816.F32 R4, R4, R24, R20 ;  /* 0x000000180404723c */ /* 0x010fe20000001814 */
[----:B------:R-:W4:Y:S04]  /*31bc0*/  LDL.LU.64 R22, [R1+0x18d8] ;  /* 0x0018d80001167983 */ /* 0x000f280000300a00 */
[----:B------:R-:W2:Y:S04]  /*31bd0*/  LDL.LU.64 R20, [R1+0x18d0] ;  /* 0x0018d00001147983 */ /* 0x000ea80000300a00 */
[----:B------:R-:W5:-:S14]  /*31be0*/  LDL.LU.64 R24, [R1+0x18c8] ;  /* 0x0018c80001187983 */ /* 0x000f5c0000300a00 */
[----:B------:R0:W-:Y:S01]  /*31bf0*/  STL.64 [R1+0xe0], R4 ;  /* 0x0000e00401007387 */ /* 0x0001e20000100a00 */
[----:B------:R-:W-:-:S03]  /*31c00*/  IMAD.MOV.U32 R9, RZ, RZ, R7 ;  /* 0x000000ffff097224 */ /* 0x000fc600078e0007 */
[----:B------:R1:W-:Y:S04]  /*31c10*/  STL [R1+0xe8], R6 ;  /* 0x0000e80601007387 */ /* 0x0003e80000100800 */
[----:B0-----:R-:W4:Y:S04]  /*31c20*/  LDL.LU R4, [R1+0x460] ;  /* 0x0004600001047983 */ /* 0x001f280000300800 */
[----:B------:R-:W4:Y:S04]  /*31c30*/  LDL.LU R5, [R1+0x464] ;  /* 0x0004640001057983 */ /* 0x000f280000300800 */
[----:B-1----:R-:W4:Y:S04]  /*31c40*/  LDL.LU R6, [R1+0x468] ;  /* 0x0004680001067983 */ /* 0x002f280000300800 */
[----:B------:R-:W4:Y:S01]  /*31c50*/  LDL.LU R7, [R1+0x46c] ;  /* 0x00046c0001077983 */ /* 0x000f220000300800 */
[----:B------:R-:W-:-:S02]  /*31c60*/  IMAD.MOV.U32 R3, RZ, RZ, R19 ;  /* 0x000000ffff037224 */ /* 0x000fc400078e0013 */
[----:B------:R-:W-:Y:S02]  /*31c70*/  IMAD.MOV.U32 R17, RZ, RZ, R12 ;  /* 0x000000ffff117224 */ /* 0x000fe400078e000c */
[----:B------:R-:W-:Y:S02]  /*31c80*/  IMAD.MOV.U32 R18, RZ, RZ, R10 ;  /* 0x000000ffff127224 */ /* 0x000fe400078e000a */
[----:B------:R-:W-:Y:S01]  /*31c90*/  IMAD.MOV.U32 R19, RZ, RZ, R14 ;  /* 0x000000ffff137224 */ /* 0x000fe200078e000e */
[----:B-----5:R-:W-:Y:S02]  /*31ca0*/  F2FP.F16.E4M3.UNPACK_B R24, R24 ;  /* 0x00000018ff18723e */ /* 0x020fe400020006ff */
[----:B------:R-:W-:-:S04]  /*31cb0*/  F2FP.F16.E4M3.UNPACK_B R25, R25 ;  /* 0x00000019ff19723e */ /* 0x000fc800020006ff */
[----:B----4-:R-:W-:Y:S07]  /*31cc0*/  HMMA.16816.F32 R4, R16, R22, R4 ;  /* 0x000000161004723c */ /* 0x010fee0000001804 */
[----:B------:R-:W-:Y:S02]  /*31cd0*/  F2FP.F16.E4M3.UNPACK_B R22, R26 ;  /* 0x0000001aff16723e */ /* 0x000fe400020006ff */
[----:B------:R-:W-:Y:S01]  /*31ce0*/  F2FP.F16.E4M3.UNPACK_B R23, R27 ;  /* 0x0000001bff17723e */ /* 0x000fe200020006ff */
[----:B--2---:R-:W-:-:S13]  /*31cf0*/  IMAD.MOV.U32 R16, RZ, RZ, R20 ;  /* 0x000000ffff107224 */ /* 0x004fda00078e0014 */
[----:B------:R0:W-:Y:S04]  /*31d00*/  STL.64 [R1+0xd0], R4 ;  /* 0x0000d00401007387 */ /* 0x0001e80000100a00 */
[----:B------:R-:W-:Y:S04]  /*31d10*/  STL.64 [R1+0xd8], R6 ;  /* 0x0000d80601007387 */ /* 0x000fe80000100a00 */
[----:B------:R-:W-:Y:S04]  /*31d20*/  STL [R1+0x170], R24 ;  /* 0x0001701801007387 */ /* 0x000fe80000100800 */
[----:B------:R-:W2:Y:S04]  /*31d30*/  LDL.LU R2, [R1+0x33c] ;  /* 0x00033c0001027983 */ /* 0x000ea80000300800 */
[----:B------:R-:W-:Y:S01]  /*31d40*/  STL [R1+0x174], R25 ;  /* 0x0001741901007387 */ /* 0x000fe20000100800 */
[----:B0-----:R-:W-:-:S03]  /*31d50*/  IMAD.MOV.U32 R4, RZ, RZ, R20 ;  /* 0x000000ffff047224 */ /* 0x001fc600078e0014 */
[----:B------:R-:W-:Y:S04]  /*31d60*/  STL [R1+0x1a0], R22 ;  /* 0x0001a01601007387 */ /* 0x000fe80000100800 */
        /* <DEDUP_REMOVED lines=12> */
[----:B------:R-:W5:Y:S04]  /*31e30*/  LDL.LU.64 R20, [R1+0x18b8] ;  /* 0x0018b80001147983 */ /* 0x000f680000300a00 */
[----:B------:R-:W4:-:S14]  /*31e40*/  LDL.LU R4, [R1+0x420] ;  /* 0x0004200001047983 */ /* 0x000f1c0000300800 */
[----:B------:R-:W-:Y:S04]  /*31e50*/  STL.64 [R1+0xb0], R24 ;  /* 0x0000b01801007387 */ /* 0x000fe80000100a00 */
[----:B------:R0:W-:Y:S04]  /*31e60*/  STL.64 [R1+0xb8], R26 ;  /* 0x0000b81a01007387 */ /* 0x0001e80000100a00 */
[----:B------:R-:W4:Y:S04]  /*31e70*/  LDL.LU R5, [R1+0x424] ;  /* 0x0004240001057983 */ /* 0x000f280000300800 */
[----:B------:R-:W4:Y:S04]  /*31e80*/  LDL.LU R6, [R1+0x428] ;  /* 0x0004280001067983 */ /* 0x000f280000300800 */
[----:B------:R-:W4:Y:S01]  /*31e90*/  LDL.LU R7, [R1+0x42c] ;  /* 0x00042c0001077983 */ /* 0x000f220000300800 */
[----:B0-----:R-:W-:-:S02]  /*31ea0*/  F2FP.F16.E4M3.UNPACK_B R26, R13.H1 ;  /* 0x0000000dff1a723e */ /* 0x001fc400030006ff */
[----:B------:R-:W-:Y:S01]  /*31eb0*/  F2FP.F16.E4M3.UNPACK_B R24, R28 ;  /* 0x0000001cff18723e */ /* 0x000fe200020006ff */
[----:B------:R-:W2:Y:S01]  /*31ec0*/  LDL.LU R13, [R1+0x18b4] ;  /* 0x0018b400010d7983 */ /* 0x000ea20000300800 */
[----:B---3--:R-:W-:Y:S02]  /*31ed0*/  F2FP.F16.E4M3.UNPACK_B R25, R29 ;  /* 0x0000001dff19723e */ /* 0x008fe400020006ff */
[----:B-----5:R-:W-:Y:S02]  /*31ee0*/  F2FP.F16.E4M3.UNPACK_B R27, R21.H1 ;  /* 0x00000015ff1b723e */ /* 0x020fe400030006ff */
[----:B------:R-:W3:Y:S04]  /*31ef0*/  LDL.LU R21, [R1+0x18b0] ;  /* 0x0018b00001157983 */ /* 0x000ee80000300800 */
[----:B------:R-:W-:Y:S01]  /*31f00*/  STL [R1+0x1c8], R26 ;  /* 0x0001c81a01007387 */ /* 0x000fe20000100800 */
[----:B----4-:R-:W-:Y:S07]  /*31f10*/  HMMA.16816.F32 R4, R16, R22, R4 ;  /* 0x000000161004723c */ /* 0x010fee0000001804 */
[----:B------:R-:W-:Y:S01]  /*31f20*/  F2FP.F16.E4M3.UNPACK_B R22, R15.H1 ;  /* 0x0000000fff16723e */ /* 0x000fe200030006ff */
[----:B------:R-:W-:-:S15]  /*31f30*/  IMAD.MOV.U32 R16, RZ, RZ, R20 ;  /* 0x000000ffff107224 */ /* 0x000fde00078e0014 */
[----:B------:R-:W-:Y:S04]  /*31f40*/  STL.64 [R1+0xc0], R4 ;  /* 0x0000c00401007387 */ /* 0x000fe80000100a00 */
[----:B------:R0:W-:Y:S04]  /*31f50*/  STL.64 [R1+0xc8], R6 ;  /* 0x0000c80601007387 */ /* 0x0001e80000100a00 */
[----:B------:R-:W-:Y:S04]  /*31f60*/  STL [R1+0x1cc], R27 ;  /* 0x0001cc1b01007387 */ /* 0x000fe80000100800 */
[----:B------:R-:W-:Y:S04]  /*31f70*/  STL [R1+0x190], R24 ;  /* 0x0001901801007387 */ /* 0x000fe80000100800 */
[----:B------:R-:W4:Y:S04]  /*31f80*/  LDL.LU R20, [R1+0x338] ;  /* 0x0003380001147983 */ /* 0x000f280000300800 */
[----:B------:R-:W-:Y:S04]  /*31f90*/  STL [R1+0x194], R25 ;  /* 0x0001941901007387 */ /* 0x000fe80000100800 */
[----:B------:R-:W5:Y:S04]  /*31fa0*/  LDL.LU R15, [R1+0x18ac] ;  /* 0x0018ac00010f7983 */ /* 0x000f680000300800 */
[----:B------:R-:W-:Y:S04]  /*31fb0*/  STL [R1+0x1c0], R22 ;  /* 0x0001c01601007387 */ /* 0x000fe80000100800 */
[----:B------:R-:W-:Y:S01]  /*31fc0*/  STL [R1+0x18a8], R11 ;  /* 0x0018a80b01007387 */ /* 0x000fe20000100800 */
[----:B0-----:R-:W-:-:S03]  /*31fd0*/  IMAD.MOV.U32 R6, RZ, RZ, R11 ;  /* 0x000000ffff067224 */ /* 0x001fc600078e000b */
[----:B------:R0:W-:Y:S04]  /*31fe0*/  STL.64 [R1+0x18a0], R8 ;  /* 0x0018a00801007387 */ /* 0x0001e80000100a00 */
[----:B0-----:R-:W2:Y:S04]  /*31ff0*/  LDL.LU R8, [R1+0x480] ;  /* 0x0004800001087983 */ /* 0x001ea80000300800 */
[----:B------:R-:W2:Y:S04]  /*32000*/  LDL.LU R9, [R1+0x484] ;  /* 0x0004840001097983 */ /* 0x000ea80000300800 */
[----:B------:R-:W2:Y:S04]  /*32010*/  LDL.LU R10, [R1+0x488] ;  /* 0x00048800010a7983 */ /* 0x000ea80000300800 */
[----:B------:R-:W2:Y:S01]  /*32020*/  LDL.LU R11, [R1+0x48c] ;  /* 0x00048c00010b7983 */ /* 0x000ea20000300800 */
[----:B------:R-:W-:-:S05]  /*32030*/  F2FP.F16.E4M3.UNPACK_B R23, R0.H1 ;  /* 0x00000000ff17723e */ /* 0x000fca00030006ff */
[----:B------:R-:W-:Y:S01]  /*32040*/  STL [R1+0x1c4], R23 ;  /* 0x0001c41701007387 */ /* 0x000fe20000100800 */
[----:B--2---:R-:W-:Y:S03]  /*32050*/  HMMA.16816.F32 R16, R16, R24, R8 ;  /* 0x000000181010723c */ /* 0x004fe60000001808 */
[----:B------:R-:W2:Y:S04]  /*32060*/  LDL.LU R11, [R1+0x18a8] ;  /* 0x0018a800010b7983 */ /* 0x000ea80000300800 */
[----:B------:R-:W4:Y:S04]  /*32070*/  LDL.LU.64 R8, [R1+0x18a0] ;  /* 0x0018a00001087983 */ /* 0x000f280000300a00 */
[----:B------:R-:W4:-:S12]  /*32080*/  LDL.LU.64 R24, [R1+0x1898] ;  /* 0x0018980001187983 */ /* 0x000f180000300a00 */
[----:B------:R-:W-:Y:S01]  /*32090*/  STL [R1+0xa4], R17 ;  /* 0x0000a41101007387 */ /* 0x000fe20000100800 */
[----:B------:R-:W-:-:S03]  /*320a0*/  IMAD.MOV.U32 R0, RZ, RZ, R16 ;  /* 0x000000ffff007224 */ /* 0x000fc600078e0010 */
[----:B------:R0:W-:Y:S04]  /*320b0*/  STL.64 [R1+0xa8], R18 ;  /* 0x0000a81201007387 */ /* 0x0001e80000100a00 */
[----:B------:R-:W5:Y:S04]  /*320c0*/  LDL.LU R16, [R1+0x348] ;  /* 0x0003480001107983 */ /* 0x000f680000300800 */
[----:B0-----:R-:W2:Y:S01]  /*320d0*/  LDL.LU R19, [R1+0x34c] ;  /* 0x00034c0001137983 */ /* 0x001ea20000300800 */
[----:B---3--:R-:W-:-:S03]  /*320e0*/  IMAD.MOV.U32 R4, RZ, RZ, R21 ;  /* 0x000000ffff047224 */ /* 0x008fc600078e0015 */
[----:B--2---:R-:W-:Y:S04]  /*320f0*/  STL [R1+0x1894], R19 ;  /* 0x0018941301007387 */ /* 0x004fe80000100800 */
[----:B-----5:R0:W-:Y:S04]  /*32100*/  STL [R1+0x1890], R16 ;  /* 0x0018901001007387 */ /* 0x0201e80000100800 */
[----:B0-----:R-:W2:Y:S04]  /*32110*/  LDL.LU R16, [R1+0x90] ;  /* 0x0000900001107983 */ /* 0x001ea80000300800 */
[----:B------:R-:W2:Y:S04]  /*32120*/  LDL.LU R17, [R1+0x94] ;  /* 0x0000940001117983 */ /* 0x000ea80000300800 */
[----:B------:R-:W2:Y:S04]  /*32130*/  LDL.LU R18, [R1+0x98] ;  /* 0x0000980001127983 */ /* 0x000ea80000300800 */
[----:B------:R-:W2:Y:S01]  /*32140*/  LDL.LU R19, [R1+0x9c] ;  /* 0x00009c0001137983 */ /* 0x000ea20000300800 */
[----:B------:R-:W-:-:S02]  /*32150*/  IMAD.MOV.U32 R5, RZ, RZ, R13 ;  /* 0x000000ffff057224 */ /* 0x000fc400078e000d */
[----:B------:R-:W-:-:S07]  /*32160*/  IMAD.MOV.U32 R7, RZ, RZ, R15 ;  /* 0x000000ffff077224 */ /* 0x000fce00078e000f */
[----:B--2---:R-:W-:Y:S01]  /*32170*/  HMMA.16816.F32 R4, R4, R26, R16 ;  /* 0x0000001a0404723c */ /* 0x004fe20000001810 */
[----:B------:R-:W2:Y:S04]  /*32180*/  LDL.LU R19, [R1+0x1894] ;  /* 0x0018940001137983 */ /* 0x000ea80000300800 */
[----:B------:R-:W3:Y:S04]  /*32190*/  LDL.LU R16, [R1+0x1890] ;  /* 0x0018900001107983 */ /* 0x000ee80000300800 */
[----:B------:R-:W5:Y:S01]  /*321a0*/  LDL.LU.64 R26, [R1+0x1888] ;  /* 0x00188800011a7983 */ /* 0x000f620000300a00 */
[----:B------:R-:W-:-:S02]  /*321b0*/  IMAD.MOV.U32 R12, RZ, RZ, R21 ;  /* 0x000000ffff0c7224 */ /* 0x000fc400078e0015 */
[----:B------:R-:W-:Y:S01]  /*321c0*/  IMAD.MOV.U32 R14, RZ, RZ, R11 ;  /* 0x000000ffff0e7224 */ /* 0x000fe200078e000b */
[----:B----4-:R-:W-:-:S10]  /*321d0*/  F2FP.F16.E4M3.UNPACK_B R10, R20.H1 ;  /* 0x00000014ff0a723e */ /* 0x010fd400030006ff */
[----:B------:R0:W-:Y:S04]  /*321e0*/  STL.64 [R1+0x400], R4 ;  /* 0x0004000401007387 */ /* 0x0001e80000100a00 */
[----:B------:R1:W-:Y:S01]  /*321f0*/  STL.64 [R1+0x408], R6 ;  /* 0x0004080601007387 */ /* 0x0003e20000100a00 */
[----:B0-----:R-:W-:-:S03]  /*32200*/  F2FP.F16.E4M3.UNPACK_B R4, R2.H1 ;  /* 0x00000002ff04723e */ /* 0x001fc600030006ff */
[----:B-1----:R-:W4:Y:S04]  /*32210*/  LDL.LU R6, [R1+0x368] ;  /* 0x0003680001067983 */ /* 0x002f280000300800 */
[----:B------:R-:W4:Y:S04]  /*32220*/  LDL.LU R7, [R1+0x36c] ;  /* 0x00036c0001077983 */ /* 0x000f280000300800 */
[----:B------:R-:W4:Y:S04]  /*32230*/  LDL.LU R17, [R1+0x398] ;  /* 0x0003980001117983 */ /* 0x000f280000300800 */
[----:B------:R-:W4:Y:S04]  /*32240*/  LDL.LU R18, [R1+0x39c] ;  /* 0x00039c0001127983 */ /* 0x000f280000300800 */
[----:B------:R-:W-:Y:S04]  /*32250*/  STL [R1+0x1b8], R10 ;  /* 0x0001b80a01007387 */ /* 0x000fe80000100800 */
[----:B------:R-:W4:Y:S04]  /*32260*/  LDL.LU R2, [R1+0x3b8] ;  /* 0x0003b80001027983 */ /* 0x000f280000300800 */
[----:B------:R-:W-:Y:S04]  /*32270*/  STL [R1+0x1bc], R4 ;  /* 0x0001bc0401007387 */ /* 0x000fe80000100800 */
[----:B------:R-:W4:Y:S01]  /*32280*/  LDL.LU R20, [R1+0x3bc] ;  /* 0x0003bc0001147983 */ /* 0x000f220000300800 */
[----:B-----5:R-:W-:Y:S01]  /*32290*/  HMMA.16816.F32 R24, R12, R22, R24 ;  /* 0x000000160c18723c */ /* 0x020fe20000001818 */
[----:B---3--:R-:W-:-:S02]  /*322a0*/  F2FP.F16.E4M3.UNPACK_B R16, R16.H1 ;  /* 0x00000010ff10723e */ /* 0x008fc400030006ff */
[----:B------:R-:W3:Y:S01]  /*322b0*/  LDL.LU.64 R22, [R1+0x1880] ;  /* 0x0018800001167983 */ /* 0x000ee20000300a00 */
[----:B--2---:R-:W-:-:S03]  /*322c0*/  F2FP.F16.E4M3.UNPACK_B R5, R19.H1 ;  /* 0x00000013ff05723e */ /* 0x004fc600030006ff */
[----:B------:R-:W-:-:S15]  /*322d0*/  STL [R1+0x1b0], R16 ;  /* 0x0001b01001007387 */ /* 0x000fde0000100800 */
[----:B------:R-:W-:-:S01]  /*322e0*/  NOP ;  /* 0x0000000000007918 */ /* 0x000fc20000000000 */
[----:B------:R0:W-:Y:S04]  /*322f0*/  STL.64 [R1+0x3d0], R24 ;  /* 0x0003d01801007387 */ /* 0x0001e80000100a00 */
[----:B------:R-:W-:Y:S04]  /*32300*/  STL.64 [R1+0x3d8], R26 ;  /* 0x0003d81a01007387 */ /* 0x000fe80000100a00 */
[----:B------:R-:W-:Y:S04]  /*32310*/  STL [R1+0x1b4], R5 ;  /* 0x0001b40501007387 */ /* 0x000fe80000100800 */
[----:B------:R-:W4:Y:S01]  /*32320*/  LDL.LU R19, [R1+0x3c8] ;  /* 0x0003c80001137983 */ /* 0x000f220000300800 */
[----:B0-----:R-:W-:-:S03]  /*32330*/  IMAD.MOV.U32 R24, RZ, RZ, R16 ;  /* 0x000000ffff187224 */ /* 0x001fc600078e0010 */
[----:B----4-:R-:W-:Y:S04]  /*32340*/  STL.64 [R1+0x1858], R18 ;  /* 0x0018581201007387 */ /* 0x010fe80000100a00 */
[----:B------:R0:W-:Y:S04]  /*32350*/  STL [R1+0x1850], R17 ;  /* 0x0018501101007387 */ /* 0x0001e80000100800 */
[----:B------:R-:W2:Y:S04]  /*32360*/  LDL.LU R16, [R1+0x70] ;  /* 0x0000700001107983 */ /* 0x000ea80000300800 */
[----:B0-----:R-:W2:Y:S04]  /*32370*/  LDL.LU R17, [R1+0x74] ;  /* 0x0000740001117983 */ /* 0x001ea80000300800 */
[----:B------:R-:W4:Y:S04]  /*32380*/  LDL.LU R18, [R1+0x78] ;  /* 0x0000780001127983 */ /* 0x000f280000300800 */
[----:B------:R-:W4:Y:S04]  /*32390*/  LDL.LU R19, [R1+0x7c] ;  /* 0x00007c0001137983 */ /* 0x000f280000300800 */
[----:B----4-:R0:W-:Y:S04]  /*323a0*/  STL.64 [R1+0x1868], R18 ;  /* 0x0018681201007387 */ /* 0x0101e80000100a00 */
[----:B--2---:R-:W-:Y:S01]  /*323b0*/  STL.64 [R1+0x1860], R16 ;  /* 0x0018601001007387 */ /* 0x004fe20000100a00 */
[----:B0-----:R-:W-:-:S03]  /*323c0*/  IMAD.MOV.U32 R18, RZ, RZ, R10 ;  /* 0x000000ffff127224 */ /* 0x001fc600078e000a */
[----:B------:R-:W2:Y:S01]  /*323d0*/  LDL.LU R10, [R1+0x3cc] ;  /* 0x0003cc00010a7983 */ /* 0x000ea20000300800 */
[----:B------:R-:W-:-:S03]  /*323e0*/  IMAD.MOV.U32 R19, RZ, RZ, R4 ;  /* 0x000000ffff137224 */ /* 0x000fc600078e0004 */
[----:B---3--:R-:W-:Y:S01]  /*323f0*/  STL.64 [R1+0x1878], R22 ;  /* 0x0018781601007387 */ /* 0x008fe20000100a00 */
[----:B------:R-:W-:-:S03]  /*32400*/  IMAD.MOV.U32 R4, RZ, RZ, R21 ;  /* 0x000000ffff047224 */ /* 0x000fc600078e0015 */
[----:B------:R0:W-:Y:S04]  /*32410*/  STL.64 [R1+0x1870], R20 ;  /* 0x0018701401007387 */ /* 0x0001e80000100a00 */
[----:B0-----:R-:W3:Y:S04]  /*32420*/  LDL.LU R20, [R1+0x80] ;  /* 0x0000800001147983 */ /* 0x001ee80000300800 */
[----:B------:R-:W3:Y:S04]  /*32430*/  LDL.LU R21, [R1+0x84] ;  /* 0x0000840001157983 */ /* 0x000ee80000300800 */
[----:B------:R-:W3:Y:S04]  /*32440*/  LDL.LU R22, [R1+0x88] ;  /* 0x0000880001167983 */ /* 0x000ee80000300800 */
[----:B------:R-:W3:Y:S01]  /*32450*/  LDL.LU R23, [R1+0x8c] ;  /* 0x00008c0001177983 */ /* 0x000ee20000300800 */
[----:B------:R-:W-:-:S02]  /*32460*/  F2FP.F16.E4M3.UNPACK_B R26, R6.H1 ;  /* 0x00000006ff1a723e */ /* 0x000fc400030006ff */
[----:B------:R-:W-:-:S03]  /*32470*/  F2FP.F16.E4M3.UNPACK_B R27, R7.H1 ;  /* 0x00000007ff1b723e */ /* 0x000fc600030006ff */
[----:B------:R-:W-:Y:S04]  /*32480*/  STL [R1+0x1a8], R26 ;  /* 0x0001a81a01007387 */ /* 0x000fe80000100800 */
[----:B------:R-:W-:Y:S01]  /*32490*/  STL [R1+0x1ac], R27 ;  /* 0x0001ac1b01007387 */ /* 0x000fe20000100800 */
[----:B---3--:R-:W-:Y:S03]  /*324a0*/  HMMA.16816.F32 R16, R12, R18, R20 ;  /* 0x000000120c10723c */ /* 0x008fe60000001814 */
[----:B------:R-:W3:Y:S04]  /*324b0*/  LDL.LU.64 R22, [R1+0x1878] ;  /* 0x0018780001167983 */ /* 0x000ee80000300a00 */
[----:B------:R-:W4:-:S15]  /*324c0*/  LDL.LU.64 R20, [R1+0x1870] ;  /* 0x0018700001147983 */ /* 0x000f1e0000300a00 */
[----:B------:R-:W-:-:S01]  /*324d0*/  NOP ;  /* 0x0000000000007918 */ /* 0x000fc20000000000 */
[----:B------:R-:W-:Y:S04]  /*324e0*/  STL.64 [R1+0x430], R16 ;  /* 0x0004301001007387 */ /* 0x000fe80000100a00 */
[----:B------:R0:W-:Y:S04]  /*324f0*/  STL.64 [R1+0x438], R18 ;  /* 0x0004381201007387 */ /* 0x0001e80000100a00 */
[----:B0-----:R-:W5:Y:S04]  /*32500*/  LDL.LU.64 R18, [R1+0x1868] ;  /* 0x0018680001127983 */ /* 0x001f680000300a00 */
[----:B------:R-:W5:Y:S01]  /*32510*/  LDL.LU.64 R16, [R1+0x1860] ;  /* 0x0018600001107983 */ /* 0x000f620000300a00 */
[----:B------:R-:W-:-:S02]  /*32520*/  IMAD.MOV.U32 R25, RZ, RZ, R5 ;  /* 0x000000ffff197224 */ /* 0x000fc400078e0005 */
[----:B------:R-:W-:Y:S02]  /*32530*/  IMAD.MOV.U32 R5, RZ, RZ, R13 ;  /* 0x000000ffff057224 */ /* 0x000fe400078e000d */
[----:B------:R-:W-:Y:S02]  /*32540*/  IMAD.MOV.U32 R6, RZ, RZ, R11 ;  /* 0x000000ffff067224 */ /* 0x000fe400078e000b */
[----:B------:R-:W-:-:S07]  /*32550*/  IMAD.MOV.U32 R7, RZ, RZ, R15 ;  /* 0x000000ffff077224 */ /* 0x000fce00078e000f */
[----:B-----5:R-:W-:Y:S01]  /*32560*/  HMMA.16816.F32 R4, R4, R24, R16 ;  /* 0x000000180404723c */ /* 0x020fe20000001810 */
[----:B------:R-:W5:Y:S04]  /*32570*/  LDL.LU.64 R18, [R1+0x1858] ;  /* 0x0018580001127983 */ /* 0x000f680000300a00 */
[----:B------:R-:W2:-:S15]  /*32580*/  LDL.LU R17, [R1+0x1850] ;  /* 0x0018500001117983 */ /* 0x000e9e0000300800 */
[----:B------:R-:W-:-:S03]  /*32590*/  NOP ;  /* 0x0000000000007918 */ /* 0x000fc60000000000 */
[----:B------:R0:W-:Y:S04]  /*325a0*/  STL.64 [R1+0x420], R4 ;  /* 0x0004200401007387 */ /* 0x0001e80000100a00 */
[----:B------:R1:W-:Y:S04]  /*325b0*/  STL.64 [R1+0x428], R6 ;  /* 0x0004280601007387 */ /* 0x0003e80000100a00 */
[----:B0-----:R-:W3:Y:S04]  /*325c0*/  LDL.LU R4, [R1+0x20] ;  /* 0x0000200001047983 */ /* 0x001ee80000300800 */
[----:B------:R-:W3:Y:S04]  /*325d0*/  LDL.LU R5, [R1+0x24] ;  /* 0x0000240001057983 */ /* 0x000ee80000300800 */
[----:B-1----:R-:W3:Y:S04]  /*325e0*/  LDL.LU R6, [R1+0x28] ;  /* 0x0000280001067983 */ /* 0x002ee80000300800 */
[----:B------:R-:W3:Y:S01]  /*325f0*/  LDL.LU R7, [R1+0x2c] ;  /* 0x00002c0001077983 */ /* 0x000ee20000300800 */
[----:B----4-:R-:W-:Y:S01]  /*32600*/  IMAD.MOV.U32 R12, RZ, RZ, R21 ;  /* 0x000000ffff0c7224 */ /* 0x010fe200078e0015 */
[----:B------:R-:W-:-:S02]  /*32610*/  F2FP.F16.E4M3.UNPACK_B R2, R2.H1 ;  /* 0x00000002ff02723e */ /* 0x000fc400030006ff */
[----:B------:R-:W-:Y:S02]  /*32620*/  F2FP.F16.E4M3.UNPACK_B R20, R20.H1 ;  /* 0x00000014ff14723e */ /* 0x000fe400030006ff */
[----:B--2---:R-:W-:Y:S02]  /*32630*/  F2FP.F16.E4M3.UNPACK_B R16, R17.H1 ;  /* 0x00000011ff10723e */ /* 0x004fe400030006ff */
[----:B-----5:R-:W-:-:S03]  /*32640*/  F2FP.F16.E4M3.UNPACK_B R17, R18.H1 ;  /* 0x00000012ff11723e */ /* 0x020fc600030006ff */
[----:B------:R-:W-:Y:S04]  /*32650*/  STL [R1+0x180], R16 ;  /* 0x0001801001007387 */ /* 0x000fe80000100800 */
[----:B------:R-:W-:Y:S01]  /*32660*/  STL [R1+0x184], R17 ;  /* 0x0001841101007387 */ /* 0x000fe20000100800 */
[----:B---3--:R-:W-:Y:S07]  /*32670*/  HMMA.16816.F32 R4, R12, R26, R4 ;  /* 0x0000001a0c04723c */ /* 0x008fee0000001804 */
[----:B------:R-:W-:-:S15]  /*32680*/  F2FP.F16.E4M3.UNPACK_B R27, R10.H1 ;  /* 0x0000000aff1b723e */ /* 0x000fde00030006ff */
[----:B------:R-:W-:-:S01]  /*32690*/  NOP ;  /* 0x0000000000007918 */ /* 0x000fc20000000000 */
[----:B------:R0:W-:Y:S04]  /*326a0*/  STL.64 [R1+0x470], R4 ;  /* 0x0004700401007387 */ /* 0x0001e80000100a00 */
[----:B------:R-:W-:Y:S04]  /*326b0*/  STL.64 [R1+0x478], R6 ;  /* 0x0004780601007387 */ /* 0x000fe80000100a00 */
[----:B------:R-:W-:Y:S04]  /*326c0*/  STL [R1+0x198], R2 ;  /* 0x0001980201007387 */ /* 0x000fe80000100800 */
[----:B------:R-:W-:Y:S04]  /*326d0*/  STL [R1+0x19c], R20 ;  /* 0x00019c1401007387 */ /* 0x000fe80000100800 */
[----:B------:R-:W2:Y:S04]  /*326e0*/  LDL.LU R10, [R1+0x3ec] ;  /* 0x0003ec00010a7983 */ /* 0x000ea80000300800 */
[----:B------:R-:W3:Y:S01]  /*326f0*/  LDL.LU R24, [R1+0x3f8] ;  /* 0x0003f80001187983 */ /* 0x000ee20000300800 */
[----:B0-----:R-:W-:-:S03]  /*32700*/  IMAD.MOV.U32 R4, RZ, RZ, R21 ;  /* 0x000000ffff047224 */ /* 0x001fc600078e0015 */
[----:B------:R-:W3:Y:S04]  /*32710*/  LDL.LU R25, [R1+0x3fc] ;  /* 0x0003fc0001197983 */ /* 0x000ee80000300800 */
[----:B------:R-:W-:Y:S04]  /*32720*/  STL.64 [R1+0x1848], R22 ;  /* 0x0018481601007387 */ /* 0x000fe80000100a00 */
[----:B------:R0:W-:Y:S04]  /*32730*/  STL.64 [R1+0x1840], R20 ;  /* 0x0018401401007387 */ /* 0x0001e80000100a00 */
[----:B0-----:R-:W4:Y:S04]  /*32740*/  LDL.LU R20, [R1+0x60] ;  /* 0x0000600001147983 */ /* 0x001f280000300800 */
[----:B------:R-:W4:Y:S04]  /*32750*/  LDL.LU R21, [R1+0x64] ;  /* 0x0000640001157983 */ /* 0x000f280000300800 */
[----:B------:R-:W4:Y:S04]  /*32760*/  LDL.LU R22, [R1+0x68] ;  /* 0x0000680001167983 */ /* 0x000f280000300800 */
[----:B------:R-:W4:Y:S01]  /*32770*/  LDL.LU R23, [R1+0x6c] ;  /* 0x00006c0001177983 */ /* 0x000f220000300800 */
[----:B------:R-:W-:-:S05]  /*32780*/  F2FP.F16.E4M3.UNPACK_B R26, R19.H1 ;  /* 0x00000013ff1a723e */ /* 0x000fca00030006ff */
[----:B------:R-:W-:Y:S04]  /*32790*/  STL [R1+0x178], R26 ;  /* 0x0001781a01007387 */ /* 0x000fe80000100800 */
[----:B------:R-:W-:Y:S04]  /*327a0*/  STL [R1+0x17c], R27 ;  /* 0x00017c1b01007387 */ /* 0x000fe80000100800 */
[----:B------:R-:W-:Y:S04]  /*327b0*/  STL.64 [R1+0x1830], R26 ;  /* 0x0018301a01007387 */ /* 0x000fe80000100a00 */
[----:B---3--:R0:W-:Y:S04]  /*327c0*/  STL.64 [R1+0x1828], R24 ;  /* 0x0018281801007387 */ /* 0x0081e80000100a00 */
[----:B0-----:R-:W3:Y:S04]  /*327d0*/  LDL.LU R24, [R1+0x50] ;  /* 0x0000500001187983 */ /* 0x001ee80000300800 */
[----:B------:R-:W3:Y:S04]  /*327e0*/  LDL.LU R25, [R1+0x54] ;  /* 0x0000540001197983 */ /* 0x000ee80000300800 */
[----:B------:R-:W3:Y:S04]  /*327f0*/  LDL.LU R26, [R1+0x58] ;  /* 0x00005800011a7983 */ /* 0x000ee80000300800 */
[----:B------:R-:W3:Y:S01]  /*32800*/  LDL.LU R27, [R1+0x5c] ;  /* 0x00005c00011b7983 */ /* 0x000ee20000300800 */
[----:B----4-:R-:W-:Y:S03]  /*32810*/  HMMA.16816.F32 R16, R12, R16, R20 ;  /* 0x000000100c10723c */ /* 0x010fe60000001814 */
[----:B------:R-:W4:Y:S04]  /*32820*/  LDL.LU.64 R22, [R1+0x1848] ;  /* 0x0018480001167983 */ /* 0x000f280000300a00 */
[----:B------:R-:W5:-:S15]  /*32830*/  LDL.LU.64 R20, [R1+0x1840] ;  /* 0x0018400001147983 */ /* 0x000f5e0000300a00 */
[----:B------:R-:W-:-:S01]  /*32840*/  NOP ;  /* 0x0000000000007918 */ /* 0x000fc20000000000 */
[----:B------:R0:W-:Y:S04]  /*32850*/  STL.64 [R1+0x460], R16 ;  /* 0x0004601001007387 */ /* 0x0001e80000100a00 */
[----:B------:R1:W-:Y:S04]  /*32860*/  STL.64 [R1+0x468], R18 ;  /* 0x0004681201007387 */ /* 0x0003e80000100a00 */
[----:B0-----:R-:W2:Y:S04]  /*32870*/  LDL.LU R16, [R1] ;  /* 0x0000000001107983 */ /* 0x001ea80000300800 */
[----:B------:R-:W2:Y:S04]  /*32880*/  LDL.LU R17, [R1+0x4] ;  /* 0x0000040001117983 */ /* 0x000ea80000300800 */
[----:B-1----:R-:W3:Y:S01]  /*32890*/  LDL.LU R18, [R1+0x8] ;  /* 0x0000080001127983 */ /* 0x002ee20000300800 */
[----:B------:R-:W-:-:S03]  /*328a0*/  IMAD.MOV.U32 R19, RZ, RZ, R3 ;  /* 0x000000ffff137224 */ /* 0x000fc600078e0003 */
[----:B------:R-:W4:Y:S04]  /*328b0*/  LDL.LU R3, [R1+0x183c] ;  /* 0x00183c0001037983 */ /* 0x000f280000300800 */
[----:B---3--:R-:W-:Y:S04]  /*328c0*/  STL.64 [R1+0x1808], R18 ;  /* 0x0018081201007387 */ /* 0x008fe80000100a00 */
[----:B--2---:R0:W-:Y:S04]  /*328d0*/  STL.64 [R1+0x1800], R16 ;  /* 0x0018001001007387 */ /* 0x0041e80000100a00 */
[----:B0-----:R-:W2:Y:S04]  /*328e0*/  LDL.LU R16, [R1+0x30] ;  /* 0x0000300001107983 */ /* 0x001ea80000300800 */
[----:B------:R-:W2:Y:S04]  /*328f0*/  LDL.LU R17, [R1+0x34] ;  /* 0x0000340001117983 */ /* 0x000ea80000300800 */
[----:B------:R-:W3:Y:S04]  /*32900*/  LDL.LU R18, [R1+0x38] ;  /* 0x0000380001127983 */ /* 0x000ee80000300800 */
[----:B------:R-:W3:Y:S01]  /*32910*/  LDL.LU R19, [R1+0x3c] ;  /* 0x00003c0001137983 */ /* 0x000ee20000300800 */
[----:B------:R-:W-:-:S02]  /*32920*/  IMAD.MOV.U32 R5, RZ, RZ, R13 ;  /* 0x000000ffff057224 */ /* 0x000fc400078e000d */
[----:B------:R-:W-:Y:S02]  /*32930*/  IMAD.MOV.U32 R6, RZ, RZ, R11 ;  /* 0x000000ffff067224 */ /* 0x000fe400078e000b */
[----:B------:R-:W-:Y:S01]  /*32940*/  IMAD.MOV.U32 R7, RZ, RZ, R15 ;  /* 0x000000ffff077224 */ /* 0x000fe200078e000f */
[----:B---3--:R0:W-:Y:S04]  /*32950*/  STL.64 [R1+0x1818], R18 ;  /* 0x0018181201007387 */ /* 0x0081e80000100a00 */
[----:B0-----:R-:W3:Y:S04]  /*32960*/  LDL.LU R19, [R1+0x3e8] ;  /* 0x0003e80001137983 */ /* 0x001ee80000300800 */
[----:B--2---:R0:W-:Y:S02]  /*32970*/  STL.64 [R1+0x1810], R16 ;  /* 0x0018101001007387 */ /* 0x0041e40000100a00 */
[----:B0-----:R-:W-:-:S02]  /*32980*/  IMAD.MOV.U32 R16, RZ, RZ, R2 ;  /* 0x000000ffff107224 */ /* 0x001fc400078e0002 */
[----:B-----5:R-:W-:Y:S01]  /*32990*/  IMAD.MOV.U32 R17, RZ, RZ, R20 ;  /* 0x000000ffff117224 */ /* 0x020fe200078e0014 */
[----:B------:R-:W2:Y:S04]  /*329a0*/  LDL.LU R2, [R1+0x1838] ;  /* 0x0018380001027983 */ /* 0x000ea80000300800 */
[----:B------:R-:W5:Y:S02]  /*329b0*/  LDL.LU R20, [R1+0x458] ;  /* 0x0004580001147983 */ /* 0x000f640000300800 */
[----:B------:R-:W-:Y:S02]  /*329c0*/  HMMA.16816.F32 R4, R4, R16, R24 ;  /* 0x000000100404723c */ /* 0x000fe40000001818 */
[----:B------:R-:W4:Y:S04]  /*329d0*/  LDL.LU.64 R26, [R1+0x1830] ;  /* 0x00183000011a7983 */ /* 0x000f280000300a00 */
[----:B------:R-:W2:-:S15]  /*329e0*/  LDL.LU.64 R24, [R1+0x1828] ;  /* 0x0018280001187983 */ /* 0x000e9e0000300a00 */
[----:B------:R-:W-:-:S02]  /*329f0*/  NOP ;  /* 0x0000000000007918 */ /* 0x000fc40000000000 */
[----:B------:R0:W-:Y:S04]  /*32a00*/  STL.64 [R1+0x4a0], R4 ;  /* 0x0004a00401007387 */ /* 0x0001e80000100a00 */
[----:B------:R1:W-:Y:S04]  /*32a10*/  STL.64 [R1+0x4a8], R6 ;  /* 0x0004a80601007387 */ /* 0x0003e80000100a00 */
[----:B0-----:R-:W4:Y:S04]  /*32a20*/  LDL.LU R4, [R1+0x10] ;  /* 0x0000100001047983 */ /* 0x001f280000300800 */
[----:B------:R-:W4:Y:S04]  /*32a30*/  LDL.LU R5, [R1+0x14] ;  /* 0x0000140001057983 */ /* 0x000f280000300800 */
[----:B-1----:R-:W4:Y:S04]  /*32a40*/  LDL.LU R6, [R1+0x18] ;  /* 0x0000180001067983 */ /* 0x002f280000300800 */
[----:B------:R-:W4:Y:S01]  /*32a50*/  LDL.LU R7, [R1+0x1c] ;  /* 0x00001c0001077983 */ /* 0x000f220000300800 */
[----:B------:R-:W-:Y:S01]  /*32a60*/  IMAD.MOV.U32 R12, RZ, RZ, R21 ;  /* 0x000000ffff0c7224 */ /* 0x000fe200078e0015 */
[----:B------:R-:W-:-:S02]  /*32a70*/  F2FP.F16.E4M3.UNPACK_B R17, R10.H1 ;  /* 0x0000000aff11723e */ /* 0x000fc400030006ff */
[----:B------:R-:W5:Y:S01]  /*32a80*/  LDL.LU R10, [R1+0x110] ;  /* 0x00011000010a7983 */ /* 0x000f620000300800 */
[----:B---3--:R-:W-:-:S05]  /*32a90*/  F2FP.F16.E4M3.UNPACK_B R16, R19.H1 ;  /* 0x00000013ff10723e */ /* 0x008fca00030006ff */
[----:B------:R-:W-:Y:S04]  /*32aa0*/  STL [R1+0x160], R16 ;  /* 0x0001601001007387 */ /* 0x000fe80000100800 */
[----:B------:R-:W-:Y:S01]  /*32ab0*/  STL [R1+0x164], R17 ;  /* 0x0001641101007387 */ /* 0x000fe20000100800 */
[----:B--2---:R-:W-:Y:S02]  /*32ac0*/  F2FP.F16.E4M3.UNPACK_B R24, R24.H1 ;  /* 0x00000018ff18723e */ /* 0x004fe400030006ff */
[----:B------:R-:W-:-:S03]  /*32ad0*/  F2FP.F16.E4M3.UNPACK_B R25, R25.H1 ;  /* 0x00000019ff19723e */ /* 0x000fc600030006ff */
[----:B------:R-:W-:Y:S01]  /*32ae0*/  STL [R1+0x158], R24 ;  /* 0x0001581801007387 */ /* 0x000fe20000100800 */
[----:B----4-:R-:W-:-:S15]  /*32af0*/  HMMA.16816.F32 R4, R12, R26, R4 ;  /* 0x0000001a0c04723c */ /* 0x010fde0000001804 */
[----:B------:R-:W-:-:S08]  /*32b00*/  NOP ;  /* 0x0000000000007918 */ /* 0x000fd00000000000 */
[----:B------:R-:W-:Y:S04]  /*32b10*/  STL.64 [R1+0x480], R4 ;  /* 0x0004800401007387 */ /* 0x000fe80000100a00 */
[----:B------:R-:W-:Y:S04]  /*32b20*/  STL.64 [R1+0x488], R6 ;  /* 0x0004880601007387 */ /* 0x000fe80000100a00 */
[----:B------:R-:W-:Y:S04]  /*32b30*/  STL [R1+0x15c], R25 ;  /* 0x00015c1901007387 */ /* 0x000fe80000100800 */
[----:B------:R0:W-:Y:S04]  /*32b40*/  STL.64 [R1+0x1820], R24 ;  /* 0x0018201801007387 */ /* 0x0001e80000100a00 */
[----:B0-----:R-:W2:Y:S04]  /*32b50*/  LDL.LU R24, [R1+0x40] ;  /* 0x0000400001187983 */ /* 0x001ea80000300800 */
[----:B------:R-:W2:Y:S04]  /*32b60*/  LDL.LU R25, [R1+0x44] ;  /* 0x0000440001197983 */ /* 0x000ea80000300800 */
[----:B------:R-:W2:Y:S04]  /*32b70*/  LDL.LU R26, [R1+0x48] ;  /* 0x00004800011a7983 */ /* 0x000ea80000300800 */
[----:B------:R-:W2:Y:S01]  /*32b80*/  LDL.LU R27, [R1+0x4c] ;  /* 0x00004c00011b7983 */ /* 0x000ea20000300800 */
[----:B------:R-:W-:-:S02]  /*32b90*/  F2FP.F16.E4M3.UNPACK_B R2, R2.H1 ;  /* 0x00000002ff02723e */ /* 0x000fc400030006ff */
[----:B------:R-:W-:-:S03]  /*32ba0*/  F2FP.F16.E4M3.UNPACK_B R3, R3.H1 ;  /* 0x00000003ff03723e */ /* 0x000fc600030006ff */
[----:B------:R-:W-:Y:S04]  /*32bb0*/  STL [R1+0x150], R2 ;  /* 0x0001500201007387 */ /* 0x000fe80000100800 */
[----:B------:R-:W-:Y:S01]  /*32bc0*/  STL [R1+0x154], R3 ;  /* 0x0001540301007387 */ /* 0x000fe20000100800 */
[----:B--2---:R-:W-:Y:S03]  /*32bd0*/  HMMA.16816.F32 R16, R12, R16, R24 ;  /* 0x000000100c10723c */ /* 0x004fe60000001818 */
[----:B------:R-:W2:-:S15]  /*32be0*/  LDL.LU.64 R24, [R1+0x1820] ;  /* 0x0018200001187983 */ /* 0x000e9e0000300a00 */
[----:B------:R-:W-:-:S05]  /*32bf0*/  NOP ;  /* 0x0000000000007918 */ /* 0x000fca0000000000 */
[----:B------:R-:W-:Y:S04]  /*32c00*/  STL.64 [R1+0x510], R16 ;  /* 0x0005101001007387 */ /* 0x000fe80000100a00 */
[----:B------:R0:W-:Y:S04]  /*32c10*/  STL.64 [R1+0x518], R18 ;  /* 0x0005181201007387 */ /* 0x0001e80000100a00 */
[----:B0-----:R-:W2:Y:S04]  /*32c20*/  LDL.LU.64 R18, [R1+0x1818] ;  /* 0x0018180001127983 */ /* 0x001ea80000300a00 */
[----:B------:R-:W2:Y:S01]  /*32c30*/  LDL.LU.64 R16, [R1+0x1810] ;  /* 0x0018100001107983 */ /* 0x000ea20000300a00 */
[----:B------:R-:W-:-:S02]  /*32c40*/  IMAD.MOV.U32 R4, RZ, RZ, R21 ;  /* 0x000000ffff047224 */ /* 0x000fc400078e0015 */
[----:B------:R-:W-:Y:S02]  /*32c50*/  IMAD.MOV.U32 R5, RZ, RZ, R13 ;  /* 0x000000ffff057224 */ /* 0x000fe400078e000d */
[----:B------:R-:W-:Y:S02]  /*32c60*/  IMAD.MOV.U32 R6, RZ, RZ, R11 ;  /* 0x000000ffff067224 */ /* 0x000fe400078e000b */
[----:B------:R-:W-:-:S07]  /*32c70*/  IMAD.MOV.U32 R7, RZ, RZ, R15 ;  /* 0x000000ffff077224 */ /* 0x000fce00078e000f */
[----:B--2---:R-:W-:Y:S01]  /*32c80*/  HMMA.16816.F32 R4, R4, R24, R16 ;  /* 0x000000180404723c */ /* 0x004fe20000001810 */
[----:B------:R-:W2:Y:S04]  /*32c90*/  LDL.LU.64 R18, [R1+0x1808] ;  /* 0x0018080001127983 */ /* 0x000ea80000300a00 */
[----:B------:R-:W2:-:S15]  /*32ca0*/  LDL.LU.64 R16, [R1+0x1800] ;  /* 0x0018000001107983 */ /* 0x000e9e0000300a00 */
[----:B------:R-:W-:-:S03]  /*32cb0*/  NOP ;  /* 0x0000000000007918 */ /* 0x000fc60000000000 */
[----:B------:R-:W-:Y:S04]  /*32cc0*/  STL.64 [R1+0x500], R4 ;  /* 0x0005000401007387 */ /* 0x000fe80000100a00 */
[----:B------:R0:W-:Y:S01]  /*32cd0*/  STL.64 [R1+0x508], R6 ;  /* 0x0005080601007387 */ /* 0x0001e20000100a00 */
[----:B------:R-:W-:Y:S02]  /*32ce0*/  F2FP.F16.E4M3.UNPACK_B R22, R22.H1 ;  /* 0x00000016ff16723e */ /* 0x000fe400030006ff */
[----:B------:R-:W-:Y:S01]  /*32cf0*/  F2FP.F16.E4M3.UNPACK_B R23, R23.H1 ;  /* 0x00000017ff17723e */ /* 0x000fe200030006ff */
[----:B-----5:R-:W-:Y:S01]  /*32d00*/  LDS.64 R4, [R10+UR9+0x8c00] ;  /* 0x008c00090a047984 */ /* 0x020fe20008000a00 */
[----:B0-----:R-:W-:-:S03]  /*32d10*/  F2FP.F16.E4M3.UNPACK_B R6, R8.H1 ;  /* 0x00000008ff06723e */ /* 0x001fc600030006ff */
[----:B------:R-:W3:Y:S01]  /*32d20*/  LDL.LU R8, [R1+0x17f8] ;  /* 0x0017f80001087983 */ /* 0x000ee20000300800 */
[----:B------:R-:W-:-:S03]  /*32d30*/  F2FP.F16.E4M3.UNPACK_B R7, R20.H1 ;  /* 0x00000014ff07723e */ /* 0x000fc600030006ff */
[----:B------:R-:W-:Y:S04]  /*32d40*/  STL [R1+0x118], R22 ;  /* 0x0001181601007387 */ /* 0x000fe80000100800 */
[----:B------:R-:W-:Y:S04]  /*32d50*/  STL [R1+0x130], R7 ;  /* 0x0001300701007387 */ /* 0x000fe80000100800 */
[----:B------:R-:W4:Y:S01]  /*32d60*/  LDL.LU R26, [R1+0x498] ;  /* 0x00049800011a7983 */ /* 0x000f220000300800 */
[----:B--2---:R-:W-:Y:S03]  /*32d70*/  HMMA.16816.F32 R16, R12, R2, R16 ;  /* 0x000000020c10723c */ /* 0x004fe60000001810 */
[----:B------:R-:W0:-:S15]  /*32d80*/  LDS.64 R2, [R10+UR9+0x8800] ;  /* 0x008800090a027984 */ /* 0x000e1e0008000a00 */
[----:B------:R-:W-:-:S05]  /*32d90*/  NOP ;  /* 0x0000000000007918 */ /* 0x000fca0000000000 */
[----:B------:R-:W-:Y:S04]  /*32da0*/  STL.64 [R1+0x530], R16 ;  /* 0x0005301001007387 */ /* 0x000fe80000100a00 */
[----:B------:R-:W-:Y:S04]  /*32db0*/  STL.64 [R1+0x538], R18 ;  /* 0x0005381201007387 */ /* 0x000fe80000100a00 */
[----:B------:R-:W-:Y:S04]  /*32dc0*/  STL [R1+0x134], R6 ;  /* 0x0001340601007387 */ /* 0x000fe80000100800 */
[----:B------:R-:W2:Y:S04]  /*32dd0*/  LDL.LU R20, [R1+0x49c] ;  /* 0x00049c0001147983 */ /* 0x000ea80000300800 */
[----:B------:R-:W-:Y:S04]  /*32de0*/  STL [R1+0x11c], R23 ;  /* 0x00011c1701007387 */ /* 0x000fe80000100800 */
[----:B0-----:R0:W-:Y:S04]  /*32df0*/  STL.64 [R1+0x17c0], R2 ;  /* 0x0017c00201007387 */ /* 0x0011e80000100a00 */
[----:B------:R-:W5:Y:S04]  /*32e00*/  LDL.LU R27, [R1+0x4c8] ;  /* 0x0004c800011b7983 */ /* 0x000f680000300800 */
[----:B------:R-:W5:Y:S01]  /*32e10*/  LDL.LU R10, [R1+0x4cc] ;  /* 0x0004cc00010a7983 */ /* 0x000f620000300800 */
[----:B0-----:R-:W-:-:S02]  /*32e20*/  IMAD.MOV.U32 R2, RZ, RZ, R7 ;  /* 0x000000ffff027224 */ /* 0x001fc400078e0007 */
[----:B------:R-:W-:Y:S02]  /*32e30*/  IMAD.MOV.U32 R3, RZ, RZ, R6 ;  /* 0x000000ffff037224 */ /* 0x000fe400078e0006 */
[----:B---3--:R-:W0:Y:S04]  /*32e40*/  LDS.64 R6, [R8+UR9+0x8800] ;  /* 0x0088000908067984 */ /* 0x008e280008000a00 */
[----:B------:R-:W-:Y:S04]  /*32e50*/  STL [R1+0x1710], R5 ;  /* 0x0017100501007387 */ /* 0x000fe80000100800 */
[----:B0-----:R-:W-:Y:S04]  /*32e60*/  STL [R1+0x170c], R7 ;  /* 0x00170c0701007387 */ /* 0x001fe80000100800 */
[----:B------:R-:W-:Y:S04]  /*32e70*/  STL [R1+0x17cc], R6 ;  /* 0x0017cc0601007387 */ /* 0x000fe80000100800 */
[----:B------:R0:W-:Y:S04]  /*32e80*/  STL [R1+0x17c8], R4 ;  /* 0x0017c80401007387 */ /* 0x0001e80000100800 */
[----:B0-----:R-:W3:Y:S04]  /*32e90*/  LDL.LU R4, [R1+0xd0] ;  /* 0x0000d00001047983 */ /* 0x001ee80000300800 */
[----:B------:R-:W3:Y:S04]  /*32ea0*/  LDL.LU R5, [R1+0xd4] ;  /* 0x0000d40001057983 */ /* 0x000ee80000300800 */
[----:B------:R-:W2:Y:S04]  /*32eb0*/  LDL.LU R6, [R1+0xd8] ;  /* 0x0000d80001067983 */ /* 0x000ea80000300800 */
[----:B------:R-:W2:Y:S01]  /*32ec0*/  LDL.LU R7, [R1+0xdc] ;  /* 0x0000dc0001077983 */ /* 0x000ea20000300800 */
[----:B------:R-:W-:Y:S01]  /*32ed0*/  IMAD.MOV.U32 R16, RZ, RZ, R21 ;  /* 0x000000ffff107224 */ /* 0x000fe200078e0015 */
[----:B----4-:R-:W-:Y:S01]  /*32ee0*/  F2FP.F16.E4M3.UNPACK_B R24, R26.H1 ;  /* 0x0000001aff18723e */ /* 0x010fe200030006ff */
[----:B------:R-:W-:Y:S01]  /*32ef0*/  IMAD.MOV.U32 R17, RZ, RZ, R13 ;  /* 0x000000ffff117224 */ /* 0x000fe200078e000d */
[----:B--2---:R-:W-:Y:S04]  /*32f00*/  STL.64 [R1+0x17f0], R6 ;  /* 0x0017f00601007387 */ /* 0x004fe80000100a00 */
[----:B---3--:R0:W-:Y:S04]  /*32f10*/  STL.64 [R1+0x17e8], R4 ;  /* 0x0017e80401007387 */ /* 0x0081e80000100a00 */
[----:B0-----:R-:W2:Y:S04]  /*32f20*/  LDL.LU R4, [R1+0xe0] ;  /* 0x0000e00001047983 */ /* 0x001ea80000300800 */
[----:B------:R-:W2:Y:S04]  /*32f30*/  LDL.LU R5, [R1+0xe4] ;  /* 0x0000e40001057983 */ /* 0x000ea80000300800 */
[----:B------:R-:W2:Y:S01]  /*32f40*/  LDL.LU R6, [R1+0xe8] ;  /* 0x0000e80001067983 */ /* 0x000ea20000300800 */
[----:B------:R-:W-:-:S03]  /*32f50*/  IMAD.MOV.U32 R7, RZ, RZ, R9 ;  /* 0x000000ffff077224 */ /* 0x000fc600078e0009 */
[----:B------:R-:W0:Y:S01]  /*32f60*/  LDS.64 R8, [R8+UR9+0x8c00] ;  /* 0x008c000908087984 */ /* 0x000e220008000a00 */
[----:B------:R-:W-:Y:S02]  /*32f70*/  IMAD.MOV.U32 R18, RZ, RZ, R11 ;  /* 0x000000ffff127224 */ /* 0x000fe400078e000b */
[----:B------:R-:W-:Y:S01]  /*32f80*/  IMAD.MOV.U32 R19, RZ, RZ, R15 ;  /* 0x000000ffff137224 */ /* 0x000fe200078e000f */
[----:B------:R-:W-:Y:S01]  /*32f90*/  F2FP.F16.E4M3.UNPACK_B R25, R20.H1 ;  /* 0x00000014ff19723e */ /* 0x000fe200030006ff */
[----:B0-----:R-:W-:Y:S04]  /*32fa0*/  STL [R1+0x1708], R9 ;  /* 0x0017080901007387 */ /* 0x001fe80000100800 */
[----:B------:R-:W-:Y:S04]  /*32fb0*/  STL [R1+0x110], R24 ;  /* 0x0001101801007387 */ /* 0x000fe80000100800 */
[----:B------:R-:W-:Y:S01]  /*32fc0*/  STL [R1+0x114], R25 ;  /* 0x0001141901007387 */ /* 0x000fe20000100800 */
[----:B--2---:R-:W-:Y:S03]  /*32fd0*/  HMMA.16816.F32 R16, R16, R22, R4 ;  /* 0x000000161010723c */ /* 0x004fe60000001804 */
[----:B------:R-:W2:Y:S04]  /*32fe0*/  LDL.LU.64 R6, [R1+0x17f0] ;  /* 0x0017f00001067983 */ /* 0x000ea80000300a00 */
[----:B------:R-:W2:Y:S04]  /*32ff0*/  LDL.LU.64 R4, [R1+0x17e8] ;  /* 0x0017e80001047983 */ /* 0x000ea80000300a00 */
[----:B------:R-:W3:-:S12]  /*33000*/  LDL.LU.64 R22, [R1+0x17e0] ;  /* 0x0017e00001167983 */ /* 0x000ed80000300a00 */
[----:B------:R0:W-:Y:S04]  /*33010*/  STL.64 [R1+0x520], R16 ;  /* 0x0005201001007387 */ /* 0x0001e80000100a00 */
[----:B------:R-:W-:Y:S01]  /*33020*/  STL.64 [R1+0x528], R18 ;  /* 0x0005281201007387 */ /* 0x000fe20000100a00 */
[----:B0-----:R-:W-:-:S03]  /*33030*/  IMAD.MOV.U32 R16, RZ, RZ, R21 ;  /* 0x000000ffff107224 */ /* 0x001fc600078e0015 */
[----:B---3--:R-:W-:Y:S04]  /*33040*/  STL.64 [R1+0x17d8], R22 ;  /* 0x0017d81601007387 */ /* 0x008fe80000100a00 */
[----:B------:R0:W-:Y:S04]  /*33050*/  STL [R1+0x17d0], R21 ;  /* 0x0017d01501007387 */ /* 0x0001e80000100800 */
[----:B------:R-:W3:Y:S04]  /*33060*/  LDL.LU R20, [R1+0xb0] ;  /* 0x0000b00001147983 */ /* 0x000ee80000300800 */
[----:B0-----:R-:W3:Y:S04]  /*33070*/  LDL.LU R21, [R1+0xb4] ;  /* 0x0000b40001157983 */ /* 0x001ee80000300800 */
[----:B------:R-:W3:Y:S04]  /*33080*/  LDL.LU R22, [R1+0xb8] ;  /* 0x0000b80001167983 */ /* 0x000ee80000300800 */
[----:B------:R-:W3:Y:S01]  /*33090*/  LDL.LU R23, [R1+0xbc] ;  /* 0x0000bc0001177983 */ /* 0x000ee20000300800 */
[----:B--2---:R-:W-:Y:S06]  /*330a0*/  HMMA.16816.F32 R4, R12, R2, R4 ;  /* 0x000000020c04723c */ /* 0x004fec0000001804 */
[----:B------:R-:W-:-:S02]  /*330b0*/  IMAD.MOV.U32 R17, RZ, RZ, R13 ;  /* 0x000000ffff117224 */ /* 0x000fc400078e000d */
[----:B------:R-:W-:Y:S02]  /*330c0*/  IMAD.MOV.U32 R18, RZ, RZ, R11 ;  /* 0x000000ffff127224 */ /* 0x000fe400078e000b */
[----:B------:R-:W-:Y:S01]  /*330d0*/  IMAD.MOV.U32 R19, RZ, RZ, R15 ;  /* 0x000000ffff137224 */ /* 0x000fe200078e000f */
[----:B------:R-:W-:Y:S02]  /*330e0*/  F2FP.F16.E4M3.UNPACK_B R28, R28.H1 ;  /* 0x0000001cff1c723e */ /* 0x000fe400030006ff */
[----:B-----5:R-:W-:-:S10]  /*330f0*/  F2FP.F16.E4M3.UNPACK_B R2, R27.H1 ;  /* 0x0000001bff02723e */ /* 0x020fd400030006ff */
[----:B------:R0:W-:Y:S04]  /*33100*/  STL.64 [R1+0x540], R4 ;  /* 0x0005400401007387 */ /* 0x0001e80000100a00 */
[----:B------:R1:W-:Y:S04]  /*33110*/  STL.64 [R1+0x548], R6 ;  /* 0x0005480601007387 */ /* 0x0003e80000100a00 */
[----:B0-----:R-:W2:Y:S04]  /*33120*/  LDL.LU R4, [R1+0xc0] ;  /* 0x0000c00001047983 */ /* 0x001ea80000300800 */
[----:B------:R-:W2:Y:S04]  /*33130*/  LDL.LU R5, [R1+0xc4] ;  /* 0x0000c40001057983 */ /* 0x000ea80000300800 */
[----:B-1----:R-:W2:Y:S04]  /*33140*/  LDL.LU R6, [R1+0xc8] ;  /* 0x0000c80001067983 */ /* 0x002ea80000300800 */
[----:B------:R-:W2:Y:S01]  /*33150*/  LDL.LU R7, [R1+0xcc] ;  /* 0x0000cc0001077983 */ /* 0x000ea20000300800 */
[----:B---3--:R-:W-:Y:S03]  /*33160*/  HMMA.16816.F32 R16, R16, R24, R20 ;  /* 0x000000181010723c */ /* 0x008fe60000001814 */
[----:B------:R-:W3:Y:S04]  /*33170*/  LDL.LU.64 R22, [R1+0x17d8] ;  /* 0x0017d80001167983 */ /* 0x000ee80000300a00 */
[----:B------:R-:W4:Y:S04]  /*33180*/  LDL.LU R21, [R1+0x17d0] ;  /* 0x0017d00001157983 */ /* 0x000f280000300800 */
[----:B------:R-:W5:-:S12]  /*33190*/  LDL.LU R24, [R1+0x290] ;  /* 0x0002900001187983 */ /* 0x000f580000300800 */
[----:B------:R0:W-:Y:S04]  /*331a0*/  STL.64 [R1+0x550], R16 ;  /* 0x0005501001007387 */ /* 0x0001e80000100a00 */
[----:B------:R1:W-:Y:S04]  /*331b0*/  STL.64 [R1+0x558], R18 ;  /* 0x0005581201007387 */ /* 0x0003e80000100a00 */
[----:B------:R-:W-:Y:S04]  /*331c0*/  STL [R1+0xe0], R28 ;  /* 0x0000e01c01007387 */ /* 0x000fe80000100800 */
[----:B------:R-:W5:Y:S04]  /*331d0*/  LDL.LU R25, [R1+0x294] ;  /* 0x0002940001197983 */ /* 0x000f680000300800 */
[----:B------:R-:W2:Y:S04]  /*331e0*/  LDL.LU R26, [R1+0x298] ;  /* 0x00029800011a7983 */ /* 0x000ea80000300800 */
[----:B------:R-:W2:Y:S01]  /*331f0*/  LDL.LU R27, [R1+0x29c] ;  /* 0x00029c00011b7983 */ /* 0x000ea20000300800 */
[----:B----4-:R-:W-:-:S02]  /*33200*/  IMAD.MOV.U32 R12, RZ, RZ, R21 ;  /* 0x000000ffff0c7224 */ /* 0x010fc400078e0015 */
[----:B0-----:R-:W-:Y:S01]  /*33210*/  IMAD.MOV.U32 R16, RZ, RZ, R21 ;  /* 0x000000ffff107224 */ /* 0x001fe200078e0015 */
[----:B--2---:R-:W-:Y:S04]  /*33220*/  STL.64 [R1+0x1798], R26 ;  /* 0x0017981a01007387 */ /* 0x004fe80000100a00 */
[----:B-----5:R-:W-:Y:S04]  /*33230*/  STL.64 [R1+0x1790], R24 ;  /* 0x0017901801007387 */ /* 0x020fe80000100a00 */
[----:B------:R-:W2:Y:S04]  /*33240*/  LDL.LU R20, [R1+0xf0] ;  /* 0x0000f00001147983 */ /* 0x000ea80000300800 */
[----:B------:R-:W2:Y:S01]  /*33250*/  LDL.LU R21, [R1+0xf4] ;  /* 0x0000f40001157983 */ /* 0x000ea20000300800 */
[----:B------:R-:W-:Y:S01]  /*33260*/  F2FP.F16.E4M3.UNPACK_B R3, R10.H1 ;  /* 0x0000000aff03723e */ /* 0x000fe200030006ff */
[----:B------:R-:W-:-:S02]  /*33270*/  IMAD.MOV.U32 R17, RZ, RZ, R13 ;  /* 0x000000ffff117224 */ /* 0x000fc400078e000d */
[----:B-1----:R-:W-:-:S04]  /*33280*/  IMAD.MOV.U32 R19, RZ, RZ, R15 ;  /* 0x000000ffff137224 */ /* 0x002fc800078e000f */
[----:B------:R-:W-:Y:S01]  /*33290*/  HMMA.16816.F32 R12, R12, R2, R4 ;  /* 0x000000020c0c723c */ /* 0x000fe20000001804 */
[----:B---3--:R-:W-:Y:S01]  /*332a0*/  STL.64 [R1+0x17a8], R22 ;  /* 0x0017a81601007387 */ /* 0x008fe20000100a00 */
[----:B------:R-:W-:-:S04]  /*332b0*/  IMAD.MOV.U32 R18, RZ, RZ, R11 ;  /* 0x000000ffff127224 */ /* 0x000fc800078e000b */
[----:B------:R-:W-:Y:S02]  /*332c0*/  IMAD.MOV.U32 R11, RZ, RZ, R2 ;  /* 0x000000ffff0b7224 */ /* 0x000fe400078e0002 */
[----:B------:R-:W-:Y:S01]  /*332d0*/  IMAD.MOV.U32 R10, RZ, RZ, R3 ;  /* 0x000000ffff0a7224 */ /* 0x000fe200078e0003 */
[----:B--2---:R0:W-:Y:S04]  /*332e0*/  STL.64 [R1+0x17a0], R20 ;  /* 0x0017a01401007387 */ /* 0x0041e80000100a00 */
[----:B0-----:R-:W2:Y:S04]  /*332f0*/  LDL.LU R20, [R1+0x2c0] ;  /* 0x0002c00001147983 */ /* 0x001ea80000300800 */
[----:B------:R-:W2:Y:S04]  /*33300*/  LDL.LU R21, [R1+0x2c4] ;  /* 0x0002c40001157983 */ /* 0x000ea80000300800 */
[----:B------:R-:W2:Y:S04]  /*33310*/  LDL.LU R22, [R1+0x2c8] ;  /* 0x0002c80001167983 */ /* 0x000ea80000300800 */
[----:B------:R-:W2:Y:S04]  /*33320*/  LDL.LU R23, [R1+0x2cc] ;  /* 0x0002cc0001177983 */ /* 0x000ea80000300800 */
[----:B------:R-:W3:Y:S04]  /*33330*/  LDL.LU R24, [R1+0x2a0] ;  /* 0x0002a00001187983 */ /* 0x000ee80000300800 */
[----:B------:R-:W3:Y:S04]  /*33340*/  LDL.LU R25, [R1+0x2a4] ;  /* 0x0002a40001197983 */ /* 0x000ee80000300800 */
[----:B------:R-:W3:Y:S04]  /*33350*/  LDL.LU R26, [R1+0x2a8] ;  /* 0x0002a800011a7983 */ /* 0x000ee80000300800 */
[----:B------:R-:W3:Y:S04]  /*33360*/  LDL.LU R27, [R1+0x2ac] ;  /* 0x0002ac00011b7983 */ /* 0x000ee80000300800 */
[----:B------:R-:W4:Y:S04]  /*33370*/  LDL.LU R6, [R1+0x17cc] ;  /* 0x0017cc0001067983 */ /* 0x000f280000300800 */
[----:B------:R-:W5:Y:S04]  /*33380*/  LDL.LU R4, [R1+0x17c8] ;  /* 0x0017c80001047983 */ /* 0x000f680000300800 */
[----:B------:R0:W-:Y:S04]  /*33390*/  STL.64 [R1+0x560], R12 ;  /* 0x0005600c01007387 */ /* 0x0001e80000100a00 */
[----:B------:R1:W-:Y:S04]  /*333a0*/  STL.64 [R1+0x568], R14 ;  /* 0x0005680e01007387 */ /* 0x0003e80000100a00 */
[----:B------:R-:W2:Y:S01]  /*333b0*/  LDL.LU.64 R2, [R1+0x17c0] ;  /* 0x0017c00001027983 */ /* 0x000ea20000300a00 */
[----:B0-----:R-:W-:-:S03]  /*333c0*/  IMAD.MOV.U32 R12, RZ, RZ, R0 ;  /* 0x000000ffff0c7224 */ /* 0x001fc600078e0000 */
[----:B------:R-:W3:Y:S04]  /*333d0*/  LDL.LU R0, [R1+0x17b8] ;  /* 0x0017b80001007983 */ /* 0x000ee80000300800 */
[----:B------:R-:W4:Y:S04]  /*333e0*/  LDL.LU R13, [R1+0xa4] ;  /* 0x0000a400010d7983 */ /* 0x000f280000300800 */
[----:B-1----:R-:W4:Y:S04]  /*333f0*/  LDL.LU R14, [R1+0xa8] ;  /* 0x0000a800010e7983 */ /* 0x002f280000300800 */
[----:B------:R-:W4:Y:S04]  /*33400*/  LDL.LU R15, [R1+0xac] ;  /* 0x0000ac00010f7983 */ /* 0x000f280000300800 */
[----:B------:R0:W-:Y:S04]  /*33410*/  STL [R1+0x1684], R10 ;  /* 0x0016840a01007387 */ /* 0x0001e80000100800 */
[----:B------:R3:W-:Y:S04]  /*33420*/  STL [R1+0x1680], R11 ;  /* 0x0016800b01007387 */ /* 0x0007e80000100800 */
[----:B0-----:R-:W5:Y:S01]  /*33430*/  LDL.LU R10, [R1+0x100] ;  /* 0x00010000010a7983 */ /* 0x001f620000300800 */
[----:B------:R-:W-:Y:S01]  /*33440*/  F2FP.F16.E4M3.UNPACK_B R29, R29.H1 ;  /* 0x0000001dff1d723e */ /* 0x000fe200030006ff */
[----:B---3--:R-:W-:-:S06]  /*33450*/  IMAD.MOV.U32 R11, RZ, RZ, R0 ;  /* 0x000000ffff0b7224 */ /* 0x008fcc00078e0000 */
[----:B----4-:R-:W-:Y:S07]  /*33460*/  HMMA.16816.F32 R12, R16, R28, R12 ;  /* 0x0000001c100c723c */ /* 0x010fee000000180c */
[----:B--2---:R-:W-:Y:S02]  /*33470*/  IMAD.MOV.U32 R16, RZ, RZ, R2 ;  /* 0x000000ffff107224 */ /* 0x004fe400078e0002 */
[----:B-----5:R-:W-:Y:S02]  /*33480*/  IMAD.MOV.U32 R17, RZ, RZ, R4 ;  /* 0x000000ffff117224 */ /* 0x020fe400078e0004 */
[----:B------:R-:W-:-:S02]  /*33490*/  IMAD.MOV.U32 R18, RZ, RZ, R6 ;  /* 0x000000ffff127224 */ /* 0x000fc400078e0006 */
[----:B------:R-:W-:-:S07]  /*334a0*/  IMAD.MOV.U32 R19, RZ, RZ, R8 ;  /* 0x000000ffff137224 */ /* 0x000fce00078e0008 */
[----:B------:R-:W-:Y:S01]  /*334b0*/  HMMA.16816.F32 R16, R16, R10, R20 ;  /* 0x0000000a1010723c */ /* 0x000fe20000001814 */
[----:B------:R-:W-:Y:S02]  /*334c0*/  IMAD.MOV.U32 R0, RZ, RZ, R29 ;  /* 0x000000ffff007224 */ /* 0x000fe400078e001d */
[----:B------:R-:W2:Y:S04]  /*334d0*/  LDL.LU.64 R28, [R1+0x17b0] ;  /* 0x0017b000011c7983 */ /* 0x000ea80000300a00 */
[----:B------:R-:W-:Y:S04]  /*334e0*/  STL.64 [R1+0x570], R12 ;  /* 0x0005700c01007387 */ /* 0x000fe80000100a00 */
[----:B------:R-:W-:Y:S04]  /*334f0*/  STL.64 [R1+0x578], R14 ;  /* 0x0005780e01007387 */ /* 0x000fe80000100a00 */
[----:B------:R-:W-:Y:S04]  /*33500*/  STL [R1+0x1668], R0 ;  /* 0x0016680001007387 */ /* 0x000fe80000100800 */
[----:B------:R-:W3:Y:S04]  /*33510*/  LDL.LU.64 R22, [R1+0x17a8] ;  /* 0x0017a80001167983 */ /* 0x000ee80000300a00 */
[----:B------:R-:W4:Y:S01]  /*33520*/  LDL.LU.64 R20, [R1+0x17a0] ;  /* 0x0017a00001147983 */ /* 0x000f220000300a00 */
[----:B------:R-:W-:-:S02]  /*33530*/  IMAD.MOV.U32 R5, RZ, RZ, R16 ;  /* 0x000000ffff057224 */ /* 0x000fc400078e0010 */
[----:B------:R-:W-:Y:S01]  /*33540*/  IMAD.MOV.U32 R7, RZ, RZ, R17 ;  /* 0x000000ffff077224 */ /* 0x000fe200078e0011 */
[----:B------:R0:W-:Y:S01]  /*33550*/  STL [R1+0x78], R18 ;  /* 0x0000781201007387 */ /* 0x0001e20000100800 */
[----:B------:R-:W-:-:S03]  /*33560*/  IMAD.MOV.U32 R9, RZ, RZ, R19 ;  /* 0x000000ffff097224 */ /* 0x000fc600078e0013 */
[----:B------:R-:W3:Y:S04]  /*33570*/  LDL.LU R16, [R1+0x2b0] ;  /* 0x0002b00001107983 */ /* 0x000ee80000300800 */
[----:B------:R-:W3:Y:S04]  /*33580*/  LDL.LU R17, [R1+0x2b4] ;  /* 0x0002b40001117983 */ /* 0x000ee80000300800 */
[----:B0-----:R-:W3:Y:S04]  /*33590*/  LDL.LU R18, [R1+0x2b8] ;  /* 0x0002b80001127983 */ /* 0x001ee80000300800 */
[----:B------:R-:W3:Y:S01]  /*335a0*/  LDL.LU R19, [R1+0x2bc] ;  /* 0x0002bc0001137983 */ /* 0x000ee20000300800 */
[----:B------:R-:W-:-:S02]  /*335b0*/  IMAD.MOV.U32 R12, RZ, RZ, R2 ;  /* 0x000000ffff0c7224 */ /* 0x000fc400078e0002 */
[----:B------:R-:W-:Y:S02]  /*335c0*/  IMAD.MOV.U32 R13, RZ, RZ, R4 ;  /* 0x000000ffff0d7224 */ /* 0x000fe400078e0004 */
[----:B------:R-:W-:Y:S02]  /*335d0*/  IMAD.MOV.U32 R14, RZ, RZ, R6 ;  /* 0x000000ffff0e7224 */ /* 0x000fe400078e0006 */
[----:B------:R-:W-:-:S07]  /*335e0*/  IMAD.MOV.U32 R15, RZ, RZ, R8 ;  /* 0x000000ffff0f7224 */ /* 0x000fce00078e0008 */
[C---:B---3--:R-:W-:Y:S06]  /*335f0*/  HMMA.16816.F32 R16, R12.reuse, R22, R16 ;  /* 0x000000160c10723c */ /* 0x048fec0000001810 */
[----:B----4-:R-:W-:-:S15]  /*33600*/  HMMA.16816.F32 R20, R12, R20, R24 ;  /* 0x000000140c14723c */ /* 0x010fde0000001818 */
[----:B------:R-:W-:-:S02]  /*33610*/  NOP ;  /* 0x0000000000007918 */ /* 0x000fc40000000000 */
[----:B------:R0:W-:Y:S04]  /*33620*/  STL.64 [R1+0x60], R16 ;  /* 0x0000601001007387 */ /* 0x0001e80000100a00 */
[----:B------:R1:W-:Y:S04]  /*33630*/  STL.64 [R1+0x68], R18 ;  /* 0x0000681201007387 */ /* 0x0003e80000100a00 */
[----:B------:R-:W2:Y:S04]  /*33640*/  LDL.LU.64 R26, [R1+0x1798] ;  /* 0x00179800011a7983 */ /* 0x000ea80000300a00 */
[----:B------:R-:W2:Y:S01]  /*33650*/  LDL.LU.64 R24, [R1+0x1790] ;  /* 0x0017900001187983 */ /* 0x000ea20000300a00 */
[----:B0-----:R-:W-:-:S02]  /*33660*/  IMAD.MOV.U32 R16, RZ, RZ, R2 ;  /* 0x000000ffff107224 */ /* 0x001fc400078e0002 */
[----:B------:R-:W-:Y:S02]  /*33670*/  IMAD.MOV.U32 R17, RZ, RZ, R4 ;  /* 0x000000ffff117224 */ /* 0x000fe400078e0004 */
[----:B-1----:R-:W-:Y:S02]  /*33680*/  IMAD.MOV.U32 R18, RZ, RZ, R6 ;  /* 0x000000ffff127224 */ /* 0x002fe400078e0006 */
[----:B------:R-:W-:-:S07]  /*33690*/  IMAD.MOV.U32 R19, RZ, RZ, R8 ;  /* 0x000000ffff137224 */ /* 0x000fce00078e0008 */
[----:B--2---:R-:W-:Y:S01]  /*336a0*/  HMMA.16816.F32 R12, R16, R28, R24 ;  /* 0x0000001c100c723c */ /* 0x004fe20000001818 */
[----:B------:R-:W2:Y:S04]  /*336b0*/  LDL.LU R26, [R1+0x138] ;  /* 0x00013800011a7983 */ /* 0x000ea80000300800 */
[----:B------:R-:W-:Y:S04]  /*336c0*/  STL.64 [R1+0xd0], R20 ;  /* 0x0000d01401007387 */ /* 0x000fe80000100a00 */
[----:B------:R-:W-:-:S14]  /*336d0*/  STL.64 [R1+0xd8], R22 ;  /* 0x0000d81601007387 */ /* 0x000fdc0000100a00 */
[----:B------:R-:W-:Y:S04]  /*336e0*/  STL.64 [R1+0x50], R12 ;  /* 0x0000500c01007387 */ /* 0x000fe80000100a00 */
[----:B------:R-:W-:Y:S04]  /*336f0*/  STL.64 [R1+0x58], R14 ;  /* 0x0000580e01007387 */ /* 0x000fe80000100a00 */
[----:B------:R-:W2:Y:S04]  /*33700*/  LDL.LU R27, [R1+0x13c] ;  /* 0x00013c00011b7983 */ /* 0x000ea80000300800 */
[----:B------:R-:W3:Y:S04]  /*33710*/  LDL.LU R10, [R1+0x120] ;  /* 0x00012000010a7983 */ /* 0x000ee80000300800 */
[----:B------:R-:W3:Y:S04]  /*33720*/  LDL.LU R11, [R1+0x124] ;  /* 0x00012400010b7983 */ /* 0x000ee80000300800 */
[----:B---3--:R0:W-:Y:S04]  /*33730*/  STL.64 [R1+0x1778], R10 ;  /* 0x0017780a01007387 */ /* 0x0081e80000100a00 */
[----:B------:R-:W3:Y:S04]  /*33740*/  LDL.LU R28, [R1+0x128] ;  /* 0x00012800011c7983 */ /* 0x000ee80000300800 */
[----:B------:R-:W3:Y:S04]  /*33750*/  LDL.LU R29, [R1+0x12c] ;  /* 0x00012c00011d7983 */ /* 0x000ee80000300800 */
[----:B------:R-:W4:Y:S04]  /*33760*/  LDL.LU R24, [R1+0x140] ;  /* 0x0001400001187983 */ /* 0x000f280000300800 */
[----:B------:R-:W4:Y:S04]  /*33770*/  LDL.LU R25, [R1+0x144] ;  /* 0x0001440001197983 */ /* 0x000f280000300800 */
[----:B0-----:R-:W5:Y:S04]  /*33780*/  LDL.LU R10, [R1+0x108] ;  /* 0x00010800010a7983 */ /* 0x001f680000300800 */
[----:B------:R-:W5:Y:S04]  /*33790*/  LDL.LU R11, [R1+0x10c] ;  /* 0x00010c00010b7983 */ /* 0x000f680000300800 */
[----:B--2---:R-:W-:Y:S04]  /*337a0*/  STL.64 [R1+0x1760], R26 ;  /* 0x0017601a01007387 */ /* 0x004fe80000100a00 */
[----:B----4-:R0:W-:Y:S04]  /*337b0*/  STL.64 [R1+0x1758], R24 ;  /* 0x0017581801007387 */ /* 0x0101e80000100a00 */
[----:B0-----:R-:W2:Y:S04]  /*337c0*/  LDL.LU R24, [R1+0x260] ;  /* 0x0002600001187983 */ /* 0x001ea80000300800 */
[----:B------:R-:W2:Y:S04]  /*337d0*/  LDL.LU R25, [R1+0x264] ;  /* 0x0002640001197983 */ /* 0x000ea80000300800 */
[----:B------:R-:W4:Y:S04]  /*337e0*/  LDL.LU R26, [R1+0x268] ;  /* 0x00026800011a7983 */ /* 0x000f280000300800 */
[----:B------:R-:W4:Y:S04]  /*337f0*/  LDL.LU R27, [R1+0x26c] ;  /* 0x00026c00011b7983 */ /* 0x000f280000300800 */
[----:B----4-:R-:W-:Y:S04]  /*33800*/  STL.64 [R1+0x1770], R26 ;  /* 0x0017701a01007387 */ /* 0x010fe80000100a00 */
[----:B--2---:R0:W-:Y:S04]  /*33810*/  STL.64 [R1+0x1768], R24 ;  /* 0x0017681801007387 */ /* 0x0041e80000100a00 */
[----:B0-----:R-:W2:Y:S04]  /*33820*/  LDL.LU R24, [R1+0x270] ;  /* 0x0002700001187983 */ /* 0x001ea80000300800 */
[----:B------:R-:W2:Y:S04]  /*33830*/  LDL.LU R25, [R1+0x274] ;  /* 0x0002740001197983 */ /* 0x000ea80000300800 */
[----:B------:R-:W4:Y:S04]  /*33840*/  LDL.LU R26, [R1+0x278] ;  /* 0x00027800011a7983 */ /* 0x000f280000300800 */
[----:B------:R-:W4:Y:S01]  /*33850*/  LDL.LU R27, [R1+0x27c] ;  /* 0x00027c00011b7983 */ /* 0x000f220000300800 */
[----:B------:R-:W-:-:S03]  /*33860*/  IMAD.MOV.U32 R12, RZ, RZ, R2 ;  /* 0x000000ffff0c7224 */ /* 0x000fc600078e0002 */
[----:B----4-:R-:W-:Y:S04]  /*33870*/  STL.64 [R1+0x1788], R26 ;  /* 0x0017881a01007387 */ /* 0x010fe80000100a00 */
[----:B--2---:R0:W-:Y:S04]  /*33880*/  STL.64 [R1+0x1780], R24 ;  /* 0x0017801801007387 */ /* 0x0041e80000100a00 */
[----:B0-----:R-:W5:Y:S04]  /*33890*/  LDL.LU R24, [R1+0x280] ;  /* 0x0002800001187983 */ /* 0x001f680000300800 */
[----:B------:R-:W5:Y:S04]  /*338a0*/  LDL.LU R25, [R1+0x284] ;  /* 0x0002840001197983 */ /* 0x000f680000300800 */
[----:B------:R-:W5:Y:S04]  /*338b0*/  LDL.LU R26, [R1+0x288] ;  /* 0x00028800011a7983 */ /* 0x000f680000300800 */
[----:B------:R-:W5:Y:S04]  /*338c0*/  LDL.LU R27, [R1+0x28c] ;  /* 0x00028c00011b7983 */ /* 0x000f680000300800 */
[----:B------:R-:W2:Y:S04]  /*338d0*/  LDL.LU R20, [R1+0x230] ;  /* 0x0002300001147983 */ /* 0x000ea80000300800 */
[----:B------:R-:W2:Y:S04]  /*338e0*/  LDL.LU R21, [R1+0x234] ;  /* 0x0002340001157983 */ /* 0x000ea80000300800 */
[----:B------:R-:W4:Y:S04]  /*338f0*/  LDL.LU R22, [R1+0x238] ;  /* 0x0002380001167983 */ /* 0x000f280000300800 */
[----:B------:R-:W4:Y:S01]  /*33900*/  LDL.LU R23, [R1+0x23c] ;  /* 0x00023c0001177983 */ /* 0x000f220000300800 */
[----:B------:R-:W-:-:S02]  /*33910*/  IMAD.MOV.U32 R13, RZ, RZ, R4 ;  /* 0x000000ffff0d7224 */ /* 0x000fc400078e0004 */
[----:B------:R-:W-:Y:S02]  /*33920*/  IMAD.MOV.U32 R14, RZ, RZ, R6 ;  /* 0x000000ffff0e7224 */ /* 0x000fe400078e0006 */
[----:B------:R-:W-:-:S07]  /*33930*/  IMAD.MOV.U32 R15, RZ, RZ, R8 ;  /* 0x000000ffff0f7224 */ /* 0x000fce00078e0008 */
[----:B-----5:R-:W-:Y:S01]  /*33940*/  HMMA.16816.F32 R12, R12, R10, R24 ;  /* 0x0000000a0c0c723c */ /* 0x020fe20000001818 */
[----:B----4-:R-:W-:Y:S04]  /*33950*/  STL.64 [R1+0x1750], R22 ;  /* 0x0017501601007387 */ /* 0x010fe80000100a00 */
[----:B--2---:R0:W-:Y:S04]  /*33960*/  STL.64 [R1+0x1748], R20 ;  /* 0x0017481401007387 */ /* 0x0041e80000100a00 */
[----:B0-----:R-:W2:Y:S04]  /*33970*/  LDL.LU R20, [R1+0x240] ;  /* 0x0002400001147983 */ /* 0x001ea80000300800 */
[----:B------:R-:W2:Y:S04]  /*33980*/  LDL.LU R21, [R1+0x244] ;  /* 0x0002440001157983 */ /* 0x000ea80000300800 */
[----:B------:R-:W2:Y:S04]  /*33990*/  LDL.LU R22, [R1+0x248] ;  /* 0x0002480001167983 */ /* 0x000ea80000300800 */
[----:B------:R-:W2:Y:S04]  /*339a0*/  LDL.LU R23, [R1+0x24c] ;  /* 0x00024c0001177983 */ /* 0x000ea80000300800 */
[----:B------:R-:W4:Y:S04]  /*339b0*/  LDL.LU.64 R26, [R1+0x1788] ;  /* 0x00178800011a7983 */ /* 0x000f280000300a00 */
[----:B------:R-:W4:Y:S04]  /*339c0*/  LDL.LU.64 R24, [R1+0x1780] ;  /* 0x0017800001187983 */ /* 0x000f280000300a00 */
[----:B------:R-:W5:Y:S04]  /*339d0*/  LDL.LU.64 R10, [R1+0x1778] ;  /* 0x00177800010a7983 */ /* 0x000f680000300a00 */
[----:B------:R-:W-:Y:S04]  /*339e0*/  STL.64 [R1+0xc0], R12 ;  /* 0x0000c00c01007387 */ /* 0x000fe80000100a00 */
[----:B------:R0:W-:Y:S04]  /*339f0*/  STL.64 [R1+0xc8], R14 ;  /* 0x0000c80e01007387 */ /* 0x0001e80000100a00 */
[----:B0-----:R-:W4:Y:S04]  /*33a00*/  LDL.LU R14, [R1+0xf8] ;  /* 0x0000f800010e7983 */ /* 0x001f280000300800 */
[----:B------:R-:W4:Y:S01]  /*33a10*/  LDL.LU R15, [R1+0xfc] ;  /* 0x0000fc00010f7983 */ /* 0x000f220000300800 */
[----:B------:R-:W-:-:S02]  /*33a20*/  IMAD.MOV.U32 R12, RZ, RZ, R2 ;  /* 0x000000ffff0c7224 */ /* 0x000fc400078e0002 */
[----:B------:R-:W-:Y:S01]  /*33a30*/  IMAD.MOV.U32 R13, RZ, RZ, R4 ;  /* 0x000000ffff0d7224 */ /* 0x000fe200078e0004 */
[----:B----4-:R-:W-:Y:S01]  /*33a40*/  HMMA.16816.F32 R16, R16, R14, R24 ;  /* 0x0000000e1010723c */ /* 0x010fe20000001818 */
[----:B------:R-:W3:Y:S04]  /*33a50*/  LDL.LU.64 R26, [R1+0x1770] ;  /* 0x00177000011a7983 */ /* 0x000ee80000300a00 */
[----:B------:R-:W3:Y:S02]  /*33a60*/  LDL.LU.64 R24, [R1+0x1768] ;  /* 0x0017680001187983 */ /* 0x000ee40000300a00 */
[----:B------:R-:W-:Y:S02]  /*33a70*/  IMAD.MOV.U32 R14, RZ, RZ, R6 ;  /* 0x000000ffff0e7224 */ /* 0x000fe400078e0006 */
[----:B------:R-:W-:-:S14]  /*33a80*/  IMAD.MOV.U32 R15, RZ, RZ, R8 ;  /* 0x000000ffff0f7224 */ /* 0x000fdc00078e0008 */
[----:B------:R-:W-:Y:S04]  /*33a90*/  STL.64 [R1+0x40], R16 ;  /* 0x0000401001007387 */ /* 0x000fe80000100a00 */
[----:B------:R-:W-:Y:S01]  /*33aa0*/  STL.64 [R1+0x48], R18 ;  /* 0x0000481201007387 */ /* 0x000fe20000100a00 */
[----:B---3--:R-:W-:Y:S03]  /*33ab0*/  HMMA.16816.F32 R12, R12, R28, R24 ;  /* 0x0000001c0c0c723c */ /* 0x008fe60000001818 */
[----:B------:R-:W3:Y:S04]  /*33ac0*/  LDL.LU.64 R26, [R1+0x1760] ;  /* 0x00176000011a7983 */ /* 0x000ee80000300a00 */
[----:B------:R-:W2:-:S15]  /*33ad0*/  LDL.LU.64 R24, [R1+0x1758] ;  /* 0x0017580001187983 */ /* 0x000e9e0000300a00 */
[----:B------:R-:W-:-:S01]  /*33ae0*/  NOP ;  /* 0x0000000000007918 */ /* 0x000fc20000000000 */
        /* <DEDUP_REMOVED lines=8> */
[----:B------:R-:W-:Y:S02]  /*33b70*/  IMAD.MOV.U32 R18, RZ, RZ, R6 ;  /* 0x000000ffff127224 */ /* 0x000fe400078e0006 */
[----:B------:R-:W-:-:S07]  /*33b80*/  IMAD.MOV.U32 R19, RZ, RZ, R8 ;  /* 0x000000ffff137224 */ /* 0x000fce00078e0008 */
[----:B-----5:R-:W-:Y:S07]  /*33b90*/  HMMA.16816.F32 R16, R16, R10, R12 ;  /* 0x0000000a1010723c */ /* 0x020fee000000180c */
[----:B------:R-:W-:Y:S02]  /*33ba0*/  IMAD.MOV.U32 R12, RZ, RZ, R2 ;  /* 0x000000ffff0c7224 */ /* 0x000fe400078e0002 */
[----:B------:R-:W-:Y:S02]  /*33bb0*/  IMAD.MOV.U32 R13, RZ, RZ, R4 ;  /* 0x000000ffff0d7224 */ /* 0x000fe400078e0004 */
[----:B------:R-:W-:-:S02]  /*33bc0*/  IMAD.MOV.U32 R14, RZ, RZ, R6 ;  /* 0x000000ffff0e7224 */ /* 0x000fc400078e0006 */
[----:B------:R-:W-:-:S07]  /*33bd0*/  IMAD.MOV.U32 R15, RZ, RZ, R8 ;  /* 0x000000ffff0f7224 */ /* 0x000fce00078e0008 */
[----:B--2---:R-:W-:Y:S03]  /*33be0*/  HMMA.16816.F32 R12, R12, R24, R20 ;  /* 0x000000180c0c723c */ /* 0x004fe60000001814 */
[----:B------:R0:W-:Y:S04]  /*33bf0*/  STL.64 [R1+0x30], R16 ;  /* 0x0000301001007387 */ /* 0x0001e80000100a00 */
[----:B------:R1:W-:Y:S04]  /*33c00*/  STL.64 [R1+0x38], R18 ;  /* 0x0000381201007387 */ /* 0x0003e80000100a00 */
[----:B------:R-:W3:Y:S04]  /*33c10*/  LDL.LU.64 R22, [R1+0x1750] ;  /* 0x0017500001167983 */ /* 0x000ee80000300a00 */
[----:B------:R-:W3:Y:S01]  /*33c20*/  LDL.LU.64 R20, [R1+0x1748] ;  /* 0x0017480001147983 */ /* 0x000ee20000300a00 */
[----:B0-----:R-:W-:-:S02]  /*33c30*/  IMAD.MOV.U32 R16, RZ, RZ, R2 ;  /* 0x000000ffff107224 */ /* 0x001fc400078e0002 */
[----:B------:R-:W-:Y:S02]  /*33c40*/  IMAD.MOV.U32 R17, RZ, RZ, R4 ;  /* 0x000000ffff117224 */ /* 0x000fe400078e0004 */
[----:B-1----:R-:W-:Y:S02]  /*33c50*/  IMAD.MOV.U32 R18, RZ, RZ, R6 ;  /* 0x000000ffff127224 */ /* 0x002fe400078e0006 */
[----:B------:R-:W-:Y:S01]  /*33c60*/  IMAD.MOV.U32 R19, RZ, RZ, R8 ;  /* 0x000000ffff137224 */ /* 0x000fe200078e0008 */
[----:B------:R-:W-:Y:S01]  /*33c70*/  STL.64 [R1+0xa0], R12 ;  /* 0x0000a00c01007387 */ /* 0x000fe20000100a00 */
[----:B------:R-:W-:Y:S02]  /*33c80*/  IMAD.MOV.U32 R10, RZ, RZ, R14 ;  /* 0x000000ffff0a7224 */ /* 0x000fe400078e000e */
[----:B------:R-:W-:Y:S01]  /*33c90*/  IMAD.MOV.U32 R11, RZ, RZ, R15 ;  /* 0x000000ffff0b7224 */ /* 0x000fe200078e000f */
[----:B------:R-:W2:Y:S04]  /*33ca0*/  LDL.LU R28, [R1+0x148] ;  /* 0x00014800011c7983 */ /* 0x000ea80000300800 */
[----:B------:R-:W2:Y:S04]  /*33cb0*/  LDL.LU R29, [R1+0x14c] ;  /* 0x00014c00011d7983 */ /* 0x000ea80000300800 */
[----:B------:R0:W-:Y:S04]  /*33cc0*/  STL [R1+0x168c], R10 ;  /* 0x00168c0a01007387 */ /* 0x0001e80000100800 */
[----:B------:R1:W-:Y:S04]  /*33cd0*/  STL [R1+0x1688], R11 ;  /* 0x0016880b01007387 */ /* 0x0003e80000100800 */
[----:B0-----:R-:W4:Y:S04]  /*33ce0*/  LDL.LU R10, [R1+0x168] ;  /* 0x00016800010a7983 */ /* 0x001f280000300800 */
[----:B-1----:R-:W4:Y:S01]  /*33cf0*/  LDL.LU R11, [R1+0x16c] ;  /* 0x00016c00010b7983 */ /* 0x002f220000300800 */
[----:B---3--:R-:W-:-:S15]  /*33d00*/  HMMA.16816.F32 R12, R16, R26, R20 ;  /* 0x0000001a100c723c */ /* 0x008fde0000001814 */
[----:B------:R-:W-:-:S08]  /*33d10*/  NOP ;  /* 0x0000000000007918 */ /* 0x000fd00000000000 */
[----:B------:R-:W-:Y:S04]  /*33d20*/  STL.64 [R1+0x20], R12 ;  /* 0x0000200c01007387 */ /* 0x000fe80000100a00 */
[----:B------:R-:W-:Y:S04]  /*33d30*/  STL [R1+0x28], R14 ;  /* 0x0000280e01007387 */ /* 0x000fe80000100800 */
[----:B------:R-:W3:Y:S04]  /*33d40*/  LDL.LU R24, [R1+0x188] ;  /* 0x0001880001187983 */ /* 0x000ee80000300800 */
[----:B------:R-:W3:Y:S04]  /*33d50*/  LDL.LU R25, [R1+0x18c] ;  /* 0x00018c0001197983 */ /* 0x000ee80000300800 */
[----:B------:R-:W5:Y:S04]  /*33d60*/  LDL.LU R26, [R1+0x170] ;  /* 0x00017000011a7983 */ /* 0x000f680000300800 */
[----:B------:R-:W5:Y:S01]  /*33d70*/  LDL.LU R27, [R1+0x174] ;  /* 0x00017400011b7983 */ /* 0x000f620000300800 */
[----:B------:R-:W-:-:S03]  /*33d80*/  IMAD.MOV.U32 R0, RZ, RZ, R15 ;  /* 0x000000ffff007224 */ /* 0x000fc600078e000f */
[----:B-----5:R-:W-:Y:S04]  /*33d90*/  STL.64 [R1+0x1740], R26 ;  /* 0x0017401a01007387 */ /* 0x020fe80000100a00 */
[----:B---3--:R0:W-:Y:S04]  /*33da0*/  STL.64 [R1+0x1738], R24 ;  /* 0x0017381801007387 */ /* 0x0081e80000100a00 */
[----:B0-----:R-:W4:Y:S04]  /*33db0*/  LDL.LU R24, [R1+0x220] ;  /* 0x0002200001187983 */ /* 0x001f280000300800 */
[----:B------:R-:W4:Y:S04]  /*33dc0*/  LDL.LU R25, [R1+0x224] ;  /* 0x0002240001197983 */ /* 0x000f280000300800 */
[----:B------:R-:W4:Y:S04]  /*33dd0*/  LDL.LU R26, [R1+0x228] ;  /* 0x00022800011a7983 */ /* 0x000f280000300800 */
[----:B------:R-:W4:Y:S04]  /*33de0*/  LDL.LU R27, [R1+0x22c] ;  /* 0x00022c00011b7983 */ /* 0x000f280000300800 */
[----:B------:R-:W3:Y:S04]  /*33df0*/  LDL.LU R20, [R1+0x1f0] ;  /* 0x0001f00001147983 */ /* 0x000ee80000300800 */
[----:B------:R-:W3:Y:S04]  /*33e00*/  LDL.LU R21, [R1+0x1f4] ;  /* 0x0001f40001157983 */ /* 0x000ee80000300800 */
[----:B------:R-:W5:Y:S04]  /*33e10*/  LDL.LU R22, [R1+0x1f8] ;  /* 0x0001f80001167983 */ /* 0x000f680000300800 */
[----:B------:R-:W5:Y:S01]  /*33e20*/  LDL.LU R23, [R1+0x1fc] ;  /* 0x0001fc0001177983 */ /* 0x000f620000300800 */
[----:B------:R-:W-:-:S02]  /*33e30*/  IMAD.MOV.U32 R12, RZ, RZ, R2 ;  /* 0x000000ffff0c7224 */ /* 0x000fc400078e0002 */
[----:B------:R-:W-:Y:S02]  /*33e40*/  IMAD.MOV.U32 R13, RZ, RZ, R4 ;  /* 0x000000ffff0d7224 */ /* 0x000fe400078e0004 */
[----:B------:R-:W-:Y:S02]  /*33e50*/  IMAD.MOV.U32 R14, RZ, RZ, R6 ;  /* 0x000000ffff0e7224 */ /* 0x000fe400078e0006 */
[----:B------:R-:W-:-:S07]  /*33e60*/  IMAD.MOV.U32 R15, RZ, RZ, R8 ;  /* 0x000000ffff0f7224 */ /* 0x000fce00078e0008 */
[----:B----4-:R-:W-:Y:S01]  /*33e70*/  HMMA.16816.F32 R12, R12, R10, R24 ;  /* 0x0000000a0c0c723c */ /* 0x010fe20000001818 */
[----:B-----5:R-:W-:Y:S04]  /*33e80*/  STL.64 [R1+0x1730], R22 ;  /* 0x0017301601007387 */ /* 0x020fe80000100a00 */
[----:B---3--:R0:W-:Y:S04]  /*33e90*/  STL.64 [R1+0x1728], R20 ;  /* 0x0017281401007387 */ /* 0x0081e80000100a00 */
[----:B0-----:R-:W3:Y:S04]  /*33ea0*/  LDL.LU R20, [R1+0x200] ;  /* 0x0002000001147983 */ /* 0x001ee80000300800 */
[----:B------:R-:W3:Y:S04]  /*33eb0*/  LDL.LU R21, [R1+0x204] ;  /* 0x0002040001157983 */ /* 0x000ee80000300800 */
[----:B------:R-:W3:Y:S04]  /*33ec0*/  LDL.LU R22, [R1+0x208] ;  /* 0x0002080001167983 */ /* 0x000ee80000300800 */
[----:B------:R-:W3:Y:S04]  /*33ed0*/  LDL.LU R23, [R1+0x20c] ;  /* 0x00020c0001177983 */ /* 0x000ee80000300800 */
[----:B------:R-:W-:Y:S04]  /*33ee0*/  STL [R1+0x1690], R0 ;  /* 0x0016900001007387 */ /* 0x000fe80000100800 */
[----:B------:R-:W4:Y:S01]  /*33ef0*/  LDL.LU.64 R26, [R1+0x1740] ;  /* 0x00174000011a7983 */ /* 0x000f220000300a00 */
[----:B------:R-:W-:-:S03]  /*33f00*/  IMAD.MOV.U32 R10, RZ, RZ, R13 ;  /* 0x000000ffff0a7224 */ /* 0x000fc600078e000d */
[----:B------:R-:W3:Y:S01]  /*33f10*/  LDL.LU.64 R24, [R1+0x1738] ;  /* 0x0017380001187983 */ /* 0x000ee20000300a00 */
[----:B------:R-:W-:-:S03]  /*33f20*/  IMAD.MOV.U32 R11, RZ, RZ, R14 ;  /* 0x000000ffff0b7224 */ /* 0x000fc600078e000e */
[----:B------:R0:W-:Y:S04]  /*33f30*/  STL [R1+0x90], R12 ;  /* 0x0000900c01007387 */ /* 0x0001e80000100800 */
[----:B------:R1:W-:Y:S04]  /*33f40*/  STL [R1+0x9c], R15 ;  /* 0x00009c0f01007387 */ /* 0x0003e80000100800 */
[----:B0-----:R-:W2:Y:S04]  /*33f50*/  LDL.LU R12, [R1+0x210] ;  /* 0x00021000010c7983 */ /* 0x001ea80000300800 */
[----:B------:R-:W2:Y:S04]  /*33f60*/  LDL.LU R13, [R1+0x214] ;  /* 0x00021400010d7983 */ /* 0x000ea80000300800 */
[----:B------:R-:W2:Y:S04]  /*33f70*/  LDL.LU R14, [R1+0x218] ;  /* 0x00021800010e7983 */ /* 0x000ea80000300800 */
[----:B-1----:R-:W2:Y:S04]  /*33f80*/  LDL.LU R15, [R1+0x21c] ;  /* 0x00021c00010f7983 */ /* 0x002ea80000300800 */
[----:B------:R-:W-:Y:S04]  /*33f90*/  STL [R1+0x1698], R11 ;  /* 0x0016980b01007387 */ /* 0x000fe80000100800 */
[----:B------:R-:W-:Y:S01]  /*33fa0*/  STL [R1+0x1694], R10 ;  /* 0x0016940a01007387 */ /* 0x000fe20000100800 */
[----:B--2---:R-:W-:-:S15]  /*33fb0*/  HMMA.16816.F32 R12, R16, R28, R12 ;  /* 0x0000001c100c723c */ /* 0x004fde000000180c */
[----:B------:R-:W-:-:S08]  /*33fc0*/  NOP ;  /* 0x0000000000007918 */ /* 0x000fd00000000000 */
[----:B------:R0:W-:Y:S01]  /*33fd0*/  STL.64 [R1+0x10], R12 ;  /* 0x0000100c01007387 */ /* 0x0001e20000100a00 */
[----:B------:R-:W-:Y:S02]  /*33fe0*/  IMAD.MOV.U32 R0, RZ, RZ, R15 ;  /* 0x000000ffff007224 */ /* 0x000fe400078e000f */
[----:B------:R-:W-:Y:S01]  /*33ff0*/  IMAD.MOV.U32 R15, RZ, RZ, R8 ;  /* 0x000000ffff0f7224 */ /* 0x000fe200078e0008 */
[----:B------:R1:W-:Y:S01]  /*34000*/  STL [R1+0x18], R14 ;  /* 0x0000180e01007387 */ /* 0x0003e20000100800 */
[----:B0-----:R-:W-:Y:S02]  /*34010*/  IMAD.MOV.U32 R12, RZ, RZ, R2 ;  /* 0x000000ffff0c7224 */ /* 0x001fe400078e0002 */
[----:B------:R-:W-:Y:S02]  /*34020*/  IMAD.MOV.U32 R13, RZ, RZ, R4 ;  /* 0x000000ffff0d7224 */ /* 0x000fe400078e0004 */
[----:B-1----:R-:W-:Y:S01]  /*34030*/  IMAD.MOV.U32 R14, RZ, RZ, R6 ;  /* 0x000000ffff0e7224 */ /* 0x002fe200078e0006 */
[----:B------:R-:W-:Y:S06]  /*34040*/  STL [R1+0x169c], R0 ;  /* 0x00169c0001007387 */ /* 0x000fec0000100800 */
[----:B---3--:R-:W-:Y:S01]  /*34050*/  HMMA.16816.F32 R12, R12, R24, R20 ;  /* 0x000000180c0c723c */ /* 0x008fe20000001814 */
[----:B------:R-:W4:Y:S04]  /*34060*/  LDL.LU.64 R22, [R1+0x1730] ;  /* 0x0017300001167983 */ /* 0x000f280000300a00 */
[----:B------:R-:W4:-:S15]  /*34070*/  LDL.LU.64 R20, [R1+0x1728] ;  /* 0x0017280001147983 */ /* 0x000f1e0000300a00 */
[----:B------:R-:W-:-:S03]  /*34080*/  NOP ;  /* 0x0000000000007918 */ /* 0x000fc60000000000 */
[----:B------:R0:W-:Y:S01]  /*34090*/  STL.64 [R1+0x80], R12 ;  /* 0x0000800c01007387 */ /* 0x0001e20000100a00 */
[----:B------:R-:W-:Y:S02]  /*340a0*/  IMAD.MOV.U32 R11, RZ, RZ, R14 ;  /* 0x000000ffff0b7224 */ /* 0x000fe400078e000e */
[----:B------:R-:W-:Y:S01]  /*340b0*/  IMAD.MOV.U32 R10, RZ, RZ, R15 ;  /* 0x000000ffff0a7224 */ /* 0x000fe200078e000f */
[----:B0-----:R-:W2:Y:S04]  /*340c0*/  LDL.LU R12, [R1+0x1a0] ;  /* 0x0001a000010c7983 */ /* 0x001ea80000300800 */
[----:B------:R-:W2:Y:S04]  /*340d0*/  LDL.LU R13, [R1+0x1a4] ;  /* 0x0001a400010d7983 */ /* 0x000ea80000300800 */
[----:B------:R-:W3:Y:S04]  /*340e0*/  LDL.LU R14, [R1+0x190] ;  /* 0x00019000010e7983 */ /* 0x000ee80000300800 */
[----:B------:R-:W3:Y:S04]  /*340f0*/  LDL.LU R15, [R1+0x194] ;  /* 0x00019400010f7983 */ /* 0x000ee80000300800 */
[----:B------:R0:W-:Y:S04]  /*34100*/  STL.64 [R1+0x16c0], R10 ;  /* 0x0016c00a01007387 */ /* 0x0001e80000100a00 */
[----:B0-----:R-:W5:Y:S04]  /*34110*/  LDL.LU R10, [R1+0x1c8] ;  /* 0x0001c800010a7983 */ /* 0x001f680000300800 */
[----:B------:R-:W5:Y:S01]  /*34120*/  LDL.LU R11, [R1+0x1cc] ;  /* 0x0001cc00010b7983 */ /* 0x000f620000300800 */
[----:B----4-:R-:W-:-:S15]  /*34130*/  HMMA.16816.F32 R16, R16, R26, R20 ;  /* 0x0000001a1010723c */ /* 0x010fde0000001814 */
[----:B------:R-:W-:-:S08]  /*34140*/  NOP ;  /* 0x0000000000007918 */ /* 0x000fd00000000000 */
[----:B------:R0:W-:Y:S01]  /*34150*/  STL [R1], R16 ;  /* 0x0000001001007387 */ /* 0x0001e20000100800 */
[----:B------:R-:W-:Y:S02]  /*34160*/  IMAD.MOV.U32 R0, RZ, RZ, R17 ;  /* 0x000000ffff007224 */ /* 0x000fe400078e0011 */
[----:B------:R-:W-:Y:S02]  /*34170*/  IMAD.MOV.U32 R29, RZ, RZ, R18 ;  /* 0x000000ffff1d7224 */ /* 0x000fe400078e0012 */
[----:B------:R-:W-:Y:S01]  /*34180*/  IMAD.MOV.U32 R28, RZ, RZ, R19 ;  /* 0x000000ffff1c7224 */ /* 0x000fe200078e0013 */
[----:B0-----:R-:W4:Y:S04]  /*34190*/  LDL.LU R16, [R1+0x1d0] ;  /* 0x0001d00001107983 */ /* 0x001f280000300800 */
[----:B------:R-:W4:Y:S04]  /*341a0*/  LDL.LU R17, [R1+0x1d4] ;  /* 0x0001d40001117983 */ /* 0x000f280000300800 */
[----:B------:R-:W2:Y:S04]  /*341b0*/  LDL.LU R18, [R1+0x1d8] ;  /* 0x0001d80001127983 */ /* 0x000ea80000300800 */
[----:B------:R-:W2:Y:S01]  /*341c0*/  LDL.LU R19, [R1+0x1dc] ;  /* 0x0001dc0001137983 */ /* 0x000ea20000300800 */
[----:B------:R-:W-:-:S03]  /*341d0*/  IMAD.MOV.U32 R24, RZ, RZ, R2 ;  /* 0x000000ffff187224 */ /* 0x000fc600078e0002 */
[----:B--2---:R-:W-:Y:S04]  /*341e0*/  STL.64 [R1+0x1720], R18 ;  /* 0x0017201201007387 */ /* 0x004fe80000100a00 */
[----:B----4-:R0:W-:Y:S04]  /*341f0*/  STL.64 [R1+0x1718], R16 ;  /* 0x0017181001007387 */ /* 0x0101e80000100a00 */
[----:B0-----:R-:W2:Y:S04]  /*34200*/  LDL.LU R16, [R1+0x1e0] ;  /* 0x0001e00001107983 */ /* 0x001ea80000300800 */
[----:B------:R-:W2:Y:S04]  /*34210*/  LDL.LU R17, [R1+0x1e4] ;  /* 0x0001e40001117983 */ /* 0x000ea80000300800 */
[----:B------:R-:W2:Y:S04]  /*34220*/  LDL.LU R18, [R1+0x1e8] ;  /* 0x0001e80001127983 */ /* 0x000ea80000300800 */
[----:B------:R-:W2:Y:S01]  /*34230*/  LDL.LU R19, [R1+0x1ec] ;  /* 0x0001ec0001137983 */ /* 0x000ea20000300800 */
[----:B------:R-:W-:-:S02]  /*34240*/  IMAD.MOV.U32 R25, RZ, RZ, R4 ;  /* 0x000000ffff197224 */ /* 0x000fc400078e0004 */
[----:B------:R-:W-:Y:S02]  /*34250*/  IMAD.MOV.U32 R26, RZ, RZ, R6 ;  /* 0x000000ffff1a7224 */ /* 0x000fe400078e0006 */
[----:B------:R-:W-:Y:S01]  /*34260*/  IMAD.MOV.U32 R27, RZ, RZ, R8 ;  /* 0x000000ffff1b7224 */ /* 0x000fe200078e0008 */
[----:B------:R-:W-:Y:S06]  /*34270*/  STL.64 [R1+0x16e8], R28 ;  /* 0x0016e81c01007387 */ /* 0x000fec0000100a00 */
[----:B--2---:R-:W-:Y:S01]  /*34280*/  HMMA.16816.F32 R24, R24, R12, R16 ;  /* 0x0000000c1818723c */ /* 0x004fe20000001810 */
[----:B------:R-:W3:Y:S04]  /*34290*/  LDL.LU.64 R18, [R1+0x1720] ;  /* 0x0017200001127983 */ /* 0x000ee80000300a00 */
[----:B------:R-:W3:-:S15]  /*342a0*/  LDL.LU.64 R16, [R1+0x1718] ;  /* 0x0017180001107983 */ /* 0x000ede0000300a00 */
[----:B------:R-:W-:-:S03]  /*342b0*/  NOP ;  /* 0x0000000000007918 */ /* 0x000fc60000000000 */
[----:B------:R0:W-:Y:S04]  /*342c0*/  STL.64 [R1+0x1620], R26 ;  /* 0x0016201a01007387 */ /* 0x0001e80000100a00 */
[----:B------:R1:W-:Y:S01]  /*342d0*/  STL.64 [R1+0x1618], R24 ;  /* 0x0016181801007387 */ /* 0x0003e20000100a00 */
[----:B0-----:R-:W-:Y:S02]  /*342e0*/  IMAD.MOV.U32 R27, RZ, RZ, R9 ;  /* 0x000000ffff1b7224 */ /* 0x001fe400078e0009 */
[----:B-1----:R-:W-:Y:S02]  /*342f0*/  IMAD.MOV.U32 R24, RZ, RZ, R5 ;  /* 0x000000ffff187224 */ /* 0x002fe400078e0005 */
[----:B------:R-:W2:Y:S01]  /*34300*/  LDL.LU R5, [R1+0x1710] ;  /* 0x0017100001057983 */ /* 0x000ea20000300800 */
[----:B------:R-:W-:-:S03]  /*34310*/  IMAD.MOV.U32 R25, RZ, RZ, R7 ;  /* 0x000000ffff197224 */ /* 0x000fc600078e0007 */
[----:B------:R-:W4:Y:S04]  /*34320*/  LDL.LU R7, [R1+0x170c] ;  /* 0x00170c0001077983 */ /* 0x000f280000300800 */
[----:B------:R-:W5:Y:S04]  /*34330*/  LDL.LU R26, [R1+0x78] ;  /* 0x00007800011a7983 */ /* 0x000f680000300800 */
[----:B------:R-:W5:Y:S01]  /*34340*/  LDL.LU R9, [R1+0x1708] ;  /* 0x0017080001097983 */ /* 0x000f620000300800 */
[----:B------:R-:W-:Y:S02]  /*34350*/  IMAD.MOV.U32 R20, RZ, RZ, R2 ;  /* 0x000000ffff147224 */ /* 0x000fe400078e0002 */
[----:B------:R-:W-:-:S02]  /*34360*/  IMAD.MOV.U32 R21, RZ, RZ, R4 ;  /* 0x000000ffff157224 */ /* 0x000fc400078e0004 */
[----:B------:R-:W-:Y:S02]  /*34370*/  IMAD.MOV.U32 R22, RZ, RZ, R6 ;  /* 0x000000ffff167224 */ /* 0x000fe400078e0006 */
[----:B------:R-:W-:Y:S02]  /*34380*/  IMAD.MOV.U32 R23, RZ, RZ, R8 ;  /* 0x000000ffff177224 */ /* 0x000fe400078e0008 */
[----:B------:R-:W-:-:S05]  /*34390*/  IMAD.MOV.U32 R12, RZ, RZ, R3 ;  /* 0x000000ffff0c7224 */ /* 0x000fca00078e0003 */
[----:B---3--:R-:W-:-:S15]  /*343a0*/  HMMA.16816.F32 R20, R20, R14, R16 ;  /* 0x0000000e1414723c */ /* 0x008fde0000001810 */
[----:B------:R-:W-:-:S08]  /*343b0*/  NOP ;  /* 0x0000000000007918 */ /* 0x000fd00000000000 */
[----:B------:R-:W-:Y:S04]  /*343c0*/  STL.64 [R1+0x1628], R20 ;  /* 0x0016281401007387 */ /* 0x000fe80000100a00 */
[----:B------:R-:W-:Y:S01]  /*343d0*/  STL.64 [R1+0x1610], R22 ;  /* 0x0016101601007387 */ /* 0x000fe20000100a00 */
[----:B--2---:R-:W-:Y:S02]  /*343e0*/  IMAD.MOV.U32 R13, RZ, RZ, R5 ;  /* 0x000000ffff0d7224 */ /* 0x004fe400078e0005 */
[----:B----4-:R-:W-:Y:S01]  /*343f0*/  IMAD.MOV.U32 R14, RZ, RZ, R7 ;  /* 0x000000ffff0e7224 */ /* 0x010fe200078e0007 */
[----:B------:R-:W-:Y:S01]  /*34400*/  STL [R1+0x1704], R7 ;  /* 0x0017040701007387 */ /* 0x000fe20000100800 */
[----:B------:R-:W-:Y:S02]  /*34410*/  IMAD.MOV.U32 R17, RZ, RZ, R5 ;  /* 0x000000ffff117224 */ /* 0x000fe400078e0005 */
[----:B-----5:R-:W-:Y:S01]  /*34420*/  IMAD.MOV.U32 R15, RZ, RZ, R9 ;  /* 0x000000ffff0f7224 */ /* 0x020fe200078e0009 */
[----:B------:R0:W-:Y:S01]  /*34430*/  STL [R1+0x1700], R5 ;  /* 0x0017000501007387 */ /* 0x0001e20000100800 */
[----:B------:R-:W-:-:S05]  /*34440*/  IMAD.MOV.U32 R18, RZ, RZ, R7 ;  /* 0x000000ffff127224 */ /* 0x000fca00078e0007 */
[----:B0-----:R-:W-:Y:S01]  /*34450*/  HMMA.16816.F32 R4, R12, R10, R24 ;  /* 0x0000000a0c04723c */ /* 0x001fe20000001818 */
[----:B------:R-:W2:-:S15]  /*34460*/  LDL.LU R26, [R1+0x178] ;  /* 0x00017800011a7983 */ /* 0x000e9e0000300800 */
[----:B------:R-:W-:-:S07]  /*34470*/  NOP ;  /* 0x0000000000007918 */ /* 0x000fce0000000000 */
[----:B------:R-:W-:Y:S04]  /*34480*/  STL.64 [R1+0x580], R4 ;  /* 0x0005800401007387 */ /* 0x000fe80000100a00 */
[----:B------:R-:W-:Y:S04]  /*34490*/  STL.64 [R1+0x588], R6 ;  /* 0x0005880601007387 */ /* 0x000fe80000100a00 */
[----:B------:R-:W2:Y:S04]  /*344a0*/  LDL.LU R27, [R1+0x17c] ;  /* 0x00017c00011b7983 */ /* 0x000ea80000300800 */
[----:B------:R-:W3:Y:S04]  /*344b0*/  LDL.LU R24, [R1+0x198] ;  /* 0x0001980001187983 */ /* 0x000ee80000300800 */
[----:B------:R-:W3:Y:S04]  /*344c0*/  LDL.LU R25, [R1+0x19c] ;  /* 0x00019c0001197983 */ /* 0x000ee80000300800 */
[----:B------:R-:W4:Y:S04]  /*344d0*/  LDL.LU R10, [R1+0x1a8] ;  /* 0x0001a800010a7983 */ /* 0x000f280000300800 */
[----:B------:R-:W4:Y:S04]  /*344e0*/  LDL.LU R11, [R1+0x1ac] ;  /* 0x0001ac00010b7983 */ /* 0x000f280000300800 */
[----:B--2---:R-:W-:Y:S04]  /*344f0*/  STL.64 [R1+0x16b8], R26 ;  /* 0x0016b81a01007387 */ /* 0x004fe80000100a00 */
[----:B---3--:R0:W-:Y:S04]  /*34500*/  STL.64 [R1+0x16b0], R24 ;  /* 0x0016b01801007387 */ /* 0x0081e80000100a00 */
[----:B0-----:R-:W2:Y:S04]  /*34510*/  LDL.LU R24, [R1+0x40] ;  /* 0x0000400001187983 */ /* 0x001ea80000300800 */
[----:B------:R-:W2:Y:S04]  /*34520*/  LDL.LU R25, [R1+0x44] ;  /* 0x0000440001197983 */ /* 0x000ea80000300800 */
[----:B------:R-:W3:Y:S04]  /*34530*/  LDL.LU R26, [R1+0x48] ;  /* 0x00004800011a7983 */ /* 0x000ee80000300800 */
[----:B------:R-:W3:Y:S04]  /*34540*/  LDL.LU R27, [R1+0x4c] ;  /* 0x00004c00011b7983 */ /* 0x000ee80000300800 */
[----:B------:R-:W5:Y:S04]  /*34550*/  LDL.LU R14, [R1+0x1c0] ;  /* 0x0001c000010e7983 */ /* 0x000f680000300800 */
[----:B------:R-:W5:Y:S04]  /*34560*/  LDL.LU R15, [R1+0x1c4] ;  /* 0x0001c400010f7983 */ /* 0x000f680000300800 */
[----:B------:R-:W5:Y:S04]  /*34570*/  LDL.LU R4, [R1+0x60] ;  /* 0x0000600001047983 */ /* 0x000f680000300800 */
[----:B------:R-:W5:Y:S04]  /*34580*/  LDL.LU R5, [R1+0x64] ;  /* 0x0000640001057983 */ /* 0x000f680000300800 */
[----:B------:R-:W5:Y:S04]  /*34590*/  LDL.LU R6, [R1+0x68] ;  /* 0x0000680001067983 */ /* 0x000f680000300800 */
[----:B------:R-:W5:Y:S04]  /*345a0*/  LDL.LU R7, [R1+0x6c] ;  /* 0x00006c0001077983 */ /* 0x000f680000300800 */
[----:B------:R-:W4:Y:S04]  /*345b0*/  LDL.LU R28, [R1+0x1b8] ;  /* 0x0001b800011c7983 */ /* 0x000f280000300800 */
[----:B------:R-:W4:Y:S04]  /*345c0*/  LDL.LU R29, [R1+0x1bc] ;  /* 0x0001bc00011d7983 */ /* 0x000f280000300800 */
        /* <DEDUP_REMOVED lines=14> */
[----:B0-----:R-:W4:Y:S04]  /*346b0*/  LDL.LU R24, [R1+0xd0] ;  /* 0x0000d00001187983 */ /* 0x001f280000300800 */
[----:B------:R-:W4:Y:S04]  /*346c0*/  LDL.LU R25, [R1+0xd4] ;  /* 0x0000d40001197983 */ /* 0x000f280000300800 */
[----:B------:R-:W4:Y:S04]  /*346d0*/  LDL.LU R26, [R1+0xd8] ;  /* 0x0000d800011a7983 */ /* 0x000f280000300800 */
[----:B------:R-:W4:Y:S04]  /*346e0*/  LDL.LU R27, [R1+0xdc] ;  /* 0x0000dc00011b7983 */ /* 0x000f280000300800 */
[----:B------:R-:W2:Y:S04]  /*346f0*/  LDL.LU R20, [R1+0x30] ;  /* 0x0000300001147983 */ /* 0x000ea80000300800 */
[----:B------:R-:W2:Y:S04]  /*34700*/  LDL.LU R21, [R1+0x34] ;  /* 0x0000340001157983 */ /* 0x000ea80000300800 */
[----:B------:R-:W3:Y:S04]  /*34710*/  LDL.LU R22, [R1+0x38] ;  /* 0x0000380001167983 */ /* 0x000ee80000300800 */
[----:B------:R-:W3:Y:S01]  /*34720*/  LDL.LU R23, [R1+0x3c] ;  /* 0x00003c0001177983 */ /* 0x000ee20000300800 */
[----:B------:R-:W-:-:S02]  /*34730*/  IMAD.MOV.U32 R16, RZ, RZ, R3 ;  /* 0x000000ffff107224 */ /* 0x000fc400078e0003 */
[----:B------:R-:W-:-:S07]  /*34740*/  IMAD.MOV.U32 R19, RZ, RZ, R9 ;  /* 0x000000ffff137224 */ /* 0x000fce00078e0009 */
[----:B-----5:R-:W-:Y:S01]  /*34750*/  HMMA.16816.F32 R16, R16, R14, R4 ;  /* 0x0000000e1010723c */ /* 0x020fe20000001804 */
[----:B---3--:R-:W-:Y:S04]  /*34760*/  STL.64 [R1+0x16a8], R22 ;  /* 0x0016a81601007387 */ /* 0x008fe80000100a00 */
[----:B--2---:R0:W-:Y:S04]  /*34770*/  STL.64 [R1+0x16a0], R20 ;  /* 0x0016a01401007387 */ /* 0x0041e80000100a00 */
[----:B0-----:R-:W2:Y:S04]  /*34780*/  LDL.LU R20, [R1+0xb0] ;  /* 0x0000b00001147983 */ /* 0x001ea80000300800 */
[----:B------:R-:W2:Y:S04]  /*34790*/  LDL.LU R21, [R1+0xb4] ;  /* 0x0000b40001157983 */ /* 0x000ea80000300800 */
[----:B------:R-:W2:Y:S04]  /*347a0*/  LDL.LU R22, [R1+0xb8] ;  /* 0x0000b80001167983 */ /* 0x000ea80000300800 */
[----:B------:R-:W2:Y:S04]  /*347b0*/  LDL.LU R23, [R1+0xbc] ;  /* 0x0000bc0001177983 */ /* 0x000ea80000300800 */
[----:B------:R-:W3:Y:S04]  /*347c0*/  LDL.LU R7, [R1+0x1704] ;  /* 0x0017040001077983 */ /* 0x000ee80000300800 */
[----:B------:R-:W5:Y:S01]  /*347d0*/  LDL.LU R5, [R1+0x1700] ;  /* 0x0017000001057983 */ /* 0x000f620000300800 */
[----:B------:R-:W-:-:S03]  /*347e0*/  IMAD.MOV.U32 R15, RZ, RZ, R9 ;  /* 0x000000ffff0f7224 */ /* 0x000fc600078e0009 */
[----:B------:R-:W-:Y:S04]  /*347f0*/  STL.64 [R1+0x590], R16 ;  /* 0x0005901001007387 */ /* 0x000fe80000100a00 */
[----:B------:R-:W-:Y:S01]  /*34800*/  STL.64 [R1+0x598], R18 ;  /* 0x0005981201007387 */ /* 0x000fe20000100a00 */
[----:B---3--:R-:W-:Y:S02]  /*34810*/  IMAD.MOV.U32 R14, RZ, RZ, R7 ;  /* 0x000000ffff0e7224 */ /* 0x008fe400078e0007 */
[----:B-----5:R-:W-:-:S07]  /*34820*/  IMAD.MOV.U32 R13, RZ, RZ, R5 ;  /* 0x000000ffff0d7224 */ /* 0x020fce00078e0005 */
[----:B----4-:R-:W-:Y:S01]  /*34830*/  HMMA.16816.F32 R12, R12, R28, R24 ;  /* 0x0000001c0c0c723c */ /* 0x010fe20000001818 */
[----:B------:R-:W3:Y:S04]  /*34840*/  LDL.LU.64 R26, [R1+0x16f8] ;  /* 0x0016f800011a7983 */ /* 0x000ee80000300a00 */
[----:B------:R-:W3:Y:S04]  /*34850*/  LDL.LU.64 R24, [R1+0x16f0] ;  /* 0x0016f00001187983 */ /* 0x000ee80000300a00 */
[----:B------:R-:W4:-:S14]  /*34860*/  LDL.LU.64 R28, [R1+0x16e8] ;  /* 0x0016e800011c7983 */ /* 0x000f1c0000300a00 */
[----:B------:R-:W-:Y:S04]  /*34870*/  STL.64 [R1+0x5a0], R12 ;  /* 0x0005a00c01007387 */ /* 0x000fe80000100a00 */
[----:B------:R0:W-:Y:S04]  /*34880*/  STL.64 [R1+0x5a8], R14 ;  /* 0x0005a80e01007387 */ /* 0x0001e80000100a00 */
[----:B0-----:R-:W3:Y:S04]  /*34890*/  LDL.LU R14, [R1+0x1b0] ;  /* 0x0001b000010e7983 */ /* 0x001ee80000300800 */
[----:B------:R-:W3:Y:S01]  /*348a0*/  LDL.LU R15, [R1+0x1b4] ;  /* 0x0001b400010f7983 */ /* 0x000ee20000300800 */
[----:B------:R-:W-:-:S02]  /*348b0*/  IMAD.MOV.U32 R16, RZ, RZ, R3 ;  /* 0x000000ffff107224 */ /* 0x000fc400078e0003 */
[----:B------:R-:W-:Y:S02]  /*348c0*/  IMAD.MOV.U32 R17, RZ, RZ, R5 ;  /* 0x000000ffff117224 */ /* 0x000fe400078e0005 */
[----:B------:R-:W-:Y:S02]  /*348d0*/  IMAD.MOV.U32 R18, RZ, RZ, R7 ;  /* 0x000000ffff127224 */ /* 0x000fe400078e0007 */
[----:B------:R-:W-:-:S07]  /*348e0*/  IMAD.MOV.U32 R19, RZ, RZ, R9 ;  /* 0x000000ffff137224 */ /* 0x000fce00078e0009 */
[----:B---3--:R-:W-:Y:S01]  /*348f0*/  HMMA.16816.F32 R16, R16, R14, R24 ;  /* 0x0000000e1010723c */ /* 0x008fe20000001818 */
[----:B------:R-:W3:Y:S04]  /*34900*/  LDL.LU.64 R26, [R1+0x16e0] ;  /* 0x0016e000011a7983 */ /* 0x000ee80000300a00 */
[----:B------:R-:W3:Y:S01]  /*34910*/  LDL.LU.64 R24, [R1+0x16d8] ;  /* 0x0016d80001187983 */ /* 0x000ee20000300a00 */
[----:B------:R-:W-:Y:S02]  /*34920*/  IMAD.MOV.U32 R12, RZ, RZ, R3 ;  /* 0x000000ffff0c7224 */ /* 0x000fe400078e0003 */
[----:B------:R-:W-:Y:S02]  /*34930*/  IMAD.MOV.U32 R13, RZ, RZ, R5 ;  /* 0x000000ffff0d7224 */ /* 0x000fe400078e0005 */
[----:B------:R-:W-:-:S02]  /*34940*/  IMAD.MOV.U32 R14, RZ, RZ, R7 ;  /* 0x000000ffff0e7224 */ /* 0x000fc400078e0007 */
[----:B------:R-:W-:-:S11]  /*34950*/  IMAD.MOV.U32 R15, RZ, RZ, R9 ;  /* 0x000000ffff0f7224 */ /* 0x000fd600078e0009 */
[----:B------:R-:W-:Y:S04]  /*34960*/  STL.64 [R1+0x5b0], R16 ;  /* 0x0005b01001007387 */ /* 0x000fe80000100a00 */
[----:B------:R-:W-:Y:S01]  /*34970*/  STL.64 [R1+0x5b8], R18 ;  /* 0x0005b81201007387 */ /* 0x000fe20000100a00 */
[----:B---3--:R-:W-:Y:S03]  /*34980*/  HMMA.16816.F32 R12, R12, R10, R24 ;  /* 0x0000000a0c0c723c */ /* 0x008fe60000001818 */
[----:B------:R-:W3:Y:S04]  /*34990*/  LDL.LU.64 R26, [R1+0x16d0] ;  /* 0x0016d000011a7983 */ /* 0x000ee80000300a00 */
[----:B------:R-:W3:Y:S04]  /*349a0*/  LDL.LU.64 R24, [R1+0x16c8] ;  /* 0x0016c80001187983 */ /* 0x000ee80000300a00 */
[----:B------:R-:W5:-:S12]  /*349b0*/  LDL.LU.64 R10, [R1+0x16c0] ;  /* 0x0016c000010a7983 */ /* 0x000f580000300a00 */
        /* <DEDUP_REMOVED lines=10> */
[----:B------:R-:W2:Y:S01]  /*34a60*/  LDL.LU.64 R24, [R1+0x16b0] ;  /* 0x0016b00001187983 */ /* 0x000ea20000300a00 */
[----:B------:R-:W-:Y:S02]  /*34a70*/  IMAD.MOV.U32 R12, RZ, RZ, R3 ;  /* 0x000000ffff0c7224 */ /* 0x000fe400078e0003 */
[----:B------:R-:W-:Y:S02]  /*34a80*/  IMAD.MOV.U32 R13, RZ, RZ, R5 ;  /* 0x000000ffff0d7224 */ /* 0x000fe400078e0005 */
[----:B------:R-:W-:-:S02]  /*34a90*/  IMAD.MOV.U32 R14, RZ, RZ, R7 ;  /* 0x000000ffff0e7224 */ /* 0x000fc400078e0007 */
[----:B------:R-:W-:-:S11]  /*34aa0*/  IMAD.MOV.U32 R15, RZ, RZ, R9 ;  /* 0x000000ffff0f7224 */ /* 0x000fd600078e0009 */
[----:B------:R0:W-:Y:S04]  /*34ab0*/  STL.64 [R1+0x5d0], R16 ;  /* 0x0005d01001007387 */ /* 0x0001e80000100a00 */
[----:B------:R1:W-:Y:S01]  /*34ac0*/  STL.64 [R1+0x5d8], R18 ;  /* 0x0005d81201007387 */ /* 0x0003e20000100a00 */
[----:B--2---:R-:W-:Y:S03]  /*34ad0*/  HMMA.16816.F32 R12, R12, R24, R20 ;  /* 0x000000180c0c723c */ /* 0x004fe60000001814 */
[----:B------:R-:W3:Y:S04]  /*34ae0*/  LDL.LU.64 R22, [R1+0x16a8] ;  /* 0x0016a80001167983 */ /* 0x000ee80000300a00 */
[----:B------:R-:W3:-:S15]  /*34af0*/  LDL.LU.64 R20, [R1+0x16a0] ;  /* 0x0016a00001147983 */ /* 0x000ede0000300a00 */
[----:B------:R-:W-:-:S01]  /*34b00*/  NOP ;  /* 0x0000000000007918 */ /* 0x000fc20000000000 */
[----:B------:R-:W-:Y:S04]  /*34b10*/  STL.64 [R1+0x5e0], R12 ;  /* 0x0005e00c01007387 */ /* 0x000fe80000100a00 */
[----:B------:R3:W-:Y:S04]  /*34b20*/  STL.64 [R1+0x5e8], R14 ;  /* 0x0005e80e01007387 */ /* 0x0007e80000100a00 */
[----:B------:R-:W2:Y:S01]  /*34b30*/  LDL.LU R24, [R1] ;  /* 0x0000000001187983 */ /* 0x000ea20000300800 */
[----:B0-----:R-:W-:Y:S02]  /*34b40*/  IMAD.MOV.U32 R16, RZ, RZ, R3 ;  /* 0x000000ffff107224 */ /* 0x001fe400078e0003 */
[----:B------:R-:W-:-:S02]  /*34b50*/  IMAD.MOV.U32 R17, RZ, RZ, R5 ;  /* 0x000000ffff117224 */ /* 0x000fc400078e0005 */
[----:B-1----:R-:W-:Y:S02]  /*34b60*/  IMAD.MOV.U32 R18, RZ, RZ, R7 ;  /* 0x000000ffff127224 */ /* 0x002fe400078e0007 */
[----:B------:R-:W-:Y:S02]  /*34b70*/  IMAD.MOV.U32 R19, RZ, RZ, R9 ;  /* 0x000000ffff137224 */ /* 0x000fe400078e0009 */
[----:B------:R-:W-:-:S05]  /*34b80*/  IMAD.MOV.U32 R25, RZ, RZ, R0 ;  /* 0x000000ffff197224 */ /* 0x000fca00078e0000 */
[----:B---3--:R-:W-:Y:S07]  /*34b90*/  HMMA.16816.F32 R12, R16, R26, R20 ;  /* 0x0000001a100c723c */ /* 0x008fee0000001814 */
[----:B----4-:R-:W-:Y:S02]  /*34ba0*/  IMAD.MOV.U32 R26, RZ, RZ, R29 ;  /* 0x000000ffff1a7224 */ /* 0x010fe400078e001d */
[----:B------:R-:W-:-:S14]  /*34bb0*/  IMAD.MOV.U32 R27, RZ, RZ, R28 ;  /* 0x000000ffff1b7224 */ /* 0x000fdc00078e001c */
[----:B------:R-:W-:Y:S04]  /*34bc0*/  STL.64 [R1+0x5f0], R12 ;  /* 0x0005f00c01007387 */ /* 0x000fe80000100a00 */
[----:B------:R-:W-:Y:S04]  /*34bd0*/  STL.64 [R1+0x5f8], R14 ;  /* 0x0005f80e01007387 */ /* 0x000fe80000100a00 */
[----:B------:R-:W3:Y:S04]  /*34be0*/  LDL.LU R0, [R1+0x169c] ;  /* 0x00169c0001007983 */ /* 0x000ee80000300800 */
[----:B------:R-:W4:Y:S04]  /*34bf0*/  LDL.LU R28, [R1+0x158] ;  /* 0x00015800011c7983 */ /* 0x000f280000300800 */
[----:B------:R-:W4:Y:S04]  /*34c00*/  LDL.LU R29, [R1+0x15c] ;  /* 0x00015c00011d7983 */ /* 0x000f280000300800 */
[----:B------:R-:W4:Y:S04]  /*34c10*/  LDL.LU R22, [R1+0x160] ;  /* 0x0001600001167983 */ /* 0x000f280000300800 */
[----:B------:R-:W4:Y:S04]  /*34c20*/  LDL.LU R23, [R1+0x164] ;  /* 0x0001640001177983 */ /* 0x000f280000300800 */
[----:B------:R5:W-:Y:S04]  /*34c30*/  STL.64 [R1+0x1638], R26 ;  /* 0x0016381a01007387 */ /* 0x000be80000100a00 */
[----:B--2---:R-:W-:Y:S04]  /*34c40*/  STL.64 [R1+0x1630], R24 ;  /* 0x0016301801007387 */ /* 0x004fe80000100a00 */
[----:B------:R-:W2:Y:S04]  /*34c50*/  LDL.LU R20, [R1+0x130] ;  /* 0x0001300001147983 */ /* 0x000ea80000300800 */
[----:B------:R-:W2:Y:S01]  /*34c60*/  LDL.LU R21, [R1+0x134] ;  /* 0x0001340001157983 */ /* 0x000ea20000300800 */
[----:B-----5:R-:W-:-:S03]  /*34c70*/  IMAD.MOV.U32 R26, RZ, RZ, R11 ;  /* 0x000000ffff1a7224 */ /* 0x020fc600078e000b */
[----:B--2---:R0:W-:Y:S04]  /*34c80*/  STL.64 [R1+0x1650], R20 ;  /* 0x0016501401007387 */ /* 0x0041e80000100a00 */
[----:B0-----:R-:W2:Y:S04]  /*34c90*/  LDL.LU R20, [R1+0x150] ;  /* 0x0001500001147983 */ /* 0x001ea80000300800 */
[----:B------:R-:W2:Y:S04]  /*34ca0*/  LDL.LU R21, [R1+0x154] ;  /* 0x0001540001157983 */ /* 0x000ea80000300800 */
[----:B------:R-:W5:Y:S04]  /*34cb0*/  LDL.LU R24, [R1+0x80] ;  /* 0x0000800001187983 */ /* 0x000f680000300800 */
[----:B------:R-:W5:Y:S01]  /*34cc0*/  LDL.LU R25, [R1+0x84] ;  /* 0x0000840001197983 */ /* 0x000f620000300800 */
[----:B------:R-:W-:-:S03]  /*34cd0*/  IMAD.MOV.U32 R27, RZ, RZ, R10 ;  /* 0x000000ffff1b7224 */ /* 0x000fc600078e000a */
[----:B------:R-:W4:Y:S04]  /*34ce0*/  LDL.LU R11, [R1+0x1698] ;  /* 0x00169800010b7983 */ /* 0x000f280000300800 */
[----:B------:R-:W2:Y:S04]  /*34cf0*/  LDL.LU R10, [R1+0x1694] ;  /* 0x00169400010a7983 */ /* 0x000ea80000300800 */
[----:B------:R-:W-:Y:S04]  /*34d00*/  STL.64 [R1+0x1648], R26 ;  /* 0x0016481a01007387 */ /* 0x000fe80000100a00 */
[----:B-----5:R0:W-:Y:S04]  /*34d10*/  STL.64 [R1+0x1640], R24 ;  /* 0x0016401801007387 */ /* 0x0201e80000100a00 */
[----:B0-----:R-:W5:Y:S04]  /*34d20*/  LDL.LU R24, [R1+0x10] ;  /* 0x0000100001187983 */ /* 0x001f680000300800 */
[----:B------:R-:W5:Y:S04]  /*34d30*/  LDL.LU R25, [R1+0x14] ;  /* 0x0000140001197983 */ /* 0x000f680000300800 */
[----:B------:R-:W4:Y:S01]  /*34d40*/  LDL.LU R26, [R1+0x18] ;  /* 0x00001800011a7983 */ /* 0x000f220000300800 */
[----:B---3--:R-:W-:-:S03]  /*34d50*/  IMAD.MOV.U32 R27, RZ, RZ, R0 ;  /* 0x000000ffff1b7224 */ /* 0x008fc600078e0000 */
[----:B------:R-:W3:Y:S04]  /*34d60*/  LDL.LU R0, [R1+0x1690] ;  /* 0x0016900001007983 */ /* 0x000ee80000300800 */
[----:B----4-:R0:W-:Y:S04]  /*34d70*/  STL.64 [R1+0x1660], R26 ;  /* 0x0016601a01007387 */ /* 0x0101e80000100a00 */
[----:B-----5:R1:W-:Y:S01]  /*34d80*/  STL.64 [R1+0x1658], R24 ;  /* 0x0016581801007387 */ /* 0x0203e20000100a00 */
[----:B0-----:R-:W-:-:S03]  /*34d90*/  IMAD.MOV.U32 R26, RZ, RZ, R11 ;  /* 0x000000ffff1a7224 */ /* 0x001fc600078e000b */
[----:B-1----:R-:W4:Y:S01]  /*34da0*/  LDL.LU R24, [R1+0x90] ;  /* 0x0000900001187983 */ /* 0x002f220000300800 */
[----:B--2---:R-:W-:-:S03]  /*34db0*/  IMAD.MOV.U32 R25, RZ, RZ, R10 ;  /* 0x000000ffff197224 */ /* 0x004fc600078e000a */
[----:B------:R-:W2:Y:S04]  /*34dc0*/  LDL.LU R10, [R1+0x168c] ;  /* 0x00168c00010a7983 */ /* 0x000ea80000300800 */
[----:B------:R-:W5:Y:S04]  /*34dd0*/  LDL.LU R11, [R1+0x1688] ;  /* 0x00168800010b7983 */ /* 0x000f680000300800 */
[----:B------:R-:W3:Y:S01]  /*34de0*/  LDL.LU R27, [R1+0x9c] ;  /* 0x00009c00011b7983 */ /* 0x000ee20000300800 */
[----:B------:R-:W-:Y:S02]  /*34df0*/  IMAD.MOV.U32 R12, RZ, RZ, R3 ;  /* 0x000000ffff0c7224 */ /* 0x000fe400078e0003 */
[----:B------:R-:W-:Y:S01]  /*34e00*/  IMAD.MOV.U32 R13, RZ, RZ, R5 ;  /* 0x000000ffff0d7224 */ /* 0x000fe200078e0005 */
[----:B---3--:R-:W-:Y:S04]  /*34e10*/  STL.64 [R1+0x1678], R26 ;  /* 0x0016781a01007387 */ /* 0x008fe80000100a00 */
[----:B----4-:R0:W-:Y:S04]  /*34e20*/  STL.64 [R1+0x1670], R24 ;  /* 0x0016701801007387 */ /* 0x0101e80000100a00 */
[----:B0-----:R-:W3:Y:S04]  /*34e30*/  LDL.LU R24, [R1+0xa0] ;  /* 0x0000a00001187983 */ /* 0x001ee80000300800 */
[----:B------:R-:W3:Y:S01]  /*34e40*/  LDL.LU R25, [R1+0xa4] ;  /* 0x0000a40001197983 */ /* 0x000ee20000300800 */
[----:B--2---:R-:W-:-:S02]  /*34e50*/  IMAD.MOV.U32 R26, RZ, RZ, R10 ;  /* 0x000000ffff1a7224 */ /* 0x004fc400078e000a */
[----:B-----5:R-:W-:Y:S01]  /*34e60*/  IMAD.MOV.U32 R27, RZ, RZ, R11 ;  /* 0x000000ffff1b7224 */ /* 0x020fe200078e000b */
[----:B------:R-:W2:Y:S01]  /*34e70*/  LDL.LU R10, [R1+0x1684] ;  /* 0x00168400010a7983 */ /* 0x000ea20000300800 */
[----:B------:R-:W-:Y:S02]  /*34e80*/  IMAD.MOV.U32 R14, RZ, RZ, R7 ;  /* 0x000000ffff0e7224 */ /* 0x000fe400078e0007 */
[----:B------:R-:W-:Y:S01]  /*34e90*/  IMAD.MOV.U32 R15, RZ, RZ, R9 ;  /* 0x000000ffff0f7224 */ /* 0x000fe200078e0009 */
[----:B------:R-:W4:Y:S06]  /*34ea0*/  LDL.LU R11, [R1+0x1680] ;  /* 0x00168000010b7983 */ /* 0x000f2c0000300800 */
[----:B---3--:R-:W-:Y:S01]  /*34eb0*/  HMMA.16816.F32 R12, R12, R22, R24 ;  /* 0x000000160c0c723c */ /* 0x008fe20000001818 */
[----:B------:R-:W3:Y:S04]  /*34ec0*/  LDL.LU.64 R26, [R1+0x1678] ;  /* 0x00167800011a7983 */ /* 0x000ee80000300a00 */
[----:B------:R-:W3:-:S15]  /*34ed0*/  LDL.LU.64 R24, [R1+0x1670] ;  /* 0x0016700001187983 */ /* 0x000ede0000300a00 */
[----:B------:R-:W-:-:S03]  /*34ee0*/  NOP ;  /* 0x0000000000007918 */ /* 0x000fc60000000000 */
[----:B------:R0:W-:Y:S04]  /*34ef0*/  STL.64 [R1+0x600], R12 ;  /* 0x0006000c01007387 */ /* 0x0001e80000100a00 */
[----:B------:R1:W-:Y:S04]  /*34f00*/  STL.64 [R1+0x608], R14 ;  /* 0x0006080e01007387 */ /* 0x0003e80000100a00 */
[----:B0-----:R-:W5:Y:S04]  /*34f10*/  LDL.LU R12, [R1+0x20] ;  /* 0x00002000010c7983 */ /* 0x001f680000300800 */
[----:B------:R-:W5:Y:S04]  /*34f20*/  LDL.LU R13, [R1+0x24] ;  /* 0x00002400010d7983 */ /* 0x000f680000300800 */
[----:B-1----:R-:W5:Y:S01]  /*34f30*/  LDL.LU R14, [R1+0x28] ;  /* 0x00002800010e7983 */ /* 0x002f620000300800 */
[----:B------:R-:W-:-:S03]  /*34f40*/  IMAD.MOV.U32 R15, RZ, RZ, R0 ;  /* 0x000000ffff0f7224 */ /* 0x000fc600078e0000 */
[----:B------:R-:W4:Y:S01]  /*34f50*/  LDL.LU R0, [R1+0x1668] ;  /* 0x0016680001007983 */ /* 0x000f220000300800 */
[----:B--2---:R-:W-:-:S03]  /*34f60*/  IMAD.MOV.U32 R23, RZ, RZ, R10 ;  /* 0x000000ffff177224 */ /* 0x004fc600078e000a */
[----:B-----5:R-:W-:-:S15]  /*34f70*/  HMMA.16816.F32 R12, R16, R28, R12 ;  /* 0x0000001c100c723c */ /* 0x020fde000000180c */
[----:B------:R-:W-:-:S08]  /*34f80*/  NOP ;  /* 0x0000000000007918 */ /* 0x000fd00000000000 */
[----:B------:R0:W-:Y:S04]  /*34f90*/  STL.64 [R1+0x610], R12 ;  /* 0x0006100c01007387 */ /* 0x0001e80000100a00 */
[----:B------:R1:W-:Y:S04]  /*34fa0*/  STL.64 [R1+0x618], R14 ;  /* 0x0006180e01007387 */ /* 0x0003e80000100a00 */
[----:B------:R-:W2:Y:S01]  /*34fb0*/  LDL.LU R28, [R1+0x680] ;  /* 0x00068000011c7983 */ /* 0x000ea20000300800 */
[----:B0-----:R-:W-:-:S03]  /*34fc0*/  IMAD.MOV.U32 R12, RZ, RZ, R3 ;  /* 0x000000ffff0c7224 */ /* 0x001fc600078e0003 */
[----:B------:R-:W2:Y:S01]  /*34fd0*/  LDL.LU R29, [R1+0x4d0] ;  /* 0x0004d000011d7983 */ /* 0x000ea20000300800 */
[----:B------:R-:W-:Y:S02]  /*34fe0*/  IMAD.MOV.U32 R13, RZ, RZ, R5 ;  /* 0x000000ffff0d7224 */ /* 0x000fe400078e0005 */
[----:B-1----:R-:W-:Y:S01]  /*34ff0*/  IMAD.MOV.U32 R14, RZ, RZ, R7 ;  /* 0x000000ffff0e7224 */ /* 0x002fe200078e0007 */
[----:B------:R-:W5:Y:S01]  /*35000*/  LDL.LU R10, [R1+0x4fc] ;  /* 0x0004fc00010a7983 */ /* 0x000f620000300800 */
[----:B------:R-:W-:-:S07]  /*35010*/  IMAD.MOV.U32 R15, RZ, RZ, R9 ;  /* 0x000000ffff0f7224 */ /* 0x000fce00078e0009 */
[----:B---3--:R-:W-:Y:S01]  /*35020*/  HMMA.16816.F32 R12, R12, R20, R24 ;  /* 0x000000140c0c723c */ /* 0x008fe20000001818 */
[----:B------:R-:W3:Y:S04]  /*35030*/  LDL.LU.64 R26, [R1+0x1660] ;  /* 0x00166000011a7983 */ /* 0x000ee80000300a00 */
[----:B------:R-:W3:Y:S04]  /*35040*/  LDL.LU.64 R24, [R1+0x1658] ;  /* 0x0016580001187983 */ /* 0x000ee80000300a00 */
[----:B------:R-:W2:-:S14]  /*35050*/  LDL.LU.64 R20, [R1+0x1650] ;  /* 0x0016500001147983 */ /* 0x000e9c0000300a00 */
[----:B------:R-:W-:Y:S04]  /*35060*/  STL.64 [R1+0x620], R12 ;  /* 0x0006200c01007387 */ /* 0x000fe80000100a00 */
[----:B------:R0:W-:Y:S04]  /*35070*/  STL.64 [R1+0x628], R14 ;  /* 0x0006280e01007387 */ /* 0x0001e80000100a00 */
[----:B0-----:R-:W3:Y:S04]  /*35080*/  LDL.LU R14, [R1+0x118] ;  /* 0x00011800010e7983 */ /* 0x001ee80000300800 */
[----:B------:R-:W3:Y:S01]  /*35090*/  LDL.LU R15, [R1+0x11c] ;  /* 0x00011c00010f7983 */ /* 0x000ee20000300800 */
[----:B------:R-:W-:-:S02]  /*350a0*/  IMAD.MOV.U32 R12, RZ, RZ, R3 ;  /* 0x000000ffff0c7224 */ /* 0x000fc400078e0003 */
[----:B------:R-:W-:Y:S01]  /*350b0*/  IMAD.MOV.U32 R13, RZ, RZ, R5 ;  /* 0x000000ffff0d7224 */ /* 0x000fe200078e0005 */
[----:B---3--:R-:W-:Y:S01]  /*350c0*/  HMMA.16816.F32 R16, R16, R14, R24 ;  /* 0x0000000e1010723c */ /* 0x008fe20000001818 */
[----:B------:R-:W2:Y:S04]  /*350d0*/  LDL.LU.64 R26, [R1+0x1648] ;  /* 0x00164800011a7983 */ /* 0x000ea80000300a00 */
[----:B------:R-:W2:Y:S02]  /*350e0*/  LDL.LU.64 R24, [R1+0x1640] ;  /* 0x0016400001187983 */ /* 0x000ea40000300a00 */
[----:B------:R-:W-:Y:S02]  /*350f0*/  IMAD.MOV.U32 R14, RZ, RZ, R7 ;  /* 0x000000ffff0e7224 */ /* 0x000fe400078e0007 */
[----:B------:R-:W-:-:S02]  /*35100*/  IMAD.MOV.U32 R15, RZ, RZ, R9 ;  /* 0x000000ffff0f7224 */ /* 0x000fc400078e0009 */
[----:B----4-:R-:W-:Y:S02]  /*35110*/  IMAD.MOV.U32 R22, RZ, RZ, R11 ;  /* 0x000000ffff167224 */ /* 0x010fe400078e000b */
[----:B------:R-:W3:Y:S10]  /*35120*/  LDL.LU R11, [R1+0x6b0] ;  /* 0x0006b000010b7983 */ /* 0x000ef40000300800 */
[----:B------:R-:W-:Y:S04]  /*35130*/  STL.64 [R1+0x630], R16 ;  /* 0x0006301001007387 */ /* 0x000fe80000100a00 */
[----:B------:R-:W-:Y:S01]  /*35140*/  STL.64 [R1+0x638], R18 ;  /* 0x0006381201007387 */ /* 0x000fe20000100a00 */
[----:B--2---:R-:W-:Y:S03]  /*35150*/  HMMA.16816.F32 R12, R12, R20, R24 ;  /* 0x000000140c0c723c */ /* 0x004fe60000001818 */
[----:B------:R-:W2:Y:S04]  /*35160*/  LDL.LU.64 R26, [R1+0x1638] ;  /* 0x00163800011a7983 */ /* 0x000ea80000300a00 */
[----:B------:R-:W2:Y:S04]  /*35170*/  LDL.LU.64 R24, [R1+0x1630] ;  /* 0x0016300001187983 */ /* 0x000ea80000300a00 */
[----:B------:R-:W4:-:S12]  /*35180*/  LDL.LU.64 R20, [R1+0x1628] ;  /* 0x0016280001147983 */ /* 0x000f180000300a00 */
[----:B------:R-:W-:Y:S04]  /*35190*/  STL.64 [R1+0x640], R12 ;  /* 0x0006400c01007387 */ /* 0x000fe80000100a00 */
[----:B------:R0:W-:Y:S04]  /*351a0*/  STL.64 [R1+0x648], R14 ;  /* 0x0006480e01007387 */ /* 0x0001e80000100a00 */
[----:B0-----:R-:W2:Y:S04]  /*351b0*/  LDL.LU R14, [R1+0x110] ;  /* 0x00011000010e7983 */ /* 0x001ea80000300800 */
[----:B------:R-:W2:Y:S01]  /*351c0*/  LDL.LU R15, [R1+0x114] ;  /* 0x00011400010f7983 */ /* 0x000ea20000300800 */
[----:B------:R-:W-:-:S02]  /*351d0*/  IMAD.MOV.U32 R16, RZ, RZ, R3 ;  /* 0x000000ffff107224 */ /* 0x000fc400078e0003 */
[----:B------:R-:W-:Y:S02]  /*351e0*/  IMAD.MOV.U32 R17, RZ, RZ, R5 ;  /* 0x000000ffff117224 */ /* 0x000fe400078e0005 */
[----:B------:R-:W-:Y:S02]  /*351f0*/  IMAD.MOV.U32 R18, RZ, RZ, R7 ;  /* 0x000000ffff127224 */ /* 0x000fe400078e0007 */
[----:B------:R-:W-:-:S07]  /*35200*/  IMAD.MOV.U32 R19, RZ, RZ, R9 ;  /* 0x000000ffff137224 */ /* 0x000fce00078e0009 */
[----:B--2---:R-:W-:Y:S01]  /*35210*/  HMMA.16816.F32 R12, R16, R14, R24 ;  /* 0x0000000e100c723c */ /* 0x004fe20000001818 */
[----:B------:R-:W2:Y:S04]  /*35220*/  LDL.LU.64 R26, [R1+0x1620] ;  /* 0x00162000011a7983 */ /* 0x000ea80000300a00 */
[----:B------:R-:W2:Y:S04]  /*35230*/  LDL.LU.64 R24, [R1+0x1618] ;  /* 0x0016180001187983 */ /* 0x000ea80000300a00 */
[----:B------:R-:W5:Y:S01]  /*35240*/  LDL.LU R17, [R1+0x684] ;  /* 0x0006840001117983 */ /* 0x000f620000300800 */
[----:B------:R-:W-:-:S03]  /*35250*/  IMAD.MOV.U32 R6, RZ, RZ, R7 ;  /* 0x000000ffff067224 */ /* 0x000fc600078e0007 */
[----:B------:R-:W5:Y:S01]  /*35260*/  LDL.LU R18, [R1+0x4d4] ;  /* 0x0004d40001127983 */ /* 0x000f620000300800 */
[----:B------:R-:W-:-:S09]  /*35270*/  IMAD.MOV.U32 R4, RZ, RZ, R3 ;  /* 0x000000ffff047224 */ /* 0x000fd200078e0003 */
[----:B------:R0:W-:Y:S04]  /*35280*/  STL.64 [R1+0x650], R12 ;  /* 0x0006500c01007387 */ /* 0x0001e80000100a00 */
[----:B------:R1:W-:Y:S04]  /*35290*/  STL.64 [R1+0x658], R14 ;  /* 0x0006580e01007387 */ /* 0x0003e80000100a00 */
[----:B------:R-:W5:Y:S01]  /*352a0*/  LDL.LU R19, [R1+0x6ac] ;  /* 0x0006ac0001137983 */ /* 0x000f620000300800 */
[----:B0-----:R-:W-:-:S03]  /*352b0*/  IMAD.MOV.U32 R13, RZ, RZ, R5 ;  /* 0x000000ffff0d7224 */ /* 0x001fc600078e0005 */
[----:B------:R-:W4:Y:S01]  /*352c0*/  LDL.LU R2, [R1+0x6b4] ;  /* 0x0006b40001027983 */ /* 0x000f220000300800 */
[----:B-1----:R-:W-:Y:S02]  /*352d0*/  IMAD.MOV.U32 R14, RZ, RZ, R7 ;  /* 0x000000ffff0e7224 */ /* 0x002fe400078e0007 */
[----:B------:R-:W-:-:S07]  /*352e0*/  IMAD.MOV.U32 R7, RZ, RZ, R9 ;  /* 0x000000ffff077224 */ /* 0x000fce00078e0009 */
[----:B--2---:R-:W-:Y:S01]  /*352f0*/  HMMA.16816.F32 R4, R4, R22, R24 ;  /* 0x000000160404723c */ /* 0x004fe20000001818 */
[----:B------:R-:W4:Y:S04]  /*35300*/  LDL.LU.64 R22, [R1+0x1610] ;  /* 0x0016100001167983 */ /* 0x000f280000300a00 */
[----:B------:R-:W4:Y:S02]  /*35310*/  LDL.LU R26, [R1+0xe0] ;  /* 0x0000e000011a7983 */ /* 0x000f240000300800 */
[----:B------:R-:W-:-:S15]  /*35320*/  IMAD.MOV.U32 R27, RZ, RZ, R0 ;  /* 0x000000ffff1b7224 */ /* 0x000fde00078e0000 */
[----:B------:R-:W-:-:S01]  /*35330*/  NOP ;  /* 0x0000000000007918 */ /* 0x000fc20000000000 */
[----:B------:R-:W-:Y:S04]  /*35340*/  STL.64 [R1+0x660], R4 ;  /* 0x0006600401007387 */ /* 0x000fe80000100a00 */
[----:B------:R4:W-:Y:S04]  /*35350*/  STL.64 [R1+0x668], R6 ;  /* 0x0006680601007387 */ /* 0x0009e80000100a00 */
[----:B------:R-:W2:Y:S01]  /*35360*/  LDL.LU R0, [R1+0x160c] ;  /* 0x00160c0001007983 */ /* 0x000ea20000300800 */
[----:B------:R-:W-:Y:S02]  /*35370*/  IMAD.MOV.U32 R12, RZ, RZ, R3 ;  /* 0x000000ffff0c7224 */ /* 0x000fe400078e0003 */
[----:B------:R-:W-:-:S02]  /*35380*/  IMAD.MOV.U32 R15, RZ, RZ, R9 ;  /* 0x000000ffff0f7224 */ /* 0x000fc400078e0009 */
[----:B-----5:R-:W-:Y:S01]  /*35390*/  FFMA R19, R18, R19, R17 ;  /* 0x0000001312137223 */ /* 0x020fe20000000011 */
[----:B---3--:R-:W-:-:S04]  /*353a0*/  FFMA R11, R29, R11, R28 ;  /* 0x0000000b1d0b7223 */ /* 0x008fc8000000001c */
[----:B----4-:R-:W-:-:S15]  /*353b0*/  HMMA.16816.F32 R4, R12, R26, R20 ;  /* 0x0000001a0c04723c */ /* 0x010fde0000001814 */
[----:B------:R-:W-:-:S08]  /*353c0*/  NOP ;  /* 0x0000000000007918 */ /* 0x000fd00000000000 */
[----:B------:R-:W-:Y:S01]  /*353d0*/  STL.64 [R1+0x670], R4 ;  /* 0x0006700401007387 */ /* 0x000fe20000100a00 */
[----:B--2---:R-:W-:-:S03]  /*353e0*/  FFMA R2, R0, R2, R10 ;  /* 0x0000000200027223 */ /* 0x004fc6000000000a */
[----:B------:R-:W-:Y:S04]  /*353f0*/  STL.64 [R1+0x678], R6 ;  /* 0x0006780601007387 */ /* 0x000fe80000100a00 */
[----:B------:R-:W-:Y:S04]  /*35400*/  STL [R1+0x6ac], R19 ;  /* 0x0006ac1301007387 */ /* 0x000fe80000100800 */
[----:B------:R-:W-:Y:S04]  /*35410*/  STL [R1+0x6b0], R11 ;  /* 0x0006b00b01007387 */ /* 0x000fe80000100800 */
[----:B------:R0:W-:Y:S04]  /*35420*/  STL [R1+0x6b4], R2 ;  /* 0x0006b40201007387 */ /* 0x0001e80000100800 */
[----:B------:R-:W2:Y:S04]  /*35430*/  LDL R0, [R1+0x4f0] ;  /* 0x0004f00001007983 */ /* 0x000ea80000100800 */
[----:B0-----:R-:W3:Y:S01]  /*35440*/  LDL R2, [R1+0x4f4] ;  /* 0x0004f40001027983 */ /* 0x001ee20000100800 */
[----:B------:R-:W0:Y:S03]  /*35450*/  S2R R8, SR_CTAID.X ;  /* 0x0000000000087919 */ /* 0x000e260000002500 */
[----:B---3--:R1:W-:Y:S04]  /*35460*/  STL [R1+0x4d0], R2 ;  /* 0x0004d00201007387 */ /* 0x0083e80000100800 */
[----:B-1----:R-:W3:Y:S04]  /*35470*/  LDL R2, [R1+0x4ec] ;  /* 0x0004ec0001027983 */ /* 0x002ee80000100800 */
[----:B--2---:R1:W-:Y:S04]  /*35480*/  STL [R1+0x4d4], R0 ;  /* 0x0004d40001007387 */ /* 0x0043e80000100800 */
[----:B-1----:R-:W2:Y:S01]  /*35490*/  LDL R0, [R1+0x4e8] ;  /* 0x0004e80001007983 */ /* 0x002ea20000100800 */
[----:B0-----:R-:W-:Y:S01]  /*354a0*/  IMAD.SHL.U32 R8, R8, 0x20, RZ ;  /* 0x0000002008087824 */ /* 0x001fe200078e00ff */
[----:B------:R-:W-:-:S03]  /*354b0*/  UIADD3 UR6, UR6, 0x40, URZ ;  /* 0x0000004006067890 */ /* 0x000fc6000fffe03f */
[----:B------:R-:W-:-:S05]  /*354c0*/  VIADD R8, R8, 0x20 ;  /* 0x0000002008087836 */ /* 0x000fca0000000000 */
[----:B------:R-:W-:Y:S01]  /*354d0*/  ISETP.LE.AND P0, PT, R8, UR6, PT ;  /* 0x0000000608007c0c */ /* 0x000fe2000bf03270 */
[----:B------:R-:W-:Y:S02]  /*354e0*/  ULEA UR5, UR14, UR5, 0x6 ;  /* 0x000000050e057291 */ /* 0x000fe4000f8e303f */
[----:B------:R-:W-:Y:S01]  /*354f0*/  ULEA UR4, UR15, UR4, 0x6 ;  /* 0x000000040f047291 */ /* 0x000fe2000f8e303f */
[----:B---3--:R1:W-:Y:S04]  /*35500*/  STL [R1+0x6a8], R2 ;  /* 0x0006a80201007387 */ /* 0x0083e80000100800 */
[----:B--2---:R1:W-:Y:S05]  /*35510*/  STL [R1+0x3fc], R0 ;  /* 0x0003fc0001007387 */ /* 0x0043ea0000100800 */
[----:B------:R-:W-:Y:S05]  /*35520*/  @!P0 BRA `(.L_x_1) ;  /* 0xfffffde800a48947 */ /* 0x000fea000383ffff */
.L_x_0:
[----:B-1----:R-:W2:Y:S01]  /*35530*/  LDL.LU R2, [R1+0x400] ;  /* 0x0004000001027983 */ /* 0x002ea20000300800 */
[----:B------:R-:W1:Y:S02]  /*35540*/  S2R R0, SR_TID.X ;  /* 0x0000000000007919 */ /* 0x000e640000002100 */
[----:B-1----:R-:W-:Y:S01]  /*35550*/  LOP3.LUT R0, R0, 0x7f, RZ, 0xc0, !PT ;  /* 0x0000007f00007812 */ /* 0x002fe200078ec0ff */
[----:B------:R-:W-:Y:S03]  /*35560*/  BAR.SYNC.DEFER_BLOCKING 0x0 ;  /* 0x0000000000007b1d */ /* 0x000fe60000010000 */
[----:B------:R-:W-:-:S03]  /*35570*/  ISETP.GE.U32.AND P0, PT, R0, 0x20, PT ;  /* 0x000000200000780c */ /* 0x000fc60003f06070 */
[----:B------:R-:W3:Y:S04]  /*35580*/  LDL.LU R0, [R1+0x404] ;  /* 0x0004040001007983 */ /* 0x000ee80000300800 */
[----:B--2---:R1:W-:Y:S04]  /*35590*/  STL [R1+0x198], R2 ;  /* 0x0001980201007387 */ /* 0x0043e80000100800 */
[----:B-1----:R-:W2:Y:S04]  /*355a0*/  LDL.LU R2, [R1+0x408] ;  /* 0x0004080001027983 */ /* 0x002ea80000300800 */
[----:B---3--:R1:W-:Y:S04]  /*355b0*/  STL [R1+0x190], R0 ;  /* 0x0001900001007387 */ /* 0x0083e80000100800 */
[----:B-1----:R-:W3:Y:S04]  /*355c0*/  LDL.LU R0, [R1+0x40c] ;  /* 0x00040c0001007983 */ /* 0x002ee80000300800 */
        /* <DEDUP_REMOVED lines=85> */
[----:B------:R-:W2:Y:S04]  /*35b20*/  LDL.LU R25, [R1+0x528] ;  /* 0x0005280001197983 */ /* 0x000ea80000300800 */
[----:B---3--:R3:W-:Y:S04]  /*35b30*/  STL [R1+0x10c], R0 ;  /* 0x00010c0001007387 */ /* 0x0087e80000100800 */
[----:B--2---:R-:W-:Y:S04]  /*35b40*/  STL [R1+0x1b9c], R25 ;  /* 0x001b9c1901007387 */ /* 0x004fe80000100800 */
[----:B------:R-:W2:Y:S04]  /*35b50*/  LDL.LU R24, [R1+0x52c] ;  /* 0x00052c0001187983 */ /* 0x000ea80000300800 */
[----:B--2---:R-:W-:Y:S04]  /*35b60*/  STL [R1+0x1ba0], R24 ;  /* 0x001ba01801007387 */ /* 0x004fe80000100800 */
[----:B-1----:R-:W2:Y:S04]  /*35b70*/  LDL.LU R2, [R1+0x540] ;  /* 0x0005400001027983 */ /* 0x002ea80000300800 */
[----:B---3--:R-:W3:Y:S04]  /*35b80*/  LDL.LU R0, [R1+0x544] ;  /* 0x0005440001007983 */ /* 0x008ee80000300800 */
        /* <DEDUP_REMOVED lines=16> */
[----:B--2---:R-:W-:Y:S04]  /*35c90*/  STL [R1+0xd8], R2 ;  /* 0x0000d80201007387 */ /* 0x004fe80000100800 */
[----:B------:R-:W2:Y:S04]  /*35ca0*/  LDL.LU R19, [R1+0x568] ;  /* 0x0005680001137983 */ /* 0x000ea80000300800 */
[----:B---3--:R1:W-:Y:S04]  /*35cb0*/  STL [R1+0xd4], R0 ;  /* 0x0000d40001007387 */ /* 0x0083e80000100800 */
[----:B--2---:R-:W-:Y:S04]  /*35cc0*/  STL [R1+0x1bb4], R19 ;  /* 0x001bb41301007387 */ /* 0x004fe80000100800 */
[----:B------:R-:W2:Y:S04]  /*35cd0*/  LDL.LU R18, [R1+0x56c] ;  /* 0x00056c0001127983 */ /* 0x000ea80000300800 */
[----:B--2---:R-:W-:Y:S04]  /*35ce0*/  STL [R1+0x1bb8], R18 ;  /* 0x001bb81201007387 */ /* 0x004fe80000100800 */
[----:B-1----:R-:W2:Y:S04]  /*35cf0*/  LDL.LU R0, [R1+0x570] ;  /* 0x0005700001007983 */ /* 0x002ea80000300800 */
[----:B------:R-:W3:Y:S04]  /*35d00*/  LDL.LU R17, [R1+0x574] ;  /* 0x0005740001117983 */ /* 0x000ee80000300800 */
[----:B--2---:R1:W-:Y:S04]  /*35d10*/  STL [R1+0xc8], R0 ;  /* 0x0000c80001007387 */ /* 0x0043e80000100800 */
[----:B---3--:R-:W-:Y:S04]  /*35d20*/  STL [R1+0x1b74], R17 ;  /* 0x001b741101007387 */ /* 0x008fe80000100800 */
[----:B------:R-:W2:Y:S04]  /*35d30*/  LDL.LU R16, [R1+0x578] ;  /* 0x0005780001107983 */ /* 0x000ea80000300800 */
[----:B--2---:R-:W-:Y:S04]  /*35d40*/  STL [R1+0x1bbc], R16 ;  /* 0x001bbc1001007387 */ /* 0x004fe80000100800 */
[----:B------:R-:W2:Y:S04]  /*35d50*/  LDL.LU R15, [R1+0x57c] ;  /* 0x00057c00010f7983 */ /* 0x000ea80000300800 */
[----:B--2---:R-:W-:Y:S04]  /*35d60*/  STL [R1+0x1bc0], R15 ;  /* 0x001bc00f01007387 */ /* 0x004fe80000100800 */
[----:B------:R-:W2:Y:S04]  /*35d70*/  LDL.LU R14, [R1+0x580] ;  /* 0x00058000010e7983 */ /* 0x000ea80000300800 */
[----:B--2---:R-:W-:Y:S04]  /*35d80*/  STL [R1+0x1bec], R14 ;  /* 0x001bec0e01007387 */ /* 0x004fe80000100800 */
[----:B0-----:R-:W2:Y:S04]  /*35d90*/  LDL.LU R13, [R1+0x584] ;  /* 0x00058400010d7983 */ /* 0x001ea80000300800 */
[----:B--2---:R-:W-:Y:S04]  /*35da0*/  STL [R1+0x1bf0], R13 ;  /* 0x001bf00d01007387 */ /* 0x004fe80000100800 */
[----:B------:R-:W2:Y:S04]  /*35db0*/  LDL.LU R12, [R1+0x588] ;  /* 0x00058800010c7983 */ /* 0x000ea80000300800 */
        /* <DEDUP_REMOVED lines=12> */
[----:B--2---:R0:W-:Y:S04]  /*35e80*/  STL [R1+0x1bfc], R6 ;  /* 0x001bfc0601007387 */ /* 0x0041e80000100800 */
[----:B------:R-:W2:Y:S04]  /*35e90*/  LDL.LU R5, [R1+0x5a4] ;  /* 0x0005a40001057983 */ /* 0x000ea80000300800 */
[----:B--2---:R2:W-:Y:S04]  /*35ea0*/  STL [R1+0x1c00], R5 ;  /* 0x001c000501007387 */ /* 0x0045e80000100800 */
[----:B------:R-:W3:Y:S04]  /*35eb0*/  LDL.LU R4, [R1+0x5a8] ;  /* 0x0005a80001047983 */ /* 0x000ee80000300800 */
[----:B---3--:R-:W-:Y:S04]  /*35ec0*/  STL [R1+0x1c80], R4 ;  /* 0x001c800401007387 */ /* 0x008fe80000100800 */
[----:B------:R-:W3:Y:S04]  /*35ed0*/  LDL.LU R3, [R1+0x5ac] ;  /* 0x0005ac0001037983 */ /* 0x000ee80000300800 */
[----:B---3--:R-:W-:Y:S04]  /*35ee0*/  STL [R1+0x1c84], R3 ;  /* 0x001c840301007387 */ /* 0x008fe80000100800 */
[----:B------:R-:W3:Y:S04]  /*35ef0*/  LDL.LU R2, [R1+0x5b0] ;  /* 0x0005b00001027983 */ /* 0x000ee80000300800 */
[----:B---3--:R3:W-:Y:S04]  /*35f00*/  STL [R1+0x1c04], R2 ;  /* 0x001c040201007387 */ /* 0x0087e80000100800 */
[----:B-1----:R-:W4:Y:S04]  /*35f10*/  LDL.LU R0, [R1+0x5b4] ;  /* 0x0005b40001007983 */ /* 0x002f280000300800 */
[----:B----4-:R1:W-:Y:S04]  /*35f20*/  STL [R1+0x1c08], R0 ;  /* 0x001c080001007387 */ /* 0x0103e80000100800 */
[----:B0-----:R-:W4:Y:S04]  /*35f30*/  LDL.LU R6, [R1+0x5b8] ;  /* 0x0005b80001067983 */ /* 0x001f280000300800 */
[----:B----4-:R-:W-:Y:S04]  /*35f40*/  STL [R1+0x1c88], R6 ;  /* 0x001c880601007387 */ /* 0x010fe80000100800 */
[----:B--2---:R-:W2:Y:S04]  /*35f50*/  LDL.LU R5, [R1+0x5bc] ;  /* 0x0005bc0001057983 */ /* 0x004ea80000300800 */
[----:B--2---:R-:W-:Y:S04]  /*35f60*/  STL [R1+0x1c8c], R5 ;  /* 0x001c8c0501007387 */ /* 0x004fe80000100800 */
[----:B------:R-:W2:Y:S04]  /*35f70*/  LDL.LU R17, [R1+0x5c0] ;  /* 0x0005c00001117983 */ /* 0x000ea80000300800 */
[----:B--2---:R0:W-:Y:S04]  /*35f80*/  STL [R1+0x1c0c], R17 ;  /* 0x001c0c1101007387 */ /* 0x0041e80000100800 */
[----:B------:R-:W2:Y:S04]  /*35f90*/  LDL.LU R25, [R1+0x5c4] ;  /* 0x0005c40001197983 */ /* 0x000ea80000300800 */
[----:B--2---:R2:W-:Y:S04]  /*35fa0*/  STL [R1+0x1c10], R25 ;  /* 0x001c101901007387 */ /* 0x0045e80000100800 */
[----:B---3--:R-:W3:Y:S04]  /*35fb0*/  LDL.LU R2, [R1+0x5c8] ;  /* 0x0005c80001027983 */ /* 0x008ee80000300800 */
[----:B---3--:R-:W-:Y:S04]  /*35fc0*/  STL [R1+0x1c90], R2 ;  /* 0x001c900201007387 */ /* 0x008fe80000100800 */
[----:B-1----:R-:W3:Y:S04]  /*35fd0*/  LDL.LU R0, [R1+0x5cc] ;  /* 0x0005cc0001007983 */ /* 0x002ee80000300800 */
[----:B---3--:R-:W-:Y:S04]  /*35fe0*/  STL [R1+0x1c94], R0 ;  /* 0x001c940001007387 */ /* 0x008fe80000100800 */
[----:B------:R-:W3:Y:S04]  /*35ff0*/  LDL.LU R24, [R1+0x5d0] ;  /* 0x0005d00001187983 */ /* 0x000ee80000300800 */
[----:B---3--:R1:W-:Y:S04]  /*36000*/  STL [R1+0x1c14], R24 ;  /* 0x001c141801007387 */ /* 0x0083e80000100800 */
[----:B------:R-:W3:Y:S04]  /*36010*/  LDL.LU R23, [R1+0x5d4] ;  /* 0x0005d40001177983 */ /* 0x000ee80000300800 */
[----:B---3--:R3:W-:Y:S04]  /*36020*/  STL [R1+0x1c18], R23 ;  /* 0x001c181701007387 */ /* 0x0087e80000100800 */
        /* <DEDUP_REMOVED lines=8> */
[----:B-1----:R-:W4:Y:S04]  /*360b0*/  LDL.LU R24, [R1+0x5e8] ;  /* 0x0005e80001187983 */ /* 0x002f280000300800 */
[----:B----4-:R-:W-:Y:S04]  /*360c0*/  STL [R1+0x1ca0], R24 ;  /* 0x001ca01801007387 */ /* 0x010fe80000100800 */
[----:B---3--:R-:W3:Y:S04]  /*360d0*/  LDL.LU R23, [R1+0x5ec] ;  /* 0x0005ec0001177983 */ /* 0x008ee80000300800 */
[----:B---3--:R-:W-:Y:S04]  /*360e0*/  STL [R1+0x1ca4], R23 ;  /* 0x001ca41701007387 */ /* 0x008fe80000100800 */
[----:B------:R-:W3:Y:S04]  /*360f0*/  LDL.LU R20, [R1+0x5f0] ;  /* 0x0005f00001147983 */ /* 0x000ee80000300800 */
[----:B---3--:R1:W-:Y:S04]  /*36100*/  STL [R1+0x1c24], R20 ;  /* 0x001c241401007387 */ /* 0x0083e80000100800 */
[----:B------:R-:W3:Y:S04]  /*36110*/  LDL.LU R19, [R1+0x5f4] ;  /* 0x0005f40001137983 */ /* 0x000ee80000300800 */
[----:B---3--:R3:W-:Y:S04]  /*36120*/  STL [R1+0x1c28], R19 ;  /* 0x001c281301007387 */ /* 0x0087e80000100800 */
[----:B0-----:R-:W4:Y:S04]  /*36130*/  LDL.LU R22, [R1+0x5f8] ;  /* 0x0005f80001167983 */ /* 0x001f280000300800 */
[----:B--2---:R-:W2:Y:S04]  /*36140*/  LDL.LU R21, [R1+0x5fc] ;  /* 0x0005fc0001157983 */ /* 0x004ea80000300800 */
[----:B------:R-:W5:Y:S04]  /*36150*/  LDL.LU R18, [R1+0x600] ;  /* 0x0006000001127983 */ /* 0x000f680000300800 */
[----:B-----5:R0:W-:Y:S04]  /*36160*/  STL [R1+0x1c2c], R18 ;  /* 0x001c2c1201007387 */ /* 0x0201e80000100800 */
[----:B------:R-:W5:Y:S04]  /*36170*/  LDL.LU R16, [R1+0x604] ;  /* 0x0006040001107983 */ /* 0x000f680000300800 */
[----:B-----5:R5:W-:Y:S04]  /*36180*/  STL [R1+0x1c30], R16 ;  /* 0x001c301001007387 */ /* 0x020be80000100800 */
[----:B-1----:R-:W4:Y:S04]  /*36190*/  LDL.LU R20, [R1+0x608] ;  /* 0x0006080001147983 */ /* 0x002f280000300800 */
[----:B---3--:R-:W3:Y:S04]  /*361a0*/  LDL.LU R19, [R1+0x60c] ;  /* 0x00060c0001137983 */ /* 0x008ee80000300800 */
[----:B------:R-:W2:Y:S04]  /*361b0*/  LDL.LU R15, [R1+0x610] ;  /* 0x00061000010f7983 */ /* 0x000ea80000300800 */
[----:B--2---:R-:W-:Y:S04]  /*361c0*/  STL [R1+0x1c34], R15 ;  /* 0x001c340f01007387 */ /* 0x004fe80000100800 */
[----:B------:R-:W2:Y:S04]  /*361d0*/  LDL.LU R0, [R1+0x614] ;  /* 0x0006140001007983 */ /* 0x000ea80000300800 */
[----:B0-----:R-:W4:Y:S04]  /*361e0*/  LDL.LU R18, [R1+0x618] ;  /* 0x0006180001127983 */ /* 0x001f280000300800 */
[----:B--2---:R0:W-:Y:S04]  /*361f0*/  STL [R1+0x94], R0 ;  /* 0x0000940001007387 */ /* 0x0041e80000100800 */
[----:B-----5:R-:W2:Y:S04]  /*36200*/  LDL.LU R16, [R1+0x61c] ;  /* 0x00061c0001107983 */ /* 0x020ea80000300800 */
[----:B------:R-:W5:Y:S04]  /*36210*/  LDL.LU R2, [R1+0x620] ;  /* 0x0006200001027983 */ /* 0x000f680000300800 */
[----:B0-----:R-:W3:Y:S04]  /*36220*/  LDL.LU R0, [R1+0x624] ;  /* 0x0006240001007983 */ /* 0x001ee80000300800 */
[----:B-----5:R-:W-:Y:S04]  /*36230*/  STL [R1+0x98], R2 ;  /* 0x0000980201007387 */ /* 0x020fe80000100800 */
[----:B------:R-:W5:Y:S04]  /*36240*/  LDL.LU R15, [R1+0x628] ;  /* 0x00062800010f7983 */ /* 0x000f680000300800 */
[----:B---3--:R0:W-:Y:S04]  /*36250*/  STL [R1+0x9c], R0 ;  /* 0x00009c0001007387 */ /* 0x0081e80000100800 */
[----:B0-----:R-:W3:Y:S04]  /*36260*/  LDL.LU R0, [R1+0x62c] ;  /* 0x00062c0001007983 */ /* 0x001ee80000300800 */
[----:B------:R-:W4:Y:S04]  /*36270*/  LDL.LU R2, [R1+0x630] ;  /* 0x0006300001027983 */ /* 0x000f280000300800 */
[----:B---3--:R0:W-:Y:S04]  /*36280*/  STL [R1+0x58], R0 ;  /* 0x0000580001007387 */ /* 0x0081e80000100800 */
[----:B0-----:R-:W3:Y:S04]  /*36290*/  LDL.LU R0, [R1+0x634] ;  /* 0x0006340001007983 */ /* 0x001ee80000300800 */
[----:B----4-:R0:W-:Y:S04]  /*362a0*/  STL [R1+0xa0], R2 ;  /* 0x0000a00201007387 */ /* 0x0101e80000100800 */
[----:B0-----:R-:W4:Y:S04]  /*362b0*/  LDL.LU R2, [R1+0x638] ;  /* 0x0006380001027983 */ /* 0x001f280000300800 */
        /* <DEDUP_REMOVED lines=18> */
[----:B----4-:R-:W-:Y:S04]  /*363e0*/  STL [R1+0x6c], R2 ;  /* 0x00006c0201007387 */ /* 0x010fe80000100800 */
[----:B---3--:R0:W-:Y:S04]  /*363f0*/  STL [R1+0x70], R0 ;  /* 0x0000700001007387 */ /* 0x0081e80000100800 */
[----:B------:R-:W3:Y:S04]  /*36400*/  LDL.LU R14, [R1+0x660] ;  /* 0x00066000010e7983 */ /* 0x000ee80000300800 */
[----:B---3--:R-:W-:Y:S04]  /*36410*/  STL [R1+0x1c38], R14 ;  /* 0x001c380e01007387 */ /* 0x008fe80000100800 */
[----:B------:R-:W3:Y:S04]  /*36420*/  LDL.LU R13, [R1+0x664] ;  /* 0x00066400010d7983 */ /* 0x000ee80000300800 */
[----:B---3--:R-:W-:Y:S04]  /*36430*/  STL [R1+0x1c3c], R13 ;  /* 0x001c3c0d01007387 */ /* 0x008fe80000100800 */
[----:B------:R-:W3:Y:S04]  /*36440*/  LDL.LU R12, [R1+0x668] ;  /* 0x00066800010c7983 */ /* 0x000ee80000300800 */
[----:B------:R-:W4:Y:S04]  /*36450*/  LDL.LU R11, [R1+0x66c] ;  /* 0x00066c00010b7983 */ /* 0x000f280000300800 */
[----:B------:R-:W2:Y:S01]  /*36460*/  LDL.LU R10, [R1+0x670] ;  /* 0x00067000010a7983 */ /* 0x000ea20000300800 */
[----:B------:R-:W1:Y:S03]  /*36470*/  S2R R4, SR_TID.X ;  /* 0x0000000000047919 */ /* 0x000e660000002100 */
[----:B--2---:R-:W-:Y:S04]  /*36480*/  STL [R1+0x1c40], R10 ;  /* 0x001c400a01007387 */ /* 0x004fe80000100800 */
[----:B------:R-:W2:Y:S01]  /*36490*/  LDL.LU R9, [R1+0x674] ;  /* 0x0006740001097983 */ /* 0x000ea20000300800 */
[C---:B-1----:R-:W-:Y:S01]  /*364a0*/  IMAD.SHL.U32 R26, R4.reuse, 0x800, RZ ;  /* 0x00000800041a7824 */ /* 0x042fe200078e00ff */
[----:B------:R-:W-:-:S02]  /*364b0*/  LOP3.LUT R27, R4, 0x3f, RZ, 0xc0, !PT ;  /* 0x0000003f041b7812 */ /* 0x000fc400078ec0ff */
[----:B------:R-:W-:Y:S02]  /*364c0*/  LOP3.LUT R28, R4, 0x40, RZ, 0xc0, !PT ;  /* 0x00000040041c7812 */ /* 0x000fe400078ec0ff */
[----:B------:R-:W-:-:S05]  /*364d0*/  LOP3.LUT R26, R26, 0x3000, RZ, 0xc0, !PT ;  /* 0x000030001a1a7812 */ /* 0x000fca00078ec0ff */
[----:B------:R-:W-:Y:S01]  /*364e0*/  IMAD R26, R27, 0x10, R26 ;  /* 0x000000101b1a7824 */ /* 0x000fe200078e021a */
[----:B------:R-:W-:-:S04]  /*364f0*/  SHF.R.U32.HI R27, RZ, 0x1, R28 ;  /* 0x00000001ff1b7819 */ /* 0x000fc8000001161c */
[----:B0-----:R-:W-:Y:S01]  /*36500*/  LOP3.LUT R0, R26, R27, RZ, 0x3c, !PT ;  /* 0x0000001b1a007212 */ /* 0x001fe200078e3cff */
[----:B--2---:R-:W-:Y:S04]  /*36510*/  STL [R1+0x1c44], R9 ;  /* 0x001c440901007387 */ /* 0x004fe80000100800 */
[----:B------:R-:W2:Y:S04]  /*36520*/  LDL.LU R8, [R1+0x678] ;  /* 0x0006780001087983 */ /* 0x000ea80000300800 */
[----:B------:R-:W5:Y:S04]  /*36530*/  LDL.LU R7, [R1+0x67c] ;  /* 0x00067c0001077983 */ /* 0x000f680000300800 */
[----:B------:R-:W3:Y:S04]  /*36540*/  LDL.LU R26, [R1+0x6ac] ;  /* 0x0006ac00011a7983 */ /* 0x000ee80000300800 */
[----:B------:R0:W-:Y:S04]  /*36550*/  STL [R1+0x1c0], R0 ;  /* 0x0001c00001007387 */ /* 0x0001e80000100800 */
[----:B------:R-:W4:Y:S04]  /*36560*/  LDL.LU R27, [R1+0x6b0] ;  /* 0x0006b000011b7983 */ /* 0x000f280000300800 */
[----:B------:R-:W2:Y:S04]  /*36570*/  LDL.LU R28, [R1+0x6b4] ;  /* 0x0006b400011c7983 */ /* 0x000ea80000300800 */
[----:B------:R-:W5:Y:S01]  /*36580*/  LDL.LU R29, [R1+0x6b8] ;  /* 0x0006b800011d7983 */ /* 0x000f620000300800 */
[----:B------:R-:W1:Y:S01]  /*36590*/  S2UR UR5, SR_CgaCtaId ;  /* 0x00000000000579c3 */ /* 0x000e620000008800 */
[C---:B------:R-:W-:Y:S01]  /*365a0*/  IMAD.SHL.U32 R2, R4.reuse, 0x20, RZ ;  /* 0x0000002004027824 */ /* 0x040fe200078e00ff */
[C---:B------:R-:W-:Y:S01]  /*365b0*/  LOP3.LUT R24, R4.reuse, 0x18, RZ, 0xc0, !PT ;  /* 0x0000001804187812 */ /* 0x040fe200078ec0ff */
[----:B0-----:R-:W-:-:S03]  /*365c0*/  IMAD.SHL.U32 R0, R4, 0x10, RZ ;  /* 0x0000001004007824 */ /* 0x001fc600078e00ff */
[----:B------:R-:W-:Y:S01]  /*365d0*/  LOP3.LUT R3, R2, 0xc60, RZ, 0xc0, !PT ;  /* 0x00000c6002037812 */ /* 0x000fe200078ec0ff */
[----:B------:R-:W-:Y:S01]  /*365e0*/  UMOV UR4, 0x400 ;  /* 0x0000040000047882 */ /* 0x000fe20000000000 */
[----:B------:R-:W-:-:S03]  /*365f0*/  LOP3.LUT R0, R0, 0x70, RZ, 0xc0, !PT ;  /* 0x0000007000007812 */ /* 0x000fc600078ec0ff */
[----:B------:R-:W-:Y:S01]  /*36600*/  IMAD R3, R24, 0x200, R3 ;  /* 0x0000020018037824 */ /* 0x000fe200078e0203 */
[----:B-1----:R-:W-:-:S03]  /*36610*/  ULEA UR6, UR5, UR4, 0x18 ;  /* 0x0000000405067291 */ /* 0x002fc6000f8ec03f */
[----:B------:R-:W-:-:S03]  /*36620*/  ULDC.64 UR4, c[0x0][0x270] ;  /* 0x00009c0000047ab9 */ /* 0x000fc60000000a00 */
[----:B------:R-:W-:-:S05]  /*36630*/  VIADD R23, R0, UR6 ;  /* 0x0000000600177c36 */ /* 0x000fca0008000000 */
[----:B------:R-:W-:Y:S01]  /*36640*/  LEA.HI R24, R24, R23, RZ, 0x1f ;  /* 0x0000001718187211 */ /* 0x000fe200078ff8ff */
[C---:B---3--:R-:W-:Y:S01]  /*36650*/  FMUL R6, R26.reuse, 8388608 ;  /* 0x4b0000001a067820 */ /* 0x048fe20000400000 */
[----:B------:R-:W-:Y:S01]  /*36660*/  FSETP.GEU.AND P2, PT, R26, 1.175494350822287508e-38, PT ;  /* 0x008000001a00780b */ /* 0x000fe20003f4e000 */
[----:B------:R-:W-:Y:S03]  /*36670*/  STL [R1+0x1bc4], R26 ;  /* 0x001bc41a01007387 */ /* 0x000fe60000100800 */
[----:B------:R-:W-:Y:S01]  /*36680*/  FSEL R17, R6, R26, !P2 ;  /* 0x0000001a06117208 */ /* 0x000fe20005000000 */
[C---:B----4-:R-:W-:Y:S01]  /*36690*/  FMUL R2, R27.reuse, 8388608 ;  /* 0x4b0000001b027820 */ /* 0x050fe20000400000 */
[----:B------:R-:W-:Y:S01]  /*366a0*/  FSETP.GEU.AND P3, PT, R27, 1.175494350822287508e-38, PT ;  /* 0x008000001b00780b */ /* 0x000fe20003f6e000 */
[C---:B--2---:R-:W-:Y:S01]  /*366b0*/  FMUL R5, R28.reuse, 8388608 ;  /* 0x4b0000001c057820 */ /* 0x044fe20000400000 */
[----:B------:R-:W-:Y:S01]  /*366c0*/  FSETP.GEU.AND P4, PT, R28, 1.175494350822287508e-38, PT ;  /* 0x008000001c00780b */ /* 0x000fe20003f8e000 */
[C---:B-----5:R-:W-:Y:S01]  /*366d0*/  FMUL R4, R29.reuse, 8388608 ;  /* 0x4b0000001d047820 */ /* 0x060fe20000400000 */
[----:B------:R-:W-:-:S02]  /*366e0*/  FSETP.GEU.AND P5, PT, R29, 1.175494350822287508e-38, PT ;  /* 0x008000001d00780b */ /* 0x000fc40003fae000 */
[----:B------:R-:W-:Y:S01]  /*366f0*/  FSEL R2, R2, R27, !P3 ;  /* 0x0000001b02027208 */ /* 0x000fe20005800000 */
[----:B------:R-:W-:Y:S01]  /*36700*/  STL [R1+0x1c48], R27 ;  /* 0x001c481b01007387 */ /* 0x000fe20000100800 */
[----:B------:R-:W-:Y:S02]  /*36710*/  FSEL R6, R5, R28, !P4 ;  /* 0x0000001c05067208 */ /* 0x000fe40006000000 */
[----:B------:R-:W-:Y:S01]  /*36720*/  FSEL R4, R4, R29, !P5 ;  /* 0x0000001d04047208 */ /* 0x000fe20006800000 */
[----:B------:R0:W-:Y:S04]  /*36730*/  STL [R1+0x1c4], R17 ;  /* 0x0001c41101007387 */ /* 0x0001e80000100800 */
[----:B------:R1:W-:Y:S04]  /*36740*/  STL [R1+0x1c8], R2 ;  /* 0x0001c80201007387 */ /* 0x0003e80000100800 */
[----:B------:R2:W-:Y:S01]  /*36750*/  STL [R1+0x1cc], R6 ;  /* 0x0001cc0601007387 */ /* 0x0005e20000100800 */
[----:B0-----:R-:W-:-:S03]  /*36760*/  VIADD R17, R17, 0xc0cafb0d ;  /* 0xc0cafb0d11117836 */ /* 0x001fc60000000000 */
[----:B------:R-:W3:Y:S01]  /*36770*/  LDL.LU R27, [R1+0x6c] ;  /* 0x00006c00011b7983 */ /* 0x000ee20000300800 */
[----:B-1----:R-:W-:Y:S01]  /*36780*/  VIADD R2, R2, 0xc0cafb0d ;  /* 0xc0cafb0d02027836 */ /* 0x002fe20000000000 */
[----:B------:R-:W-:Y:S02]  /*36790*/  LOP3.LUT R17, R17, 0xff800000, RZ, 0xc0, !PT ;  /* 0xff80000011117812 */ /* 0x000fe400078ec0ff */
[----:B------:R0:W-:Y:S01]  /*367a0*/  STL [R1+0x1d0], R4 ;  /* 0x0001d00401007387 */ /* 0x0001e20000100800 */
[----:B--2---:R-:W-:-:S03]  /*367b0*/  VIADD R6, R6, 0xc0cafb0d ;  /* 0xc0cafb0d06067836 */ /* 0x004fc60000000000 */
[----:B------:R-:W2:Y:S01]  /*367c0*/  LDL.LU R9, [R1+0x68] ;  /* 0x0000680001097983 */ /* 0x000ea20000300800 */
[----:B------:R-:W-:-:S03]  /*367d0*/  LOP3.LUT R2, R2, 0xff800000, RZ, 0xc0, !PT ;  /* 0xff80000002027812 */ /* 0x000fc600078ec0ff */
[----:B------:R-:W4:Y:S01]  /*367e0*/  LDL.LU R10, [R1+0x64] ;  /* 0x00006400010a7983 */ /* 0x000f220000300800 */
[----:B0-----:R-:W-:-:S03]  /*367f0*/  VIADD R4, R4, 0xc0cafb0d ;  /* 0xc0cafb0d04047836 */ /* 0x001fc60000000000 */
[----:B------:R-:W5:Y:S01]  /*36800*/  LDL.LU R13, [R1+0x60] ;  /* 0x00006000010d7983 */ /* 0x000f620000300800 */
[----:B------:R-:W-:-:S03]  /*36810*/  LOP3.LUT R6, R6, 0xff800000, RZ, 0xc0, !PT ;  /* 0xff80000006067812 */ /* 0x000fc600078ec0ff */
[----:B------:R-:W5:Y:S01]  /*36820*/  LDL.LU R14, [R1+0x5c] ;  /* 0x00005c00010e7983 */ /* 0x000f620000300800 */
[----:B------:R-:W-:-:S03]  /*36830*/  FSEL R25, RZ, -23, P2 ;  /* 0xc1b80000ff197808 */ /* 0x000fc60001000000 */
[----:B------:R-:W5:Y:S01]  /*36840*/  LDL.LU R26, [R1+0x58] ;  /* 0x00005800011a7983 */ /* 0x000f620000300800 */
[----:B------:R-:W-:-:S03]  /*36850*/  LOP3.LUT R4, R4, 0xff800000, RZ, 0xc0, !PT ;  /* 0xff80000004047812 */ /* 0x000fc600078ec0ff */
[----:B------:R0:W-:Y:S01]  /*36860*/  STL [R1+0x284], R17 ;  /* 0x0002841101007387 */ /* 0x0001e20000100800 */
[----:B------:R-:W-:-:S03]  /*36870*/  FSEL R0, RZ, -23, P3 ;  /* 0xc1b80000ff007808 */ /* 0x000fc60001800000 */
[----:B------:R1:W-:Y:S01]  /*36880*/  STL [R1+0x290], R2 ;  /* 0x0002900201007387 */ /* 0x0003e20000100800 */
[----:B0-----:R-:W-:-:S03]  /*36890*/  I2FP.F32.S32 R17, R17 ;  /* 0x0000001100117245 */ /* 0x001fc60000201400 */
[----:B------:R0:W-:Y:S01]  /*368a0*/  STL [R1+0x28c], R6 ;  /* 0x00028c0601007387 */ /* 0x0001e20000100800 */
[----:B-1----:R-:W-:-:S03]  /*368b0*/  I2FP.F32.S32 R2, R2 ;  /* 0x0000000200027245 */ /* 0x002fc60000201400 */
[----:B------:R1:W-:Y:S01]  /*368c0*/  STL [R1+0x288], R4 ;  /* 0x0002880401007387 */ /* 0x0003e20000100800 */
[----:B------:R-:W-:Y:S01]  /*368d0*/  FFMA.FTZ R17, R17, 1.1920928955078125e-07, R25 ;  /* 0x3400000011117823 */ /* 0x000fe20000010019 */
[----:B------:R-:W-:Y:S02]  /*368e0*/  FSEL R5, RZ, -23, P4 ;  /* 0xc1b80000ff057808 */ /* 0x000fe40002000000 */
[----:B------:R-:W5:Y:S01]  /*368f0*/  LDL.LU R23, [R1+0x1ca4] ;  /* 0x001ca40001177983 */ /* 0x000f620000300800 */
[----:B0-----:R-:W-:Y:S01]  /*36900*/  I2FP.F32.S32 R6, R6 ;  /* 0x0000000600067245 */ /* 0x001fe20000201400 */
[----:B------:R-:W-:Y:S02]  /*36910*/  FFMA.FTZ R2, R2, 1.1920928955078125e-07, R0 ;  /* 0x3400000002027823 */ /* 0x000fe40000010000 */
[----:B------:R0:W-:Y:S01]  /*36920*/  STL [R1+0x360], R24 ;  /* 0x0003601801007387 */ /* 0x0001e20000100800 */
[----:B------:R-:W-:Y:S02]  /*36930*/  FSEL R3, RZ, -23, P5 ;  /* 0xc1b80000ff037808 */ /* 0x000fe40002800000 */
[----:B-1----:R-:W-:Y:S01]  /*36940*/  I2FP.F32.S32 R4, R4 ;  /* 0x0000000400047245 */ /* 0x002fe20000201400 */
[----:B------:R-:W-:Y:S01]  /*36950*/  FFMA.FTZ R6, R6, 1.1920928955078125e-07, R5 ;  /* 0x3400000006067823 */ /* 0x000fe20000010005 */
[----:B0-----:R-:W5:Y:S04]  /*36960*/  LDL.LU R24, [R1+0x1ca0] ;  /* 0x001ca00001187983 */ /* 0x001f680000300800 */
[----:B------:R-:W5:Y:S04]  /*36970*/  LDL.LU R25, [R1+0x1c9c] ;  /* 0x001c9c0001197983 */ /* 0x000f680000300800 */
[----:B------:R0:W-:Y:S01]  /*36980*/  STL [R1+0x2a0], R17 ;  /* 0x0002a01101007387 */ /* 0x0001e20000100800 */
[----:B------:R-:W-:-:S03]  /*36990*/  FFMA.FTZ R4, R4, 1.1920928955078125e-07, R3 ;  /* 0x3400000004047823 */ /* 0x000fc60000010003 */
[----:B0-----:R-:W5:Y:S04]  /*369a0*/  LDL.LU R17, [R1+0x1c98] ;  /* 0x001c980001117983 */ /* 0x001f680000300800 */
[----:B------:R-:W5:Y:S04]  /*369b0*/  LDL.LU R0, [R1+0x1c94] ;  /* 0x001c940001007983 */ /* 0x000f680000300800 */
[----:B------:R0:W-:Y:S01]  /*369c0*/  STL [R1+0x29c], R2 ;  /* 0x00029c0201007387 */ /* 0x0001e20000100800 */
[----:B------:R-:W-:-:S03]  /*369d0*/  FSETP.GT.AND P2, PT, |R28|, 8.50705917302346158658e+37, PT ;  /* 0x7e8000001c00780b */ /* 0x000fc60003f44200 */
[----:B0-----:R-:W5:Y:S04]  /*369e0*/  LDL.LU R2, [R1+0x1c90] ;  /* 0x001c900001027983 */ /* 0x001f680000300800 */
[----:B------:R-:W5:Y:S04]  /*369f0*/  LDL.LU R5, [R1+0x1c8c] ;  /* 0x001c8c0001057983 */ /* 0x000f680000300800 */
[----:B------:R0:W-:Y:S04]  /*36a00*/  STL [R1+0x298], R6 ;  /* 0x0002980601007387 */ /* 0x0001e80000100800 */
[----:B0-----:R-:W5:Y:S04]  /*36a10*/  LDL.LU R6, [R1+0x1c88] ;  /* 0x001c880001067983 */ /* 0x001f680000300800 */
[----:B------:R-:W5:Y:S04]  /*36a20*/  LDL.LU R3, [R1+0x1c84] ;  /* 0x001c840001037983 */ /* 0x000f680000300800 */
[----:B------:R0:W-:Y:S04]  /*36a30*/  STL [R1+0x2a4], R4 ;  /* 0x0002a40401007387 */ /* 0x0001e80000100800 */
[----:B0-----:R-:W5:Y:S04]  /*36a40*/  LDL.LU R4, [R1+0x1c80] ;  /* 0x001c800001047983 */ /* 0x001f680000300800 */
[----:B------:R0:W-:Y:S04]  /*36a50*/  STL [R1+0x1c4c], R28 ;  /* 0x001c4c1c01007387 */ /* 0x0001e80000100800 */
[----:B0-----:R-:W3:Y:S01]  /*36a60*/  LDL.LU R28, [R1+0x70] ;  /* 0x00007000011c7983 */ /* 0x001ee20000300800 */
[----:B------:R-:W-:-:S13]  /*36a70*/  FSETP.GT.AND P1, PT, |R29|, 8.50705917302346158658e+37, PT ;  /* 0x7e8000001d00780b */ /* 0x000fda0003f24200 */
[----:B------:R-:W-:Y:S01]  /*36a80*/  @P1 FMUL R7, R7, 0.25 ;  /* 0x3e80000007071820 */ /* 0x000fe20000400000 */
[----:B------:R-:W-:Y:S01]  /*36a90*/  @P1 FMUL R8, R8, 0.25 ;  /* 0x3e80000008081820 */ /* 0x000fe20000400000 */
[----:B------:R-:W-:Y:S01]  /*36aa0*/  @P1 FMUL R11, R11, 0.25 ;  /* 0x3e8000000b0b1820 */ /* 0x000fe20000400000 */
[----:B------:R-:W-:Y:S02]  /*36ab0*/  @P1 FMUL R12, R12, 0.25 ;  /* 0x3e8000000c0c1820 */ /* 0x000fe40000400000 */
[----:B------:R0:W-:Y:S04]  /*36ac0*/  STL [R1+0x80], R7 ;  /* 0x0000800701007387 */ /* 0x0001e80000100800 */
[----:B0-----:R-:W5:Y:S04]  /*36ad0*/  LDL.LU R7, [R1+0x1c7c] ;  /* 0x001c7c0001077983 */ /* 0x001f680000300800 */
[----:B------:R0:W-:Y:S04]  /*36ae0*/  STL [R1+0x7c], R8 ;  /* 0x00007c0801007387 */ /* 0x0001e80000100800 */
[----:B0-----:R-:W5:Y:S04]  /*36af0*/  LDL.LU R8, [R1+0x1c78] ;  /* 0x001c780001087983 */ /* 0x001f680000300800 */
[----:B------:R0:W-:Y:S04]  /*36b00*/  STL [R1+0x78], R11 ;  /* 0x0000780b01007387 */ /* 0x0001e80000100800 */
[----:B0-----:R-:W5:Y:S04]  /*36b10*/  LDL.LU R11, [R1+0x1c74] ;  /* 0x001c7400010b7983 */ /* 0x001f680000300800 */
[----:B------:R0:W-:Y:S04]  /*36b20*/  STL [R1+0x74], R12 ;  /* 0x0000740c01007387 */ /* 0x0001e80000100800 */
[----:B0-----:R-:W5:Y:S01]  /*36b30*/  LDL.LU R12, [R1+0x1c70] ;  /* 0x001c7000010c7983 */ /* 0x001f620000300800 */
[----:B---3--:R-:W-:-:S05]  /*36b40*/  @P1 FMUL R28, R28, 0.25 ;  /* 0x3e8000001c1c1820 */ /* 0x008fca0000400000 */
[----:B------:R0:W-:Y:S04]  /*36b50*/  STL [R1+0x1c60], R28 ;  /* 0x001c601c01007387 */ /* 0x0001e80000100800 */
[----:B0-----:R-:W3:Y:S04]  /*36b60*/  LDL R28, [R1+0x74] ;  /* 0x00007400011c7983 */ /* 0x001ee80000100800 */
[----:B---3--:R0:W-:Y:S04]  /*36b70*/  STL [R1+0x1c64], R28 ;  /* 0x001c641c01007387 */ /* 0x0081e80000100800 */
[----:B0-----:R-:W3:Y:S04]  /*36b80*/  LDL R28, [R1+0x78] ;  /* 0x00007800011c7983 */ /* 0x001ee80000100800 */
[----:B---3--:R0:W-:Y:S04]  /*36b90*/  STL [R1+0x1c68], R28 ;  /* 0x001c681c01007387 */ /* 0x0081e80000100800 */
[----:B0-----:R-:W3:Y:S01]  /*36ba0*/  LDL R28, [R1+0x7c] ;  /* 0x00007c00011c7983 */ /* 0x001ee20000100800 */
[----:B------:R-:W-:-:S03]  /*36bb0*/  FSETP.GEU.AND P3, PT, |R29|, 1.175494350822287508e-38, PT ;  /* 0x008000001d00780b */ /* 0x000fc60003f6e200 */
[----:B---3--:R0:W-:Y:S04]  /*36bc0*/  STL [R1+0x1c6c], R28 ;  /* 0x001c6c1c01007387 */ /* 0x0081e80000100800 */
[----:B0-----:R-:W3:Y:S06]  /*36bd0*/  LDL R28, [R1+0x80] ;  /* 0x00008000011c7983 */ /* 0x001eec0000100800 */
[----:B---3--:R-:W-:-:S05]  /*36be0*/  @!P3 FMUL R28, R28, 16777216 ;  /* 0x4b8000001c1cb820 */ /* 0x008fca0000400000 */
[----:B------:R0:W-:Y:S04]  /*36bf0*/  @!P3 STL [R1+0x80], R28 ;  /* 0x0000801c0100b387 */ /* 0x0001e80000100800 */
[----:B0-----:R-:W3:Y:S02]  /*36c00*/  LDL.LU R28, [R1+0x1c6c] ;  /* 0x001c6c00011c7983 */ /* 0x001ee40000300800 */
        /* <DEDUP_REMOVED lines=10> */
[----:B------:R0:W-:Y:S04]  /*36cb0*/  STL [R1+0x1c50], R28 ;  /* 0x001c501c01007387 */ /* 0x0001e80000100800 */
[----:B0-----:R-:W3:Y:S04]  /*36cc0*/  LDL.LU R28, [R1+0x74] ;  /* 0x00007400011c7983 */ /* 0x001ee80000300800 */
[----:B---3--:R0:W-:Y:S04]  /*36cd0*/  STL [R1+0x1c54], R28 ;  /* 0x001c541c01007387 */ /* 0x0081e80000100800 */
[----:B0-----:R-:W3:Y:S04]  /*36ce0*/  LDL.LU R28, [R1+0x78] ;  /* 0x00007800011c7983 */ /* 0x001ee80000300800 */
[----:B---3--:R0:W-:Y:S04]  /*36cf0*/  STL [R1+0x1c58], R28 ;  /* 0x001c581c01007387 */ /* 0x0081e80000100800 */
[----:B0-----:R-:W3:Y:S01]  /*36d00*/  LDL.LU R28, [R1+0x7c] ;  /* 0x00007c00011c7983 */ /* 0x001ee20000300800 */
[----:B------:R-:W-:-:S04]  /*36d10*/  @P1 FMUL R29, R29, 0.25 ;  /* 0x3e8000001d1d1820 */ /* 0x000fc80000400000 */
[----:B------:R-:W-:-:S06]  /*36d20*/  @!P3 FMUL R29, R29, 16777216 ;  /* 0x4b8000001d1db820 */ /* 0x000fcc0000400000 */
[----:B------:R-:W0:Y:S01]  /*36d30*/  MUFU.RCP R29, R29 ;  /* 0x0000001d001d7308 */ /* 0x000e220000001000 */
[----:B---3--:R1:W-:Y:S04]  /*36d40*/  STL [R1+0x1c5c], R28 ;  /* 0x001c5c1c01007387 */ /* 0x0083e80000100800 */
[----:B-1----:R-:W0:Y:S02]  /*36d50*/  LDL.LU R28, [R1+0x80] ;  /* 0x00008000011c7983 */ /* 0x002e240000300800 */
[----:B0-----:R-:W-:-:S05]  /*36d60*/  FMUL R28, R29, R28 ;  /* 0x0000001c1d1c7220 */ /* 0x001fca0000400000 */
[----:B------:R0:W-:Y:S04]  /*36d70*/  STL [R1+0x280], R28 ;  /* 0x0002801c01007387 */ /* 0x0001e80000100800 */
[----:B0-----:R-:W3:Y:S02]  /*36d80*/  LDL.LU R28, [R1+0x1c5c] ;  /* 0x001c5c00011c7983 */ /* 0x001ee40000300800 */
[----:B---3--:R-:W-:-:S05]  /*36d90*/  FMUL R28, R29, R28 ;  /* 0x0000001c1d1c7220 */ /* 0x008fca0000400000 */
[----:B------:R0:W-:Y:S04]  /*36da0*/  STL [R1+0x27c], R28 ;  /* 0x00027c1c01007387 */ /* 0x0001e80000100800 */
[----:B0-----:R-:W3:Y:S02]  /*36db0*/  LDL.LU R28, [R1+0x1c58] ;  /* 0x001c5800011c7983 */ /* 0x001ee40000300800 */
[----:B---3--:R-:W-:-:S05]  /*36dc0*/  FMUL R28, R29, R28 ;  /* 0x0000001c1d1c7220 */ /* 0x008fca0000400000 */
[----:B------:R0:W-:Y:S04]  /*36dd0*/  STL [R1+0x278], R28 ;  /* 0x0002781c01007387 */ /* 0x0001e80000100800 */
[----:B0-----:R-:W3:Y:S02]  /*36de0*/  LDL.LU R28, [R1+0x1c54] ;  /* 0x001c5400011c7983 */ /* 0x001ee40000300800 */
[----:B---3--:R-:W-:-:S05]  /*36df0*/  FMUL R28, R29, R28 ;  /* 0x0000001c1d1c7220 */ /* 0x008fca0000400000 */
[----:B------:R0:W-:Y:S04]  /*36e00*/  STL [R1+0x274], R28 ;  /* 0x0002741c01007387 */ /* 0x0001e80000100800 */
[----:B0-----:R-:W3:Y:S01]  /*36e10*/  LDL.LU R28, [R1+0x1c50] ;  /* 0x001c5000011c7983 */ /* 0x001ee20000300800 */
[----:B------:R-:W-:-:S04]  /*36e20*/  @P1 FMUL R27, R27, 0.25 ;  /* 0x3e8000001b1b1820 */ /* 0x000fc80000400000 */
[----:B------:R-:W-:-:S04]  /*36e30*/  @!P3 FMUL R27, R27, 16777216 ;  /* 0x4b8000001b1bb820 */ /* 0x000fc80000400000 */
[----:B------:R-:W-:Y:S01]  /*36e40*/  FMUL R27, R29, R27 ;  /* 0x0000001b1d1b7220 */ /* 0x000fe20000400000 */
[----:B--2---:R-:W-:Y:S01]  /*36e50*/  @P1 FMUL R9, R9, 0.25 ;  /* 0x3e80000009091820 */ /* 0x004fe20000400000 */
[----:B----4-:R-:W-:Y:S01]  /*36e60*/  @P1 FMUL R10, R10, 0.25 ;  /* 0x3e8000000a0a1820 */ /* 0x010fe20000400000 */
[----:B-----5:R-:W-:Y:S02]  /*36e70*/  @P1 FMUL R13, R13, 0.25 ;  /* 0x3e8000000d0d1820 */ /* 0x020fe40000400000 */
[----:B------:R-:W-:Y:S01]  /*36e80*/  @!P3 FMUL R9, R9, 16777216 ;  /* 0x4b8000000909b820 */ /* 0x000fe20000400000 */
[----:B------:R-:W-:Y:S01]  /*36e90*/  @P1 FMUL R14, R14, 0.25 ;  /* 0x3e8000000e0e1820 */ /* 0x000fe20000400000 */
[----:B------:R-:W-:Y:S01]  /*36ea0*/  @!P3 FMUL R10, R10, 16777216 ;  /* 0x4b8000000a0ab820 */ /* 0x000fe20000400000 */
[----:B------:R-:W-:Y:S01]  /*36eb0*/  @P1 FMUL R26, R26, 0.25 ;  /* 0x3e8000001a1a1820 */ /* 0x000fe20000400000 */
[----:B------:R-:W-:Y:S01]  /*36ec0*/  @!P3 FMUL R13, R13, 16777216 ;  /* 0x4b8000000d0db820 */ /* 0x000fe20000400000 */
[C---:B------:R-:W-:Y:S01]  /*36ed0*/  FMUL R9, R29.reuse, R9 ;  /* 0x000000091d097220 */ /* 0x040fe20000400000 */
[----:B------:R-:W-:Y:S01]  /*36ee0*/  @!P3 FMUL R14, R14, 16777216 ;  /* 0x4b8000000e0eb820 */ /* 0x000fe20000400000 */
[C---:B------:R-:W-:Y:S01]  /*36ef0*/  FMUL R10, R29.reuse, R10 ;  /* 0x0000000a1d0a7220 */ /* 0x040fe20000400000 */
[----:B------:R-:W-:Y:S01]  /*36f00*/  @!P3 FMUL R26, R26, 16777216 ;  /* 0x4b8000001a1ab820 */ /* 0x000fe20000400000 */
[----:B------:R-:W-:Y:S01]  /*36f10*/  FMUL R13, R29, R13 ;  /* 0x0000000d1d0d7220 */ /* 0x000fe20000400000 */
[----:B------:R-:W-:Y:S01]  /*36f20*/  @P1 FMUL R15, R15, 0.25 ;  /* 0x3e8000000f0f1820 */ /* 0x000fe20000400000 */
[C---:B------:R-:W-:Y:S01]  /*36f30*/  FMUL R14, R29.reuse, R14 ;  /* 0x0000000e1d0e7220 */ /* 0x040fe20000400000 */
[----:B------:R-:W-:-:S02]  /*36f40*/  FMUL R26, R29, R26 ;  /* 0x0000001a1d1a7220 */ /* 0x000fc40000400000 */
[----:B------:R-:W-:Y:S01]  /*36f50*/  @!P3 FMUL R15, R15, 16777216 ;  /* 0x4b8000000f0fb820 */ /* 0x000fe20000400000 */
[----:B------:R-:W-:Y:S01]  /*36f60*/  @P1 FMUL R16, R16, 0.25 ;  /* 0x3e80000010101820 */ /* 0x000fe20000400000 */
[----:B------:R-:W-:-:S03]  /*36f70*/  @P1 FMUL R18, R18, 0.25 ;  /* 0x3e80000012121820 */ /* 0x000fc60000400000 */
[----:B------:R-:W-:Y:S01]  /*36f80*/  @!P3 FMUL R16, R16, 16777216 ;  /* 0x4b8000001010b820 */ /* 0x000fe20000400000 */
[----:B------:R-:W-:Y:S01]  /*36f90*/  @!P3 FMUL R18, R18, 16777216 ;  /* 0x4b8000001212b820 */ /* 0x000fe20000400000 */
[----:B------:R-:W-:Y:S01]  /*36fa0*/  @P1 FMUL R19, R19, 0.25 ;  /* 0x3e80000013131820 */ /* 0x000fe20000400000 */
[----:B------:R-:W-:-:S03]  /*36fb0*/  @P1 FMUL R20, R20, 0.25 ;  /* 0x3e80000014141820 */ /* 0x000fc60000400000 */
[----:B------:R-:W-:Y:S01]  /*36fc0*/  @!P3 FMUL R19, R19, 16777216 ;  /* 0x4b8000001313b820 */ /* 0x000fe20000400000 */
[----:B---3--:R-:W-:-:S05]  /*36fd0*/  FMUL R28, R29, R28 ;  /* 0x0000001c1d1c7220 */ /* 0x008fca0000400000 */
[----:B------:R0:W-:Y:S04]  /*36fe0*/  STL [R1+0x270], R28 ;  /* 0x0002701c01007387 */ /* 0x0001e80000100800 */
[----:B0-----:R-:W2:Y:S04]  /*36ff0*/  LDL.LU R28, [R1+0x1c4c] ;  /* 0x001c4c00011c7983 */ /* 0x001ea80000300800 */
[----:B------:R0:W-:Y:S04]  /*37000*/  STL [R1+0x26c], R27 ;  /* 0x00026c1b01007387 */ /* 0x0001e80000100800 */
[----:B0-----:R-:W3:Y:S04]  /*37010*/  LDL.LU R27, [R1+0x1c48] ;  /* 0x001c4800011b7983 */ /* 0x001ee80000300800 */
[----:B------:R0:W-:Y:S04]  /*37020*/  STL [R1+0x268], R9 ;  /* 0x0002680901007387 */ /* 0x0001e80000100800 */
[----:B0-----:R-:W4:Y:S04]  /*37030*/  LDL.LU R9, [R1+0x1c44] ;  /* 0x001c440001097983 */ /* 0x001f280000300800 */
[----:B------:R0:W-:Y:S04]  /*37040*/  STL [R1+0x264], R10 ;  /* 0x0002640a01007387 */ /* 0x0001e80000100800 */
[----:B0-----:R-:W5:Y:S04]  /*37050*/  LDL.LU R10, [R1+0x1c40] ;  /* 0x001c4000010a7983 */ /* 0x001f680000300800 */
[----:B------:R0:W-:Y:S04]  /*37060*/  STL [R1+0x260], R13 ;  /* 0x0002600d01007387 */ /* 0x0001e80000100800 */
[----:B0-----:R-:W2:Y:S04]  /*37070*/  LDL.LU R13, [R1+0x1c3c] ;  /* 0x001c3c00010d7983 */ /* 0x001ea80000300800 */
[----:B------:R0:W-:Y:S04]  /*37080*/  STL [R1+0x25c], R14 ;  /* 0x00025c0e01007387 */ /* 0x0001e80000100800 */
[----:B0-----:R-:W2:Y:S04]  /*37090*/  LDL.LU R14, [R1+0x1c38] ;  /* 0x001c3800010e7983 */ /* 0x001ea80000300800 */
[----:B------:R0:W-:Y:S02]  /*370a0*/  STL [R1+0x258], R26 ;  /* 0x0002581a01007387 */ /* 0x0001e40000100800 */
[----:B0-----:R-:W-:-:S02]  /*370b0*/  FMUL R26, R29, R15 ;  /* 0x0000000f1d1a7220 */ /* 0x001fc40000400000 */
[----:B------:R-:W2:Y:S04]  /*370c0*/  LDL.LU R15, [R1+0x1c34] ;  /* 0x001c3400010f7983 */ /* 0x000ea80000300800 */
[----:B------:R0:W-:Y:S02]  /*370d0*/  STL [R1+0x254], R26 ;  /* 0x0002541a01007387 */ /* 0x0001e40000100800 */
[----:B0-----:R-:W-:Y:S02]  /*370e0*/  FMUL R26, R29, R16 ;  /* 0x000000101d1a7220 */ /* 0x001fe40000400000 */
[----:B------:R-:W2:Y:S04]  /*370f0*/  LDL.LU R16, [R1+0x1c30] ;  /* 0x001c300001107983 */ /* 0x000ea80000300800 */
[----:B------:R0:W-:Y:S01]  /*37100*/  STL [R1+0x250], R26 ;  /* 0x0002501a01007387 */ /* 0x0001e20000100800 */
[----:B------:R-:W-:Y:S01]  /*37110*/  @P1 FMUL R21, R21, 0.25 ;  /* 0x3e80000015151820 */ /* 0x000fe20000400000 */
[----:B------:R-:W-:Y:S01]  /*37120*/  @P1 FMUL R22, R22, 0.25 ;  /* 0x3e80000016161820 */ /* 0x000fe20000400000 */
[----:B0-----:R-:W-:-:S02]  /*37130*/  FMUL R26, R29, R18 ;  /* 0x000000121d1a7220 */ /* 0x001fc40000400000 */
[----:B------:R-:W2:Y:S01]  /*37140*/  LDL.LU R18, [R1+0x1c2c] ;  /* 0x001c2c0001127983 */ /* 0x000ea20000300800 */
[----:B------:R-:W-:-:S03]  /*37150*/  @!P3 FMUL R20, R20, 16777216 ;  /* 0x4b8000001414b820 */ /* 0x000fc60000400000 */
[----:B------:R0:W-:Y:S01]  /*37160*/  STL [R1+0x24c], R26 ;  /* 0x00024c1a01007387 */ /* 0x0001e20000100800 */
[----:B------:R-:W-:Y:S01]  /*37170*/  @P1 FMUL R23, R23, 0.25 ;  /* 0x3e80000017171820 */ /* 0x000fe20000400000 */
[----:B------:R-:W-:Y:S01]  /*37180*/  @!P3 FMUL R21, R21, 16777216 ;  /* 0x4b8000001515b820 */ /* 0x000fe20000400000 */
[----:B------:R-:W-:Y:S01]  /*37190*/  @P1 FMUL R24, R24, 0.25 ;  /* 0x3e80000018181820 */ /* 0x000fe20000400000 */
[----:B------:R-:W-:Y:S01]  /*371a0*/  @!P3 FMUL R22, R22, 16777216 ;  /* 0x4b8000001616b820 */ /* 0x000fe20000400000 */
[----:B0-----:R-:W-:Y:S02]  /*371b0*/  FMUL R26, R29, R19 ;  /* 0x000000131d1a7220 */ /* 0x001fe40000400000 */
[----:B------:R-:W2:Y:S01]  /*371c0*/  LDL.LU R19, [R1+0x1c28] ;  /* 0x001c280001137983 */ /* 0x000ea20000300800 */
[----:B------:R-:W-:-:S03]  /*371d0*/  @P1 FMUL R25, R25, 0.25 ;  /* 0x3e80000019191820 */ /* 0x000fc60000400000 */
[----:B------:R0:W-:Y:S01]  /*371e0*/  STL [R1+0x248], R26 ;  /* 0x0002481a01007387 */ /* 0x0001e20000100800 */
[----:B------:R-:W-:Y:S01]  /*371f0*/  @!P3 FMUL R23, R23, 16777216 ;  /* 0x4b8000001717b820 */ /* 0x000fe20000400000 */
[----:B------:R-:W-:Y:S01]  /*37200*/  FMUL R21, R29, R21 ;  /* 0x000000151d157220 */ /* 0x000fe20000400000 */
[----:B------:R-:W-:Y:S01]  /*37210*/  @P1 FMUL R17, R17, 0.25 ;  /* 0x3e80000011111820 */ /* 0x000fe20000400000 */
[----:B------:R-:W-:Y:S01]  /*37220*/  @!P3 FMUL R24, R24, 16777216 ;  /* 0x4b8000001818b820 */ /* 0x000fe20000400000 */
[C---:B------:R-:W-:Y:S01]  /*37230*/  FMUL R22, R29.reuse, R22 ;  /* 0x000000161d167220 */ /* 0x040fe20000400000 */
[----:B0-----:R-:W-:Y:S02]  /*37240*/  FMUL R26, R29, R20 ;  /* 0x000000141d1a7220 */ /* 0x001fe40000400000 */
[----:B------:R-:W2:Y:S01]  /*37250*/  LDL.LU R20, [R1+0x1c24] ;  /* 0x001c240001147983 */ /* 0x000ea20000300800 */
[----:B------:R-:W-:Y:S01]  /*37260*/  @P1 FMUL R0, R0, 0.25 ;  /* 0x3e80000000001820 */ /* 0x000fe20000400000 */
[----:B------:R-:W-:Y:S01]  /*37270*/  @!P3 FMUL R25, R25, 16777216 ;  /* 0x4b8000001919b820 */ /* 0x000fe20000400000 */
[----:B------:R-:W-:Y:S01]  /*37280*/  FMUL R23, R29, R23 ;  /* 0x000000171d177220 */ /* 0x000fe20000400000 */
[----:B------:R0:W-:Y:S01]  /*37290*/  STL [R1+0x244], R26 ;  /* 0x0002441a01007387 */ /* 0x0001e20000100800 */
[----:B------:R-:W-:Y:S01]  /*372a0*/  @P1 FMUL R2, R2, 0.25 ;  /* 0x3e80000002021820 */ /* 0x000fe20000400000 */
[----:B------:R-:W-:Y:S01]  /*372b0*/  @!P3 FMUL R17, R17, 16777216 ;  /* 0x4b8000001111b820 */ /* 0x000fe20000400000 */
[----:B------:R-:W-:Y:S01]  /*372c0*/  FMUL R24, R29, R24 ;  /* 0x000000181d187220 */ /* 0x000fe20000400000 */
[----:B------:R-:W-:Y:S01]  /*372d0*/  @P1 FMUL R5, R5, 0.25 ;  /* 0x3e80000005051820 */ /* 0x000fe20000400000 */
[----:B------:R-:W-:Y:S01]  /*372e0*/  @!P3 FMUL R0, R0, 16777216 ;  /* 0x4b8000000000b820 */ /* 0x000fe20000400000 */
[C---:B------:R-:W-:Y:S01]  /*372f0*/  FMUL R25, R29.reuse, R25 ;  /* 0x000000191d197220 */ /* 0x040fe20000400000 */
[----:B0-----:R-:W2:Y:S04]  /*37300*/  LDL.LU R26, [R1+0xb0] ;  /* 0x0000b000011a7983 */ /* 0x001ea80000300800 */
[----:B------:R0:W-:Y:S01]  /*37310*/  STL [R1+0x240], R21 ;  /* 0x0002401501007387 */ /* 0x0001e20000100800 */
[----:B------:R-:W-:Y:S01]  /*37320*/  @P1 FMUL R6, R6, 0.25 ;  /* 0x3e80000006061820 */ /* 0x000fe20000400000 */
[----:B------:R-:W-:Y:S01]  /*37330*/  @!P3 FMUL R2, R2, 16777216 ;  /* 0x4b8000000202b820 */ /* 0x000fe20000400000 */
[----:B------:R-:W-:Y:S01]  /*37340*/  FMUL R17, R29, R17 ;  /* 0x000000111d117220 */ /* 0x000fe20000400000 */
[----:B------:R-:W-:Y:S01]  /*37350*/  @P1 FMUL R3, R3, 0.25 ;  /* 0x3e80000003031820 */ /* 0x000fe20000400000 */
[----:B0-----:R-:W2:Y:S04]  /*37360*/  LDL.LU R21, [R1+0x1c20] ;  /* 0x001c200001157983 */ /* 0x001ea80000300800 */
[----:B------:R0:W-:Y:S01]  /*37370*/  STL [R1+0x238], R22 ;  /* 0x0002381601007387 */ /* 0x0001e20000100800 */
[----:B------:R-:W-:Y:S01]  /*37380*/  @!P3 FMUL R5, R5, 16777216 ;  /* 0x4b8000000505b820 */ /* 0x000fe20000400000 */
[C---:B------:R-:W-:Y:S01]  /*37390*/  FMUL R0, R29.reuse, R0 ;  /* 0x000000001d007220 */ /* 0x040fe20000400000 */
[----:B------:R-:W-:Y:S01]  /*373a0*/  @P1 FMUL R4, R4, 0.25 ;  /* 0x3e80000004041820 */ /* 0x000fe20000400000 */
[----:B------:R-:W-:Y:S01]  /*373b0*/  @!P3 FMUL R6, R6, 16777216 ;  /* 0x4b8000000606b820 */ /* 0x000fe20000400000 */
[----:B0-----:R-:W2:Y:S04]  /*373c0*/  LDL.LU R22, [R1+0x1c1c] ;  /* 0x001c1c0001167983 */ /* 0x001ea80000300800 */
[----:B------:R0:W-:Y:S01]  /*373d0*/  STL [R1+0x230], R23 ;  /* 0x0002301701007387 */ /* 0x0001e20000100800 */
        /* <DEDUP_REMOVED lines=9> */
[----:B0-----:R-:W2:Y:S04]  /*37470*/  LDL.LU R24, [R1+0x1c14] ;  /* 0x001c140001187983 */ /* 0x001ea80000300800 */
[----:B------:R0:W-:Y:S01]  /*37480*/  STL [R1+0x224], R25 ;  /* 0x0002241901007387 */ /* 0x0001e20000100800 */
[----:B------:R-:W-:Y:S01]  /*37490*/  @P1 FMUL R11, R11, 0.25 ;  /* 0x3e8000000b0b1820 */ /* 0x000fe20000400000 */
[----:B------:R-:W-:Y:S01]  /*374a0*/  @!P3 FMUL R7, R7, 16777216 ;  /* 0x4b8000000707b820 */ /* 0x000fe20000400000 */
[C---:B------:R-:W-:Y:S01]  /*374b0*/  FMUL R3, R29.reuse, R3 ;  /* 0x000000031d037220 */ /* 0x040fe20000400000 */
[----:B0-----:R-:W2:Y:S04]  /*374c0*/  LDL.LU R25, [R1+0x1c10] ;  /* 0x001c100001197983 */ /* 0x001ea80000300800 */
[----:B------:R0:W-:Y:S01]  /*374d0*/  STL [R1+0x21c], R17 ;  /* 0x00021c1101007387 */ /* 0x0001e20000100800 */
[----:B------:R-:W-:Y:S01]  /*374e0*/  @!P3 FMUL R8, R8, 16777216 ;  /* 0x4b8000000808b820 */ /* 0x000fe20000400000 */
[----:B------:R-:W-:Y:S01]  /*374f0*/  FMUL R4, R29, R4 ;  /* 0x000000041d047220 */ /* 0x000fe20000400000 */
[----:B------:R-:W-:Y:S01]  /*37500*/  @P1 FMUL R12, R12, 0.25 ;  /* 0x3e8000000c0c1820 */ /* 0x000fe20000400000 */
[----:B0-----:R-:W2:Y:S04]  /*37510*/  LDL.LU R17, [R1+0x1c0c] ;  /* 0x001c0c0001117983 */ /* 0x001ea80000300800 */
[----:B------:R0:W-:Y:S01]  /*37520*/  STL [R1+0x218], R0 ;  /* 0x0002180001007387 */ /* 0x0001e20000100800 */
[----:B------:R-:W-:Y:S01]  /*37530*/  @!P3 FMUL R11, R11, 16777216 ;  /* 0x4b8000000b0bb820 */ /* 0x000fe20000400000 */
[----:B------:R-:W-:-:S02]  /*37540*/  FMUL R7, R29, R7 ;  /* 0x000000071d077220 */ /* 0x000fc40000400000 */
[----:B0-----:R-:W2:Y:S04]  /*37550*/  LDL.LU R0, [R1+0x1c08] ;  /* 0x001c080001007983 */ /* 0x001ea80000300800 */
[----:B------:R0:W-:Y:S01]  /*37560*/  STL [R1+0x214], R2 ;  /* 0x0002140201007387 */ /* 0x0001e20000100800 */
[C---:B------:R-:W-:Y:S01]  /*37570*/  FMUL R8, R29.reuse, R8 ;  /* 0x000000081d087220 */ /* 0x040fe20000400000 */
[----:B------:R-:W-:Y:S02]  /*37580*/  @!P3 FMUL R12, R12, 16777216 ;  /* 0x4b8000000c0cb820 */ /* 0x000fe40000400000 */
[----:B0-----:R-:W2:Y:S04]  /*37590*/  LDL.LU R2, [R1+0x1c04] ;  /* 0x001c040001027983 */ /* 0x001ea80000300800 */
[----:B------:R0:W-:Y:S01]  /*375a0*/  STL [R1+0x20c], R5 ;  /* 0x00020c0501007387 */ /* 0x0001e20000100800 */
[----:B------:R-:W-:-:S03]  /*375b0*/  FMUL R11, R29, R11 ;  /* 0x0000000b1d0b7220 */ /* 0x000fc60000400000 */
[----:B0-----:R-:W2:Y:S04]  /*375c0*/  LDL.LU R5, [R1+0x1c00] ;  /* 0x001c000001057983 */ /* 0x001ea80000300800 */
[----:B------:R0:W-:Y:S01]  /*375d0*/  STL [R1+0x204], R6 ;  /* 0x0002040601007387 */ /* 0x0001e20000100800 */
[----:B------:R-:W-:-:S03]  /*375e0*/  FMUL R12, R29, R12 ;  /* 0x0000000c1d0c7220 */ /* 0x000fc60000400000 */
[----:B0-----:R-:W2:Y:S04]  /*375f0*/  LDL.LU R6, [R1+0x1bfc] ;  /* 0x001bfc0001067983 */ /* 0x001ea80000300800 */
[----:B------:R0:W-:Y:S04]  /*37600*/  STL [R1+0x200], R3 ;  /* 0x0002000301007387 */ /* 0x0001e80000100800 */
[----:B0-----:R-:W2:Y:S04]  /*37610*/  LDL.LU R3, [R1+0x94] ;  /* 0x0000940001037983 */ /* 0x001ea80000300800 */
[----:B------:R0:W-:Y:S04]  /*37620*/  STL [R1+0x1f8], R4 ;  /* 0x0001f80401007387 */ /* 0x0001e80000100800 */
[----:B0-----:R-:W2:Y:S04]  /*37630*/  LDL.LU R4, [R1+0x98] ;  /* 0x0000980001047983 */ /* 0x001ea80000300800 */
[----:B------:R0:W-:Y:S01]  /*37640*/  STL [R1+0x1e8], R7 ;  /* 0x0001e80701007387 */ /* 0x0001e20000100800 */
[----:B---3--:R-:W-:-:S03]  /*37650*/  FSETP.GT.AND P1, PT, |R27|, 8.50705917302346158658e+37, PT ;  /* 0x7e8000001b00780b */ /* 0x008fc60003f24200 */
[----:B0-----:R-:W3:Y:S04]  /*37660*/  LDL.LU R7, [R1+0x9c] ;  /* 0x00009c0001077983 */ /* 0x001ee80000300800 */
[----:B------:R0:W-:Y:S04]  /*37670*/  STL [R1+0x1e4], R8 ;  /* 0x0001e40801007387 */ /* 0x0001e80000100800 */
[----:B0-----:R-:W3:Y:S04]  /*37680*/  LDL.LU R8, [R1+0xa0] ;  /* 0x0000a00001087983 */ /* 0x001ee80000300800 */
[----:B------:R0:W-:Y:S04]  /*37690*/  STL [R1+0x1d8], R11 ;  /* 0x0001d80b01007387 */ /* 0x0001e80000100800 */
[----:B0-----:R-:W3:Y:S04]  /*376a0*/  LDL.LU R11, [R1+0xa4] ;  /* 0x0000a400010b7983 */ /* 0x001ee80000300800 */
[----:B------:R-:W3:Y:S04]  /*376b0*/  LDL.LU R29, [R1+0xac] ;  /* 0x0000ac00011d7983 */ /* 0x000ee80000300800 */
[----:B------:R0:W-:Y:S04]  /*376c0*/  STL [R1+0x1d4], R12 ;  /* 0x0001d40c01007387 */ /* 0x0001e80000100800 */
[----:B0-----:R-:W3:Y:S04]  /*376d0*/  LDL.LU R12, [R1+0xa8] ;  /* 0x0000a800010c7983 */ /* 0x001ee80000300800 */
[----:B------:R0:W-:Y:S04]  /*376e0*/  STL [R1+0x1bc8], R27 ;  /* 0x001bc81b01007387 */ /* 0x0001e80000100800 */
[----:B0-----:R-:W3:Y:S01]  /*376f0*/  LDL.LU R27, [R1+0xb4] ;  /* 0x0000b400011b7983 */ /* 0x001ee20000300800 */
[----:B----4-:R-:W-:Y:S01]  /*37700*/  @P2 FMUL R9, R9, 0.25 ;  /* 0x3e80000009092820 */ /* 0x010fe20000400000 */
[----:B-----5:R-:W-:Y:S01]  /*37710*/  @P2 FMUL R10, R10, 0.25 ;  /* 0x3e8000000a0a2820 */ /* 0x020fe20000400000 */
[----:B--2---:R-:W-:Y:S01]  /*37720*/  @P2 FMUL R13, R13, 0.25 ;  /* 0x3e8000000d0d2820 */ /* 0x004fe20000400000 */
[----:B------:R-:W-:-:S02]  /*37730*/  @P2 FMUL R14, R14, 0.25 ;  /* 0x3e8000000e0e2820 */ /* 0x000fc40000400000 */
[----:B------:R0:W-:Y:S04]  /*37740*/  STL [R1+0xc4], R9 ;  /* 0x0000c40901007387 */ /* 0x0001e80000100800 */
[----:B0-----:R-:W2:Y:S04]  /*37750*/  LDL.LU R9, [R1+0x1bf8] ;  /* 0x001bf80001097983 */ /* 0x001ea80000300800 */
[----:B------:R0:W-:Y:S04]  /*37760*/  STL [R1+0xc0], R10 ;  /* 0x0000c00a01007387 */ /* 0x0001e80000100800 */
[----:B0-----:R-:W4:Y:S04]  /*37770*/  LDL.LU R10, [R1+0x1bf4] ;  /* 0x001bf400010a7983 */ /* 0x001f280000300800 */
        /* <DEDUP_REMOVED lines=50> */
[----:B------:R-:W-:Y:S01]  /*37aa0*/  @P2 FMUL R26, R26, 0.25 ;  /* 0x3e8000001a1a2820 */ /* 0x000fe20000400000 */
[----:B------:R-:W-:-:S03]  /*37ab0*/  @P2 FMUL R29, R29, 0.25 ;  /* 0x3e8000001d1d2820 */ /* 0x000fc60000400000 */
[----:B------:R-:W-:Y:S01]  /*37ac0*/  @!P3 FMUL R26, R26, 16777216 ;  /* 0x4b8000001a1ab820 */ /* 0x000fe20000400000 */
[----:B------:R-:W-:Y:S01]  /*37ad0*/  @!P3 FMUL R29, R29, 16777216 ;  /* 0x4b8000001d1db820 */ /* 0x000fe20000400000 */
[----:B------:R-:W-:Y:S01]  /*37ae0*/  @P2 FMUL R12, R12, 0.25 ;  /* 0x3e8000000c0c2820 */ /* 0x000fe20000400000 */
[----:B------:R-:W-:Y:S01]  /*37af0*/  @P2 FMUL R11, R11, 0.25 ;  /* 0x3e8000000b0b2820 */ /* 0x000fe20000400000 */
[----:B------:R-:W-:Y:S01]  /*37b00*/  FMUL R26, R28, R26 ;  /* 0x0000001a1c1a7220 */ /* 0x000fe20000400000 */
[----:B------:R-:W-:Y:S01]  /*37b10*/  @P2 FMUL R8, R8, 0.25 ;  /* 0x3e80000008082820 */ /* 0x000fe20000400000 */
[----:B------:R-:W-:Y:S01]  /*37b20*/  FMUL R29, R28, R29 ;  /* 0x0000001d1c1d7220 */ /* 0x000fe20000400000 */
[----:B------:R-:W-:Y:S01]  /*37b30*/  @P2 FMUL R7, R7, 0.25 ;  /* 0x3e80000007072820 */ /* 0x000fe20000400000 */
[----:B------:R-:W-:Y:S01]  /*37b40*/  @P2 FMUL R4, R4, 0.25 ;  /* 0x3e80000004042820 */ /* 0x000fe20000400000 */
[----:B------:R-:W-:Y:S01]  /*37b50*/  @!P3 FMUL R12, R12, 16777216 ;  /* 0x4b8000000c0cb820 */ /* 0x000fe20000400000 */
[----:B------:R-:W-:Y:S01]  /*37b60*/  @!P3 FMUL R11, R11, 16777216 ;  /* 0x4b8000000b0bb820 */ /* 0x000fe20000400000 */
        /* <DEDUP_REMOVED lines=8> */
[----:B------:R-:W-:-:S02]  /*37bf0*/  @P2 FMUL R18, R18, 0.25 ;  /* 0x3e80000012122820 */ /* 0x000fc40000400000 */
[----:B------:R-:W-:Y:S01]  /*37c00*/  @!P3 FMUL R16, R16, 16777216 ;  /* 0x4b8000001010b820 */ /* 0x000fe20000400000 */
[----:B------:R-:W-:Y:S01]  /*37c10*/  @P2 FMUL R19, R19, 0.25 ;  /* 0x3e80000013132820 */ /* 0x000fe20000400000 */
[----:B------:R-:W-:Y:S01]  /*37c20*/  @!P3 FMUL R18, R18, 16777216 ;  /* 0x4b8000001212b820 */ /* 0x000fe20000400000 */
[----:B------:R-:W-:Y:S02]  /*37c30*/  @P2 FMUL R20, R20, 0.25 ;  /* 0x3e80000014142820 */ /* 0x000fe40000400000 */
[----:B------:R-:W-:Y:S01]  /*37c40*/  @!P3 FMUL R19, R19, 16777216 ;  /* 0x4b8000001313b820 */ /* 0x000fe20000400000 */
[----:B------:R-:W-:Y:S01]  /*37c50*/  @P2 FMUL R21, R21, 0.25 ;  /* 0x3e80000015152820 */ /* 0x000fe20000400000 */
[----:B------:R-:W-:Y:S01]  /*37c60*/  @!P3 FMUL R20, R20, 16777216 ;  /* 0x4b8000001414b820 */ /* 0x000fe20000400000 */
[----:B------:R-:W-:Y:S02]  /*37c70*/  @P2 FMUL R22, R22, 0.25 ;  /* 0x3e80000016162820 */ /* 0x000fe40000400000 */
        /* <DEDUP_REMOVED lines=11> */
[----:B------:R-:W-:Y:S01]  /*37d30*/  @P2 FMUL R2, R2, 0.25 ;  /* 0x3e80000002022820 */ /* 0x000fe20000400000 */
[----:B------:R-:W-:Y:S01]  /*37d40*/  @P2 FMUL R5, R5, 0.25 ;  /* 0x3e80000005052820 */ /* 0x000fe20000400000 */
[----:B------:R-:W-:Y:S01]  /*37d50*/  @!P3 FMUL R0, R0, 16777216 ;  /* 0x4b8000000000b820 */ /* 0x000fe20000400000 */
[----:B------:R-:W-:Y:S01]  /*37d60*/  @P2 FMUL R6, R6, 0.25 ;  /* 0x3e80000006062820 */ /* 0x000fe20000400000 */
[----:B------:R-:W-:Y:S01]  /*37d70*/  @!P3 FMUL R2, R2, 16777216 ;  /* 0x4b8000000202b820 */ /* 0x000fe20000400000 */
[----:B------:R-:W-:Y:S01]  /*37d80*/  @!P3 FMUL R5, R5, 16777216 ;  /* 0x4b8000000505b820 */ /* 0x000fe20000400000 */
[----:B--2---:R-:W-:Y:S01]  /*37d90*/  @P2 FMUL R9, R9, 0.25 ;  /* 0x3e80000009092820 */ /* 0x004fe20000400000 */
[----:B----4-:R-:W-:Y:S01]  /*37da0*/  @P2 FMUL R10, R10, 0.25 ;  /* 0x3e8000000a0a2820 */ /* 0x010fe20000400000 */
[----:B------:R-:W-:-:S02]  /*37db0*/  @!P3 FMUL R6, R6, 16777216 ;  /* 0x4b8000000606b820 */ /* 0x000fc40000400000 */
[----:B------:R-:W-:Y:S01]  /*37dc0*/  @!P3 FMUL R9, R9, 16777216 ;  /* 0x4b8000000909b820 */ /* 0x000fe20000400000 */
[----:B------:R-:W-:Y:S01]  /*37dd0*/  @!P3 FMUL R10, R10, 16777216 ;  /* 0x4b8000000a0ab820 */ /* 0x000fe20000400000 */
[----:B---3--:R-:W-:-:S05]  /*37de0*/  FMUL R27, R28, R27 ;  /* 0x0000001b1c1b7220 */ /* 0x008fca0000400000 */
[----:B------:R0:W-:Y:S04]  /*37df0*/  STL [R1+0x210], R27 ;  /* 0x0002101b01007387 */ /* 0x0001e80000100800 */
[----:B0-----:R-:W2:Y:S04]  /*37e00*/  LDL.LU R27, [R1+0x1bc8] ;  /* 0x001bc800011b7983 */ /* 0x001ea80000300800 */
[----:B------:R0:W-:Y:S04]  /*37e10*/  STL [R1+0x208], R26 ;  /* 0x0002081a01007387 */ /* 0x0001e80000100800 */
[----:B0-----:R-:W3:Y:S04]  /*37e20*/  LDL.LU R26, [R1+0x1bc4] ;  /* 0x001bc400011a7983 */ /* 0x001ee80000300800 */
[----:B------:R0:W-:Y:S02]  /*37e30*/  STL [R1+0x1fc], R29 ;  /* 0x0001fc1d01007387 */ /* 0x0001e40000100800 */
[C---:B0-----:R-:W-:Y:S01]  /*37e40*/  FMUL R29, R28.reuse, R12 ;  /* 0x0000000c1c1d7220 */ /* 0x041fe20000400000 */
[C---:B------:R-:W-:Y:S01]  /*37e50*/  FMUL R12, R28.reuse, R11 ;  /* 0x0000000b1c0c7220 */ /* 0x040fe20000400000 */
[C---:B------:R-:W-:Y:S01]  /*37e60*/  FMUL R11, R28.reuse, R8 ;  /* 0x000000081c0b7220 */ /* 0x040fe20000400000 */
[C---:B------:R-:W-:Y:S01]  /*37e70*/  FMUL R8, R28.reuse, R7 ;  /* 0x000000071c087220 */ /* 0x040fe20000400000 */
[C---:B------:R-:W-:Y:S01]  /*37e80*/  FMUL R7, R28.reuse, R4 ;  /* 0x000000041c077220 */ /* 0x040fe20000400000 */
[----:B------:R-:W-:Y:S01]  /*37e90*/  STL [R1+0x1f4], R29 ;  /* 0x0001f41d01007387 */ /* 0x000fe20000100800 */
[----:B------:R-:W-:-:S03]  /*37ea0*/  FMUL R4, R28, R3 ;  /* 0x000000031c047220 */ /* 0x000fc60000400000 */
[----:B------:R-:W-:Y:S01]  /*37eb0*/  STL [R1+0x1f0], R12 ;  /* 0x0001f00c01007387 */ /* 0x000fe20000100800 */
[----:B------:R-:W-:-:S03]  /*37ec0*/  FMUL R3, R28, R15 ;  /* 0x0000000f1c037220 */ /* 0x000fc60000400000 */
[----:B------:R-:W-:Y:S04]  /*37ed0*/  STL [R1+0x1ec], R11 ;  /* 0x0001ec0b01007387 */ /* 0x000fe80000100800 */
[----:B------:R-:W-:Y:S04]  /*37ee0*/  STL [R1+0x1e0], R8 ;  /* 0x0001e00801007387 */ /* 0x000fe80000100800 */
[----:B------:R-:W-:Y:S04]  /*37ef0*/  STL [R1+0x1dc], R7 ;  /* 0x0001dc0701007387 */ /* 0x000fe80000100800 */
[----:B------:R-:W4:Y:S04]  /*37f00*/  LDL.LU R15, [R1+0x1bc0] ;  /* 0x001bc000010f7983 */ /* 0x000f280000300800 */
[----:B------:R0:W-:Y:S02]  /*37f10*/  STL [R1+0x1bc], R4 ;  /* 0x0001bc0401007387 */ /* 0x0001e40000100800 */
[----:B0-----:R-:W-:-:S02]  /*37f20*/  FMUL R4, R28, R16 ;  /* 0x000000101c047220 */ /* 0x001fc40000400000 */
[----:B------:R-:W4:Y:S04]  /*37f30*/  LDL.LU R16, [R1+0x1bbc] ;  /* 0x001bbc0001107983 */ /* 0x000f280000300800 */
[----:B------:R0:W-:Y:S02]  /*37f40*/  STL [R1+0x1b8], R3 ;  /* 0x0001b80301007387 */ /* 0x0001e40000100800 */
[C---:B0-----:R-:W-:Y:S02]  /*37f50*/  FMUL R3, R28.reuse, R18 ;  /* 0x000000121c037220 */ /* 0x041fe40000400000 */
        /* <DEDUP_REMOVED lines=10> */
[----:B------:R0:W-:Y:S01]  /*38000*/  STL [R1+0x1a8], R3 ;  /* 0x0001a80301007387 */ /* 0x0001e20000100800 */
[C---:B------:R-:W-:Y:S01]  /*38010*/  FMUL R7, R28.reuse, R25 ;  /* 0x000000191c077220 */ /* 0x040fe20000400000 */
        /* <DEDUP_REMOVED lines=8> */
[----:B------:R0:W-:Y:S04]  /*380a0*/  STL [R1+0x19c], R4 ;  /* 0x00019c0401007387 */ /* 0x0001e80000100800 */
[----:B------:R-:W4:Y:S04]  /*380b0*/  LDL.LU R25, [R1+0x1b9c] ;  /* 0x001b9c0001197983 */ /* 0x000f280000300800 */
[----:B------:R1:W-:Y:S01]  /*380c0*/  STL [R1+0xc4], R3 ;  /* 0x0000c40301007387 */ /* 0x0003e20000100800 */
[C---:B0-----:R-:W-:Y:S01]  /*380d0*/  FMUL R4, R28.reuse, R0 ;  /* 0x000000001c047220 */ /* 0x041fe20000400000 */
[----:B------:R-:W-:-:S02]  /*380e0*/  FMUL R0, R28, R2 ;  /* 0x000000021c007220 */ /* 0x000fc40000400000 */
[----:B------:R-:W-:Y:S01]  /*380f0*/  STL [R1+0xc0], R7 ;  /* 0x0000c00701007387 */ /* 0x000fe20000100800 */
[----:B-1----:R-:W-:-:S05]  /*38100*/  FMUL R3, R28, R17 ;  /* 0x000000111c037220 */ /* 0x002fca0000400000 */
[----:B------:R0:W-:Y:S01]  /*38110*/  STL [R1+0xbc], R3 ;  /* 0x0000bc0301007387 */ /* 0x0001e20000100800 */
[----:B------:R-:W-:-:S03]  /*38120*/  FMUL R2, R28, R6 ;  /* 0x000000061c027220 */ /* 0x000fc60000400000 */
[----:B------:R-:W-:Y:S01]  /*38130*/  STL [R1+0xb8], R4 ;  /* 0x0000b80401007387 */ /* 0x000fe20000100800 */
[----:B0-----:R-:W-:-:S03]  /*38140*/  FMUL R3, R28, R5 ;  /* 0x000000051c037220 */ /* 0x001fc60000400000 */
[----:B------:R0:W-:Y:S04]  /*38150*/  STL [R1+0xb4], R0 ;  /* 0x0000b40001007387 */ /* 0x0001e80000100800 */
[----:B------:R1:W-:Y:S01]  /*38160*/  STL [R1+0xb0], R3 ;  /* 0x0000b00301007387 */ /* 0x0003e20000100800 */
[----:B0-----:R-:W-:-:S03]  /*38170*/  FMUL R0, R28, R9 ;  /* 0x000000091c007220 */ /* 0x001fc60000400000 */
[----:B------:R0:W-:Y:S01]  /*38180*/  STL [R1+0xac], R2 ;  /* 0x0000ac0201007387 */ /* 0x0001e20000100800 */
[----:B-1----:R-:W-:-:S03]  /*38190*/  FMUL R3, R28, R10 ;  /* 0x0000000a1c037220 */ /* 0x002fc60000400000 */
[----:B------:R1:W-:Y:S04]  /*381a0*/  STL [R1+0xa8], R0 ;  /* 0x0000a80001007387 */ /* 0x0003e80000100800 */
[----:B------:R-:W-:Y:S04]  /*381b0*/  STL [R1+0xa4], R3 ;  /* 0x0000a40301007387 */ /* 0x000fe80000100800 */
[----:B------:R-:W2:Y:S01]  /*381c0*/  LDL.LU R17, [R1+0xec] ;  /* 0x0000ec0001117983 */ /* 0x000ea20000300800 */
[----:B-----5:R-:W-:Y:S01]  /*381d0*/  @P2 FMUL R13, R13, 0.25 ;  /* 0x3e8000000d0d2820 */ /* 0x020fe20000400000 */
[----:B------:R-:W-:-:S03]  /*381e0*/  @P2 FMUL R14, R14, 0.25 ;  /* 0x3e8000000e0e2820 */ /* 0x000fc60000400000 */
[----:B------:R-:W-:Y:S01]  /*381f0*/  @!P3 FMUL R13, R13, 16777216 ;  /* 0x4b8000000d0db820 */ /* 0x000fe20000400000 */
[----:B------:R-:W-:-:S03]  /*38200*/  @!P3 FMUL R14, R14, 16777216 ;  /* 0x4b8000000e0eb820 */ /* 0x000fc60000400000 */
[C---:B0-----:R-:W-:Y:S01]  /*38210*/  FMUL R2, R28.reuse, R13 ;  /* 0x0000000d1c027220 */ /* 0x041fe20000400000 */
[----:B-1----:R-:W-:-:S04]  /*38220*/  FMUL R0, R28, R14 ;  /* 0x0000000e1c007220 */ /* 0x002fc80000400000 */
[----:B------:R-:W-:Y:S04]  /*38230*/  STL [R1+0xa0], R2 ;  /* 0x0000a00201007387 */ /* 0x000fe80000100800 */
[----:B--2---:R0:W-:Y:S04]  /*38240*/  STL [R1+0x1b8c], R17 ;  /* 0x001b8c1101007387 */ /* 0x0041e80000100800 */
[----:B------:R-:W-:Y:S04]  /*38250*/  STL [R1+0x9c], R0 ;  /* 0x00009c0001007387 */ /* 0x000fe80000100800 */
[----:B0-----:R-:W2:Y:S04]  /*38260*/  LDL R17, [R1+0xe0] ;  /* 0x0000e00001117983 */ /* 0x001ea80000100800 */
[----:B--2---:R0:W-:Y:S04]  /*38270*/  STL [R1+0x1b90], R17 ;  /* 0x001b901101007387 */ /* 0x0041e80000100800 */
[----:B0-----:R-:W2:Y:S04]  /*38280*/  LDL R17, [R1+0xdc] ;  /* 0x0000dc0001117983 */ /* 0x001ea80000100800 */
[----:B--2---:R0:W-:Y:S04]  /*38290*/  STL [R1+0x1b94], R17 ;  /* 0x001b941101007387 */ /* 0x0041e80000100800 */
[----:B0-----:R-:W2:Y:S04]  /*382a0*/  LDL R17, [R1+0xd0] ;  /* 0x0000d00001117983 */ /* 0x001ea80000100800 */
[----:B--2---:R0:W-:Y:S04]  /*382b0*/  STL [R1+0x1b98], R17 ;  /* 0x001b981101007387 */ /* 0x0041e80000100800 */
[----:B0-----:R-:W2:Y:S04]  /*382c0*/  LDL R17, [R1+0xcc] ;  /* 0x0000cc0001117983 */ /* 0x001ea80000100800 */
        /* <DEDUP_REMOVED lines=13> */
[----:B---3--:R-:W-:-:S03]  /*383a0*/  FSETP.GT.AND P2, PT, |R26|, 8.50705917302346158658e+37, PT ;  /* 0x7e8000001a00780b */ /* 0x008fc60003f44200 */
[----:B------:R-:W3:Y:S04]  /*383b0*/  LDL.LU R7, [R1+0x158] ;  /* 0x0001580001077983 */ /* 0x000ee80000300800 */
[----:B------:R-:W3:Y:S04]  /*383c0*/  LDL.LU R3, [R1+0x160] ;  /* 0x0001600001037983 */ /* 0x000ee80000300800 */
[----:B------:R-:W3:Y:S04]  /*383d0*/  LDL.LU R4, [R1+0x168] ;  /* 0x0001680001047983 */ /* 0x000ee80000300800 */
[----:B------:R0:W-:Y:S04]  /*383e0*/  STL [R1+0x1b78], R26 ;  /* 0x001b781a01007387 */ /* 0x0001e80000100800 */
[----:B0-----:R-:W4:Y:S01]  /*383f0*/  LDL.LU R26, [R1+0xe8] ;  /* 0x0000e800011a7983 */ /* 0x001f220000300800 */
[----:B--2---:R-:W-:-:S05]  /*38400*/  @P1 FMUL R17, R17, 0.25 ;  /* 0x3e80000011111820 */ /* 0x004fca0000400000 */
[----:B------:R0:W-:Y:S04]  /*38410*/  @P1 STL [R1+0xcc], R17 ;  /* 0x0000cc1101001387 */ /* 0x0001e80000100800 */
[----:B0-----:R-:W2:Y:S02]  /*38420*/  LDL.LU R17, [R1+0x1b98] ;  /* 0x001b980001117983 */ /* 0x001ea40000300800 */
[----:B--2---:R-:W-:-:S05]  /*38430*/  @P1 FMUL R17, R17, 0.25 ;  /* 0x3e80000011111820 */ /* 0x004fca0000400000 */
[----:B------:R0:W-:Y:S04]  /*38440*/  @P1 STL [R1+0xd0], R17 ;  /* 0x0000d01101001387 */ /* 0x0001e80000100800 */
[----:B0-----:R-:W2:Y:S02]  /*38450*/  LDL.LU R17, [R1+0x1b94] ;  /* 0x001b940001117983 */ /* 0x001ea40000300800 */
[----:B--2---:R-:W-:-:S05]  /*38460*/  @P1 FMUL R17, R17, 0.25 ;  /* 0x3e80000011111820 */ /* 0x004fca0000400000 */
[----:B------:R0:W-:Y:S04]  /*38470*/  @P1 STL [R1+0xdc], R17 ;  /* 0x0000dc1101001387 */ /* 0x0001e80000100800 */
[----:B0-----:R-:W2:Y:S01]  /*38480*/  LDL.LU R17, [R1+0x1b90] ;  /* 0x001b900001117983 */ /* 0x001ea20000300800 */
[----:B----4-:R-:W-:Y:S01]  /*38490*/  @P1 FMUL R26, R26, 0.25 ;  /* 0x3e8000001a1a1820 */ /* 0x010fe20000400000 */
[----:B--2---:R-:W-:-:S05]  /*384a0*/  @P1 FMUL R17, R17, 0.25 ;  /* 0x3e80000011111820 */ /* 0x004fca0000400000 */
[----:B------:R0:W-:Y:S04]  /*384b0*/  @P1 STL [R1+0xe0], R17 ;  /* 0x0000e01101001387 */ /* 0x0001e80000100800 */
[----:B0-----:R-:W2:Y:S04]  /*384c0*/  LDL.LU R17, [R1+0x1b8c] ;  /* 0x001b8c0001117983 */ /* 0x001ea80000300800 */
[----:B------:R0:W-:Y:S04]  /*384d0*/  STL [R1+0x1b7c], R26 ;  /* 0x001b7c1a01007387 */ /* 0x0001e80000100800 */
[----:B0-----:R-:W4:Y:S04]  /*384e0*/  LDL R26, [R1+0xe0] ;  /* 0x0000e000011a7983 */ /* 0x001f280000100800 */
[----:B----4-:R0:W-:Y:S04]  /*384f0*/  STL [R1+0x1b80], R26 ;  /* 0x001b801a01007387 */ /* 0x0101e80000100800 */
[----:B0-----:R-:W4:Y:S04]  /*38500*/  LDL R26, [R1+0xdc] ;  /* 0x0000dc00011a7983 */ /* 0x001f280000100800 */
[----:B----4-:R0:W-:Y:S04]  /*38510*/  STL [R1+0x1b84], R26 ;  /* 0x001b841a01007387 */ /* 0x0101e80000100800 */
[----:B0-----:R-:W4:Y:S01]  /*38520*/  LDL R26, [R1+0xd0] ;  /* 0x0000d000011a7983 */ /* 0x001f220000100800 */
[----:B------:R-:W-:-:S03]  /*38530*/  FSETP.GEU.AND P3, PT, |R27|, 1.175494350822287508e-38, PT ;  /* 0x008000001b00780b */ /* 0x000fc60003f6e200 */
[----:B----4-:R0:W-:Y:S04]  /*38540*/  STL [R1+0x1b88], R26 ;  /* 0x001b881a01007387 */ /* 0x0101e80000100800 */
[----:B0-----:R-:W4:Y:S06]  /*38550*/  LDL R26, [R1+0xcc] ;  /* 0x0000cc00011a7983 */ /* 0x001f2c0000100800 */
[----:B----4-:R-:W-:-:S05]  /*38560*/  @!P3 FMUL R26, R26, 16777216 ;  /* 0x4b8000001a1ab820 */ /* 0x010fca0000400000 */
[----:B------:R0:W-:Y:S04]  /*38570*/  @!P3 STL [R1+0xcc], R26 ;  /* 0x0000cc1a0100b387 */ /* 0x0001e80000100800 */
[----:B0-----:R-:W4:Y:S02]  /*38580*/  LDL.LU R26, [R1+0x1b88] ;  /* 0x001b8800011a7983 */ /* 0x001f240000300800 */
[----:B----4-:R-:W-:-:S05]  /*38590*/  @!P3 FMUL R26, R26, 16777216 ;  /* 0x4b8000001a1ab820 */ /* 0x010fca0000400000 */
[----:B------:R0:W-:Y:S04]  /*385a0*/  @!P3 STL [R1+0xd0], R26 ;  /* 0x0000d01a0100b387 */ /* 0x0001e80000100800 */
[----:B0-----:R-:W4:Y:S01]  /*385b0*/  LDL.LU R26, [R1+0x1b84] ;  /* 0x001b8400011a7983 */ /* 0x001f220000300800 */
[----:B------:R-:W-:-:S04]  /*385c0*/  @P1 FMUL R27, R27, 0.25 ;  /* 0x3e8000001b1b1820 */ /* 0x000fc80000400000 */
[----:B------:R-:W-:Y:S01]  /*385d0*/  @!P3 FMUL R27, R27, 16777216 ;  /* 0x4b8000001b1bb820 */ /* 0x000fe20000400000 */
[----:B----4-:R-:W-:-:S05]  /*385e0*/  @!P3 FMUL R26, R26, 16777216 ;  /* 0x4b8000001a1ab820 */ /* 0x010fca0000400000 */
[----:B------:R0:W-:Y:S04]  /*385f0*/  @!P3 STL [R1+0xdc], R26 ;  /* 0x0000dc1a0100b387 */ /* 0x0001e80000100800 */
[----:B0-----:R-:W4:Y:S01]  /*38600*/  LDL.LU R26, [R1+0x1b80] ;  /* 0x001b8000011a7983 */ /* 0x001f220000300800 */
[----:B------:R-:W0:Y:S01]  /*38610*/  MUFU.RCP R27, R27 ;  /* 0x0000001b001b7308 */ /* 0x000e220000001000 */
[----:B------:R-:W-:Y:S01]  /*38620*/  @P1 FMUL R15, R15, 0.25 ;  /* 0x3e8000000f0f1820 */ /* 0x000fe20000400000 */
[----:B------:R-:W-:Y:S01]  /*38630*/  @P1 FMUL R16, R16, 0.25 ;  /* 0x3e80000010101820 */ /* 0x000fe20000400000 */
[----:B------:R-:W-:Y:S02]  /*38640*/  @P1 FMUL R18, R18, 0.25 ;  /* 0x3e80000012121820 */ /* 0x000fe40000400000 */
[----:B------:R-:W-:Y:S01]  /*38650*/  @!P3 FMUL R15, R15, 16777216 ;  /* 0x4b8000000f0fb820 */ /* 0x000fe20000400000 */
[----:B------:R-:W-:Y:S01]  /*38660*/  @P1 FMUL R19, R19, 0.25 ;  /* 0x3e80000013131820 */ /* 0x000fe20000400000 */
[----:B------:R-:W-:Y:S01]  /*38670*/  @!P3 FMUL R16, R16, 16777216 ;  /* 0x4b8000001010b820 */ /* 0x000fe20000400000 */
[----:B------:R-:W-:-:S02]  /*38680*/  @!P3 FMUL R18, R18, 16777216 ;  /* 0x4b8000001212b820 */ /* 0x000fc40000400000 */
[----:B------:R-:W-:Y:S01]  /*38690*/  @!P3 FMUL R19, R19, 16777216 ;  /* 0x4b8000001313b820 */ /* 0x000fe20000400000 */
[C---:B0-----:R-:W-:Y:S01]  /*386a0*/  FMUL R15, R27.reuse, R15 ;  /* 0x0000000f1b0f7220 */ /* 0x041fe20000400000 */
[C---:B------:R-:W-:Y:S01]  /*386b0*/  FMUL R16, R27.reuse, R16 ;  /* 0x000000101b107220 */ /* 0x040fe20000400000 */
[C---:B------:R-:W-:Y:S01]  /*386c0*/  FMUL R18, R27.reuse, R18 ;  /* 0x000000121b127220 */ /* 0x040fe20000400000 */
[----:B------:R-:W-:Y:S01]  /*386d0*/  FMUL R19, R27, R19 ;  /* 0x000000131b137220 */ /* 0x000fe20000400000 */
[----:B----4-:R-:W-:-:S05]  /*386e0*/  @!P3 FMUL R26, R26, 16777216 ;  /* 0x4b8000001a1ab820 */ /* 0x010fca0000400000 */
[----:B------:R0:W-:Y:S04]  /*386f0*/  @!P3 STL [R1+0xe0], R26 ;  /* 0x0000e01a0100b387 */ /* 0x0001e80000100800 */
[----:B0-----:R-:W4:Y:S04]  /*38700*/  LDL.LU R26, [R1+0x1b7c] ;  /* 0x001b7c00011a7983 */ /* 0x001f280000300800 */
[----:B------:R0:W-:Y:S04]  /*38710*/  STL [R1+0x98], R15 ;  /* 0x0000980f01007387 */ /* 0x0001e80000100800 */
[----:B0-----:R-:W3:Y:S04]  /*38720*/  LDL.LU R15, [R1+0xe0] ;  /* 0x0000e000010f7983 */ /* 0x001ee80000300800 */
[----:B------:R0:W-:Y:S04]  /*38730*/  STL [R1+0x94], R16 ;  /* 0x0000941001007387 */ /* 0x0001e80000100800 */
[----:B0-----:R-:W3:Y:S04]  /*38740*/  LDL.LU R16, [R1+0xdc] ;  /* 0x0000dc0001107983 */ /* 0x001ee80000300800 */
[----:B------:R0:W-:Y:S04]  /*38750*/  STL [R1+0x90], R18 ;  /* 0x0000901201007387 */ /* 0x0001e80000100800 */
[----:B0-----:R-:W3:Y:S04]  /*38760*/  LDL.LU R18, [R1+0xd0] ;  /* 0x0000d00001127983 */ /* 0x001ee80000300800 */
[----:B------:R0:W-:Y:S04]  /*38770*/  STL [R1+0x8c], R19 ;  /* 0x00008c1301007387 */ /* 0x0001e80000100800 */
[----:B0-----:R-:W3:Y:S01]  /*38780*/  LDL.LU R19, [R1+0xcc] ;  /* 0x0000cc0001137983 */ /* 0x001ee20000300800 */
[----:B------:R-:W-:Y:S01]  /*38790*/  @P1 FMUL R20, R20, 0.25 ;  /* 0x3e80000014141820 */ /* 0x000fe20000400000 */
[----:B------:R-:W-:-:S03]  /*387a0*/  @P1 FMUL R21, R21, 0.25 ;  /* 0x3e80000015151820 */ /* 0x000fc60000400000 */
[----:B------:R-:W-:Y:S01]  /*387b0*/  @!P3 FMUL R20, R20, 16777216 ;  /* 0x4b8000001414b820 */ /* 0x000fe20000400000 */
[----:B------:R-:W-:-:S03]  /*387c0*/  @!P3 FMUL R21, R21, 16777216 ;  /* 0x4b8000001515b820 */ /* 0x000fc60000400000 */
[----:B------:R-:W-:Y:S01]  /*387d0*/  FMUL R20, R27, R20 ;  /* 0x000000141b147220 */ /* 0x000fe20000400000 */
[----:B------:R-:W-:Y:S01]  /*387e0*/  @P1 FMUL R22, R22, 0.25 ;  /* 0x3e80000016161820 */ /* 0x000fe20000400000 */
[----:B------:R-:W-:-:S03]  /*387f0*/  @P1 FMUL R23, R23, 0.25 ;  /* 0x3e80000017171820 */ /* 0x000fc60000400000 */
[----:B------:R0:W-:Y:S01]  /*38800*/  STL [R1+0x88], R20 ;  /* 0x0000881401007387 */ /* 0x0001e20000100800 */
[----:B------:R-:W-:Y:S01]  /*38810*/  @!P3 FMUL R22, R22, 16777216 ;  /* 0x4b8000001616b820 */ /* 0x000fe20000400000 */
[----:B------:R-:W-:Y:S01]  /*38820*/  @P1 FMUL R24, R24, 0.25 ;  /* 0x3e80000018181820 */ /* 0x000fe20000400000 */
[----:B------:R-:W-:Y:S01]  /*38830*/  @!P3 FMUL R23, R23, 16777216 ;  /* 0x4b8000001717b820 */ /* 0x000fe20000400000 */
[----:B------:R-:W-:Y:S01]  /*38840*/  @P1 FMUL R25, R25, 0.25 ;  /* 0x3e80000019191820 */ /* 0x000fe20000400000 */
[C---:B0-----:R-:W-:Y:S01]  /*38850*/  FMUL R20, R27.reuse, R21 ;  /* 0x000000151b147220 */ /* 0x041fe20000400000 */
[----:B------:R-:W-:Y:S01]  /*38860*/  FMUL R21, R27, R22 ;  /* 0x000000161b157220 */ /* 0x000fe20000400000 */
[----:B------:R-:W-:Y:S01]  /*38870*/  @!P3 FMUL R24, R24, 16777216 ;  /* 0x4b8000001818b820 */ /* 0x000fe20000400000 */
[----:B------:R-:W-:Y:S02]  /*38880*/  @!P3 FMUL R25, R25, 16777216 ;  /* 0x4b8000001919b820 */ /* 0x000fe40000400000 */
[----:B------:R0:W-:Y:S01]  /*38890*/  STL [R1+0x84], R20 ;  /* 0x0000841401007387 */ /* 0x0001e20000100800 */
[----:B------:R-:W-:Y:S01]  /*388a0*/  FMUL R22, R27, R24 ;  /* 0x000000181b167220 */ /* 0x000fe20000400000 */
[----:B--2---:R-:W-:-:S02]  /*388b0*/  @P1 FMUL R17, R17, 0.25 ;  /* 0x3e80000011111820 */ /* 0x004fc40000400000 */
[----:B------:R1:W-:Y:S01]  /*388c0*/  STL [R1+0x80], R21 ;  /* 0x0000801501007387 */ /* 0x0003e20000100800 */
[C---:B0-----:R-:W-:Y:S01]  /*388d0*/  FMUL R20, R27.reuse, R23 ;  /* 0x000000171b147220 */ /* 0x041fe20000400000 */
[----:B-1----:R-:W-:-:S04]  /*388e0*/  FMUL R21, R27, R25 ;  /* 0x000000191b157220 */ /* 0x002fc80000400000 */
[----:B------:R3:W-:Y:S01]  /*388f0*/  STL [R1+0x7c], R20 ;  /* 0x00007c1401007387 */ /* 0x0007e20000100800 */
[----:B-----5:R-:W-:Y:S01]  /*38900*/  @P1 FMUL R28, R28, 0.25 ;  /* 0x3e8000001c1c1820 */ /* 0x020fe20000400000 */
[----:B------:R-:W-:Y:S01]  /*38910*/  @P1 FMUL R14, R14, 0.25 ;  /* 0x3e8000000e0e1820 */ /* 0x000fe20000400000 */
[----:B------:R-:W-:Y:S01]  /*38920*/  @!P3 FMUL R17, R17, 16777216 ;  /* 0x4b8000001111b820 */ /* 0x000fe20000400000 */
[----:B------:R-:W-:Y:S01]  /*38930*/  STL [R1+0x74], R22 ;  /* 0x0000741601007387 */ /* 0x000fe20000100800 */
[----:B------:R-:W-:Y:S01]  /*38940*/  @P1 FMUL R13, R13, 0.25 ;  /* 0x3e8000000d0d1820 */ /* 0x000fe20000400000 */
[----:B------:R-:W-:Y:S02]  /*38950*/  @P1 FMUL R10, R10, 0.25 ;  /* 0x3e8000000a0a1820 */ /* 0x000fe40000400000 */
[----:B------:R-:W-:Y:S01]  /*38960*/  STL [R1+0x70], R21 ;  /* 0x0000701501007387 */ /* 0x000fe20000100800 */
[----:B------:R-:W-:Y:S01]  /*38970*/  @P1 FMUL R9, R9, 0.25 ;  /* 0x3e80000009091820 */ /* 0x000fe20000400000 */
[----:B------:R-:W-:Y:S01]  /*38980*/  @!P3 FMUL R28, R28, 16777216 ;  /* 0x4b8000001c1cb820 */ /* 0x000fe20000400000 */
[----:B------:R-:W-:Y:S01]  /*38990*/  @P1 FMUL R6, R6, 0.25 ;  /* 0x3e80000006061820 */ /* 0x000fe20000400000 */
[----:B------:R-:W-:Y:S01]  /*389a0*/  @!P3 FMUL R14, R14, 16777216 ;  /* 0x4b8000000e0eb820 */ /* 0x000fe20000400000 */
[----:B------:R-:W-:Y:S01]  /*389b0*/  @P1 FMUL R5, R5, 0.25 ;  /* 0x3e80000005051820 */ /* 0x000fe20000400000 */
[----:B------:R-:W-:Y:S01]  /*389c0*/  @!P3 FMUL R13, R13, 16777216 ;  /* 0x4b8000000d0db820 */ /* 0x000fe20000400000 */
[----:B------:R-:W-:Y:S01]  /*389d0*/  @P1 FMUL R2, R2, 0.25 ;  /* 0x3e80000002021820 */ /* 0x000fe20000400000 */
[----:B------:R-:W-:Y:S01]  /*389e0*/  @!P3 FMUL R10, R10, 16777216 ;  /* 0x4b8000000a0ab820 */ /* 0x000fe20000400000 */
[----:B------:R-:W-:Y:S01]  /*389f0*/  @!P3 FMUL R9, R9, 16777216 ;  /* 0x4b8000000909b820 */ /* 0x000fe20000400000 */
[----:B------:R-:W-:Y:S01]  /*38a00*/  @!P3 FMUL R6, R6, 16777216 ;  /* 0x4b8000000606b820 */ /* 0x000fe20000400000 */
[----:B------:R-:W-:Y:S01]  /*38a10*/  @!P3 FMUL R5, R5, 16777216 ;  /* 0x4b8000000505b820 */ /* 0x000fe20000400000 */
[----:B------:R-:W-:Y:S01]  /*38a20*/  @P1 FMUL R0, R0, 0.25 ;  /* 0x3e80000000001820 */ /* 0x000fe20000400000 */
[----:B------:R-:W-:Y:S01]  /*38a30*/  @!P3 FMUL R2, R2, 16777216 ;  /* 0x4b8000000202b820 */ /* 0x000fe20000400000 */
[----:B------:R-:W-:Y:S01]  /*38a40*/  @P1 FMUL R29, R29, 0.25 ;  /* 0x3e8000001d1d1820 */ /* 0x000fe20000400000 */
[----:B------:R-:W-:Y:S01]  /*38a50*/  @P1 FMUL R12, R12, 0.25 ;  /* 0x3e8000000c0c1820 */ /* 0x000fe20000400000 */
[----:B------:R-:W-:-:S02]  /*38a60*/  @!P3 FMUL R0, R0, 16777216 ;  /* 0x4b8000000000b820 */ /* 0x000fc40000400000 */
[----:B------:R-:W-:Y:S01]  /*38a70*/  @!P3 FMUL R29, R29, 16777216 ;  /* 0x4b8000001d1db820 */ /* 0x000fe20000400000 */
[----:B------:R-:W-:Y:S01]  /*38a80*/  @!P3 FMUL R12, R12, 16777216 ;  /* 0x4b8000000c0cb820 */ /* 0x000fe20000400000 */
[----:B----4-:R-:W-:Y:S01]  /*38a90*/  @!P3 FMUL R26, R26, 16777216 ;  /* 0x4b8000001a1ab820 */ /* 0x010fe20000400000 */
[C---:B---3--:R-:W-:Y:S01]  /*38aa0*/  FMUL R20, R27.reuse, R19 ;  /* 0x000000131b147220 */ /* 0x048fe20000400000 */
[C---:B------:R-:W-:Y:S01]  /*38ab0*/  FMUL R19, R27.reuse, R18 ;  /* 0x000000121b137220 */ /* 0x040fe20000400000 */
[C---:B------:R-:W-:Y:S01]  /*38ac0*/  FMUL R18, R27.reuse, R16 ;  /* 0x000000101b127220 */ /* 0x040fe20000400000 */
[C---:B------:R-:W-:Y:S01]  /*38ad0*/  FMUL R16, R27.reuse, R15 ;  /* 0x0000000f1b107220 */ /* 0x040fe20000400000 */
[C---:B------:R-:W-:Y:S01]  /*38ae0*/  FMUL R15, R27.reuse, R26 ;  /* 0x0000001a1b0f7220 */ /* 0x040fe20000400000 */
[----:B------:R-:W-:Y:S04]  /*38af0*/  STL [R1+0x68], R20 ;  /* 0x0000681401007387 */ /* 0x000fe80000100800 */
[----:B------:R-:W-:Y:S04]  /*38b00*/  STL [R1+0x64], R19 ;  /* 0x0000641301007387 */ /* 0x000fe80000100800 */
[----:B------:R0:W-:Y:S04]  /*38b10*/  STL [R1+0x60], R18 ;  /* 0x0000601201007387 */ /* 0x0001e80000100800 */
[----:B------:R-:W2:Y:S04]  /*38b20*/  LDL.LU R26, [R1+0x1b78] ;  /* 0x001b7800011a7983 */ /* 0x000ea80000300800 */
[----:B------:R1:W-:Y:S01]  /*38b30*/  STL [R1+0x5c], R16 ;  /* 0x00005c1001007387 */ /* 0x0003e20000100800 */
[----:B0-----:R-:W-:-:S03]  /*38b40*/  FMUL R18, R27, R17 ;  /* 0x000000111b127220 */ /* 0x001fc60000400000 */
[----:B------:R-:W3:Y:S04]  /*38b50*/  LDL.LU R17, [R1+0x1b74] ;  /* 0x001b740001117983 */ /* 0x000ee80000300800 */
[----:B------:R0:W-:Y:S01]  /*38b60*/  STL [R1+0x54], R15 ;  /* 0x0000540f01007387 */ /* 0x0001e20000100800 */
[----:B-1----:R-:W-:-:S03]  /*38b70*/  FMUL R16, R27, R28 ;  /* 0x0000001c1b107220 */ /* 0x002fc60000400000 */
[----:B------:R-:W-:Y:S01]  /*38b80*/  STL [R1+0x50], R18 ;  /* 0x0000501201007387 */ /* 0x000fe20000100800 */
[C---:B0-----:R-:W-:Y:S01]  /*38b90*/  FMUL R15, R27.reuse, R14 ;  /* 0x0000000e1b0f7220 */ /* 0x041fe20000400000 */
[C---:B------:R-:W-:Y:S01]  /*38ba0*/  FMUL R14, R27.reuse, R13 ;  /* 0x0000000d1b0e7220 */ /* 0x040fe20000400000 */
[C---:B------:R-:W-:Y:S01]  /*38bb0*/  FMUL R13, R27.reuse, R10 ;  /* 0x0000000a1b0d7220 */ /* 0x040fe20000400000 */
[C---:B------:R-:W-:Y:S01]  /*38bc0*/  FMUL R10, R27.reuse, R9 ;  /* 0x000000091b0a7220 */ /* 0x040fe20000400000 */
[----:B------:R-:W-:Y:S01]  /*38bd0*/  STL [R1+0x4c], R16 ;  /* 0x00004c1001007387 */ /* 0x000fe20000100800 */
[C---:B------:R-:W-:Y:S01]  /*38be0*/  FMUL R9, R27.reuse, R6 ;  /* 0x000000061b097220 */ /* 0x040fe20000400000 */
[C---:B------:R-:W-:Y:S01]  /*38bf0*/  FMUL R6, R27.reuse, R5 ;  /* 0x000000051b067220 */ /* 0x040fe20000400000 */
[C---:B------:R-:W-:Y:S01]  /*38c00*/  FMUL R5, R27.reuse, R2 ;  /* 0x000000021b057220 */ /* 0x040fe20000400000 */
[----:B------:R-:W-:Y:S04]  /*38c10*/  STL [R1+0x48], R15 ;  /* 0x0000480f01007387 */ /* 0x000fe80000100800 */
[----:B------:R-:W-:Y:S01]  /*38c20*/  STL [R1+0x44], R14 ;  /* 0x0000440e01007387 */ /* 0x000fe20000100800 */
[----:B------:R-:W-:-:S03]  /*38c30*/  FMUL R2, R27, R0 ;  /* 0x000000001b027220 */ /* 0x000fc60000400000 */
[----:B------:R-:W-:Y:S01]  /*38c40*/  STL [R1+0x38], R13 ;  /* 0x0000380d01007387 */ /* 0x000fe20000100800 */
[----:B------:R-:W-:-:S03]  /*38c50*/  FMUL R0, R27, R29 ;  /* 0x0000001d1b007220 */ /* 0x000fc60000400000 */
[----:B------:R-:W-:Y:S04]  /*38c60*/  STL [R1+0x34], R10 ;  /* 0x0000340a01007387 */ /* 0x000fe80000100800 */
[----:B------:R-:W-:Y:S04]  /*38c70*/  STL [R1+0x30], R9 ;  /* 0x0000300901007387 */ /* 0x000fe80000100800 */
[----:B------:R-:W-:Y:S04]  /*38c80*/  STL [R1+0x2c], R6 ;  /* 0x00002c0601007387 */ /* 0x000fe80000100800 */
[----:B------:R0:W-:Y:S04]  /*38c90*/  STL [R1+0x28], R5 ;  /* 0x0000280501007387 */ /* 0x0001e80000100800 */
[----:B------:R1:W-:Y:S01]  /*38ca0*/  STL [R1+0x24], R2 ;  /* 0x0000240201007387 */ /* 0x0003e20000100800 */
[----:B0-----:R-:W-:-:S03]  /*38cb0*/  FMUL R5, R27, R12 ;  /* 0x0000000c1b057220 */ /* 0x001fc60000400000 */
[----:B------:R0:W-:Y:S04]  /*38cc0*/  STL [R1+0x20], R0 ;  /* 0x0000200001007387 */ /* 0x0001e80000100800 */
[----:B------:R-:W-:Y:S04]  /*38cd0*/  STL [R1+0x1c], R5 ;  /* 0x00001c0501007387 */ /* 0x000fe80000100800 */
[----:B------:R-:W4:Y:S01]  /*38ce0*/  LDL.LU R25, [R1+0x184] ;  /* 0x0001840001197983 */ /* 0x000f220000300800 */
[----:B------:R-:W-:Y:S01]  /*38cf0*/  @P1 FMUL R11, R11, 0.25 ;  /* 0x3e8000000b0b1820 */ /* 0x000fe20000400000 */
[----:B------:R-:W-:-:S03]  /*38d00*/  @P1 FMUL R8, R8, 0.25 ;  /* 0x3e80000008081820 */ /* 0x000fc60000400000 */
[----:B------:R-:W-:Y:S01]  /*38d10*/  @!P3 FMUL R11, R11, 16777216 ;  /* 0x4b8000000b0bb820 */ /* 0x000fe20000400000 */
[----:B------:R-:W-:-:S03]  /*38d20*/  @!P3 FMUL R8, R8, 16777216 ;  /* 0x4b8000000808b820 */ /* 0x000fc60000400000 */
[C---:B-1----:R-:W-:Y:S01]  /*38d30*/  FMUL R2, R27.reuse, R11 ;  /* 0x0000000b1b027220 */ /* 0x042fe20000400000 */
[----:B0-----:R-:W-:-:S04]  /*38d40*/  FMUL R0, R27, R8 ;  /* 0x000000081b007220 */ /* 0x001fc80000400000 */
[----:B------:R0:W-:Y:S04]  /*38d50*/  STL [R1+0x18], R2 ;  /* 0x0000180201007387 */ /* 0x0001e80000100800 */
[----:B----4-:R-:W-:Y:S04]  /*38d60*/  STL [R1+0x1b68], R25 ;  /* 0x001b681901007387 */ /* 0x010fe80000100800 */
[----:B------:R1:W-:Y:S04]  /*38d70*/  STL [R1+0x14], R0 ;  /* 0x0000140001007387 */ /* 0x0003e80000100800 */
[----:B------:R-:W4:Y:S01]  /*38d80*/  LDL.LU R10, [R1+0xd8] ;  /* 0x0000d800010a7983 */ /* 0x000f220000300800 */
[----:B------:R-:W-:Y:S01]  /*38d90*/  @P1 FMUL R7, R7, 0.25 ;  /* 0x3e80000007071820 */ /* 0x000fe20000400000 */
[----:B------:R-:W-:-:S03]  /*38da0*/  @P1 FMUL R3, R3, 0.25 ;  /* 0x3e80000003031820 */ /* 0x000fc60000400000 */
[----:B------:R-:W-:Y:S01]  /*38db0*/  @!P3 FMUL R7, R7, 16777216 ;  /* 0x4b8000000707b820 */ /* 0x000fe20000400000 */
[----:B------:R-:W-:-:S03]  /*38dc0*/  @!P3 FMUL R3, R3, 16777216 ;  /* 0x4b8000000303b820 */ /* 0x000fc60000400000 */
[C---:B0-----:R-:W-:Y:S01]  /*38dd0*/  FMUL R2, R27.reuse, R7 ;  /* 0x000000071b027220 */ /* 0x041fe20000400000 */
[----:B-1----:R-:W-:-:S04]  /*38de0*/  FMUL R0, R27, R3 ;  /* 0x000000031b007220 */ /* 0x002fc80000400000 */
[----:B------:R-:W-:Y:S04]  /*38df0*/  STL [R1+0x10], R2 ;  /* 0x0000100201007387 */ /* 0x000fe80000100800 */
[----:B----4-:R0:W-:Y:S04]  /*38e00*/  STL [R1+0x1b6c], R10 ;  /* 0x001b6c0a01007387 */ /* 0x0101e80000100800 */
[----:B------:R1:W-:Y:S04]  /*38e10*/  STL [R1+0xc], R0 ;  /* 0x00000c0001007387 */ /* 0x0003e80000100800 */
[----:B0-----:R-:W4:Y:S01]  /*38e20*/  LDL R10, [R1+0xd4] ;  /* 0x0000d400010a7983 */ /* 0x001f220000100800 */
[----:B------:R-:W-:-:S04]  /*38e30*/  @P1 FMUL R4, R4, 0.25 ;  /* 0x3e80000004041820 */ /* 0x000fc80000400000 */
[----:B------:R-:W-:-:S04]  /*38e40*/  @!P3 FMUL R4, R4, 16777216 ;  /* 0x4b8000000404b820 */ /* 0x000fc80000400000 */
[----:B-1----:R-:W-:Y:S01]  /*38e50*/  FMUL R0, R27, R4 ;  /* 0x000000041b007220 */ /* 0x002fe20000400000 */
[----:B----4-:R0:W-:Y:S04]  /*38e60*/  STL [R1+0x1b70], R10 ;  /* 0x001b700a01007387 */ /* 0x0101e80000100800 */
[----:B0-----:R-:W4:Y:S04]  /*38e70*/  LDL R10, [R1+0xc8] ;  /* 0x0000c800010a7983 */ /* 0x001f280000100800 */
[----:B------:R-:W5:Y:S04]  /*38e80*/  LDL.LU R14, [R1+0xe4] ;  /* 0x0000e400010e7983 */ /* 0x000f680000300800 */
[----:B------:R-:W3:Y:S04]  /*38e90*/  LDL.LU R8, [R1+0xf0] ;  /* 0x0000f00001087983 */ /* 0x000ee80000300800 */
[----:B------:R-:W3:Y:S04]  /*38ea0*/  LDL.LU R15, [R1+0xfc] ;  /* 0x0000fc00010f7983 */ /* 0x000ee80000300800 */
[----:B------:R-:W3:Y:S04]  /*38eb0*/  LDL.LU R5, [R1+0x100] ;  /* 0x0001000001057983 */ /* 0x000ee80000300800 */
[----:B------:R-:W3:Y:S04]  /*38ec0*/  LDL.LU R16, [R1+0x10c] ;  /* 0x00010c0001107983 */ /* 0x000ee80000300800 */
[----:B------:R-:W3:Y:S04]  /*38ed0*/  LDL.LU R3, [R1+0x114] ;  /* 0x0001140001037983 */ /* 0x000ee80000300800 */
[----:B------:R-:W3:Y:S04]  /*38ee0*/  LDL R25, [R1+0x11c] ;  /* 0x00011c0001197983 */ /* 0x000ee80000100800 */
[----:B------:R-:W3:Y:S04]  /*38ef0*/  LDL.LU R12, [R1+0x124] ;  /* 0x00012400010c7983 */ /* 0x000ee80000300800 */
[----:B------:R0:W-:Y:S04]  /*38f00*/  STL [R1+0x8], R0 ;  /* 0x0000080001007387 */ /* 0x0001e80000100800 */
        /* <DEDUP_REMOVED lines=17> */
[----:B0-----:R-:W3:Y:S01]  /*39020*/  LDL.LU R0, [R1+0x194] ;  /* 0x0001940001007983 */ /* 0x001ee20000300800 */
[----:B----4-:R-:W-:-:S05]  /*39030*/  @P2 FMUL R10, R10, 0.25 ;  /* 0x3e8000000a0a2820 */ /* 0x010fca0000400000 */
[----:B------:R0:W-:Y:S04]  /*39040*/  @P2 STL [R1+0xc8], R10 ;  /* 0x0000c80a01002387 */ /* 0x0001e80000100800 */
[----:B0-----:R-:W4:Y:S02]  /*39050*/  LDL.LU R10, [R1+0x1b70] ;  /* 0x001b7000010a7983 */ /* 0x001f240000300800 */
[----:B----4-:R-:W-:-:S05]  /*39060*/  @P2 FMUL R10, R10, 0.25 ;  /* 0x3e8000000a0a2820 */ /* 0x010fca0000400000 */
[----:B------:R0:W-:Y:S04]  /*39070*/  @P2 STL [R1+0xd4], R10 ;  /* 0x0000d40a01002387 */ /* 0x0001e80000100800 */
[----:B0-----:R-:W4:Y:S02]  /*39080*/  LDL.LU R10, [R1+0x1b6c] ;  /* 0x001b6c00010a7983 */ /* 0x001f240000300800 */
[----:B----4-:R-:W-:-:S05]  /*39090*/  @P2 FMUL R10, R10, 0.25 ;  /* 0x3e8000000a0a2820 */ /* 0x010fca0000400000 */
[----:B------:R0:W-:Y:S04]  /*390a0*/  STL [R1+0x1b5c], R10 ;  /* 0x001b5c0a01007387 */ /* 0x0001e80000100800 */
[----:B0-----:R-:W4:Y:S01]  /*390b0*/  LDL R10, [R1+0xd4] ;  /* 0x0000d400010a7983 */ /* 0x001f220000100800 */
[----:B-----5:R-:W-:Y:S01]  /*390c0*/  @P2 FMUL R14, R14, 0.25 ;  /* 0x3e8000000e0e2820 */ /* 0x020fe20000400000 */
[----:B--2---:R-:W-:Y:S02]  /*390d0*/  FSETP.GEU.AND P1, PT, |R26|, 1.175494350822287508e-38, PT ;  /* 0x008000001a00780b */ /* 0x004fe40003f2e200 */
[----:B----4-:R0:W-:Y:S04]  /*390e0*/  STL [R1+0x1b60], R10 ;  /* 0x001b600a01007387 */ /* 0x0101e80000100800 */
[----:B0-----:R-:W2:Y:S04]  /*390f0*/  LDL R10, [R1+0xc8] ;  /* 0x0000c800010a7983 */ /* 0x001ea80000100800 */
[----:B------:R0:W-:Y:S04]  /*39100*/  STL [R1+0x1b64], R14 ;  /* 0x001b640e01007387 */ /* 0x0001e80000100800 */
[----:B0-----:R-:W4:Y:S01]  /*39110*/  LDL R14, [R1+0x18c] ;  /* 0x00018c00010e7983 */ /* 0x001f220000100800 */
[----:B---3--:R-:W-:Y:S01]  /*39120*/  @P2 FMUL R12, R12, 0.25 ;  /* 0x3e8000000c0c2820 */ /* 0x008fe20000400000 */
[----:B------:R-:W-:Y:S01]  /*39130*/  @P2 FMUL R25, R25, 0.25 ;  /* 0x3e80000019192820 */ /* 0x000fe20000400000 */
[----:B------:R-:W-:-:S03]  /*39140*/  @P2 FMUL R27, R27, 0.25 ;  /* 0x3e8000001b1b2820 */ /* 0x000fc60000400000 */
[----:B------:R0:W-:Y:S04]  /*39150*/  STL [R1+0x1b58], R12 ;  /* 0x001b580c01007387 */ /* 0x0001e80000100800 */
[----:B------:R1:W-:Y:S01]  /*39160*/  @P2 STL [R1+0x11c], R25 ;  /* 0x00011c1901002387 */ /* 0x0003e20000100800 */
[----:B0-----:R-:W-:-:S03]  /*39170*/  IMAD.MOV.U32 R12, RZ, RZ, R25 ;  /* 0x000000ffff0c7224 */ /* 0x001fc600078e0019 */
[----:B-1----:R-:W3:Y:S04]  /*39180*/  LDL.LU R25, [R1+0x1b68] ;  /* 0x001b680001197983 */ /* 0x002ee80000300800 */
[----:B------:R0:W-:Y:S01]  /*39190*/  STL [R1+0x1b54], R27 ;  /* 0x001b541b01007387 */ /* 0x0001e20000100800 */
[----:B--2---:R-:W-:Y:S01]  /*391a0*/  @!P1 FMUL R10, R10, 16777216 ;  /* 0x4b8000000a0a9820 */ /* 0x004fe20000400000 */
[----:B----4-:R-:W-:-:S04]  /*391b0*/  @P2 FMUL R14, R14, 0.25 ;  /* 0x3e8000000e0e2820 */ /* 0x010fc80000400000 */
[----:B0-----:R-:W-:Y:S01]  /*391c0*/  IMAD.MOV.U32 R27, RZ, RZ, R14 ;  /* 0x000000ffff1b7224 */ /* 0x001fe200078e000e */
[----:B------:R0:W-:Y:S04]  /*391d0*/  @P2 STL [R1+0x18c], R14 ;  /* 0x00018c0e01002387 */ /* 0x0001e80000100800 */
[----:B0-----:R-:W2:Y:S04]  /*391e0*/  LDL.LU R14, [R1+0x1b64] ;  /* 0x001b6400010e7983 */ /* 0x001ea80000300800 */
[----:B------:R0:W-:Y:S04]  /*391f0*/  @!P1 STL [R1+0xc8], R10 ;  /* 0x0000c80a01009387 */ /* 0x0001e80000100800 */
[----:B0-----:R-:W4:Y:S02]  /*39200*/  LDL.LU R10, [R1+0x1b60] ;  /* 0x001b6000010a7983 */ /* 0x001f240000300800 */
[----:B----4-:R-:W-:-:S05]  /*39210*/  @!P1 FMUL R10, R10, 16777216 ;  /* 0x4b8000000a0a9820 */ /* 0x010fca0000400000 */
[----:B------:R0:W-:Y:S04]  /*39220*/  @!P1 STL [R1+0xd4], R10 ;  /* 0x0000d40a01009387 */ /* 0x0001e80000100800 */
[----:B0-----:R-:W4:Y:S02]  /*39230*/  LDL.LU R10, [R1+0x1b5c] ;  /* 0x001b5c00010a7983 */ /* 0x001f240000300800 */
[----:B----4-:R-:W-:-:S05]  /*39240*/  @!P1 FMUL R10, R10, 16777216 ;  /* 0x4b8000000a0a9820 */ /* 0x010fca0000400000 */
[----:B------:R0:W-:Y:S04]  /*39250*/  STL [R1+0x1b4c], R10 ;  /* 0x001b4c0a01007387 */ /* 0x0001e80000100800 */
[----:B0-----:R-:W4:Y:S01]  /*39260*/  LDL.LU R10, [R1+0xd4] ;  /* 0x0000d400010a7983 */ /* 0x001f220000300800 */
[----:B------:R-:W-:-:S04]  /*39270*/  @P2 FMUL R26, R26, 0.25 ;  /* 0x3e8000001a1a2820 */ /* 0x000fc80000400000 */
[----:B------:R-:W-:-:S06]  /*39280*/  @!P1 FMUL R26, R26, 16777216 ;  /* 0x4b8000001a1a9820 */ /* 0x000fcc0000400000 */
[----:B------:R-:W0:Y:S01]  /*39290*/  MUFU.RCP R26, R26 ;  /* 0x0000001a001a7308 */ /* 0x000e220000001000 */
[----:B----4-:R1:W-:Y:S04]  /*392a0*/  STL [R1+0x1b50], R10 ;  /* 0x001b500a01007387 */ /* 0x0103e80000100800 */
[----:B-1----:R-:W4:Y:S01]  /*392b0*/  LDL.LU R10, [R1+0xc8] ;  /* 0x0000c800010a7983 */ /* 0x002f220000300800 */
[----:B------:R-:W-:Y:S01]  /*392c0*/  @P2 FMUL R17, R17, 0.25 ;  /* 0x3e80000011112820 */ /* 0x000fe20000400000 */
[----:B------:R-:W-:Y:S01]  /*392d0*/  @!P1 FMUL R12, R12, 16777216 ;  /* 0x4b8000000c0c9820 */ /* 0x000fe20000400000 */
[----:B------:R-:W-:Y:S02]  /*392e0*/  @!P1 FMUL R27, R27, 16777216 ;  /* 0x4b8000001b1b9820 */ /* 0x000fe40000400000 */
[----:B------:R-:W-:-:S02]  /*392f0*/  @!P1 FMUL R17, R17, 16777216 ;  /* 0x4b80000011119820 */ /* 0x000fc40000400000 */
[----:B------:R1:W-:Y:S02]  /*39300*/  @!P1 STL [R1+0x11c], R12 ;  /* 0x00011c0c01009387 */ /* 0x0003e40000100800 */
[C---:B0-----:R-:W-:Y:S02]  /*39310*/  FMUL R17, R26.reuse, R17 ;  /* 0x000000111a117220 */ /* 0x041fe40000400000 */
[----:B-1----:R-:W5:Y:S04]  /*39320*/  LDL.LU R12, [R1+0x1b58] ;  /* 0x001b5800010c7983 */ /* 0x002f680000300800 */
[----:B------:R0:W-:Y:S04]  /*39330*/  @!P1 STL [R1+0x18c], R27 ;  /* 0x00018c1b01009387 */ /* 0x0001e80000100800 */
[----:B0-----:R-:W5:Y:S04]  /*39340*/  LDL.LU R27, [R1+0x1b54] ;  /* 0x001b5400011b7983 */ /* 0x001f680000300800 */
[----:B------:R0:W-:Y:S04]  /*39350*/  STL [R1+0x3c], R17 ;  /* 0x00003c1101007387 */ /* 0x0001e80000100800 */
[----:B0-----:R-:W3:Y:S01]  /*39360*/  LDL.LU R17, [R1+0x11c] ;  /* 0x00011c0001117983 */ /* 0x001ee20000300800 */
[----:B----4-:R-:W-:-:S05]  /*39370*/  FMUL R10, R26, R10 ;  /* 0x0000000a1a0a7220 */ /* 0x010fca0000400000 */
[----:B------:R0:W-:Y:S04]  /*39380*/  STL [R1+0x4], R10 ;  /* 0x0000040a01007387 */ /* 0x0001e80000100800 */
[----:B0-----:R-:W4:Y:S02]  /*39390*/  LDL.LU R10, [R1+0x1b50] ;  /* 0x001b5000010a7983 */ /* 0x001f240000300800 */
[----:B----4-:R-:W-:-:S05]  /*393a0*/  FMUL R10, R26, R10 ;  /* 0x0000000a1a0a7220 */ /* 0x010fca0000400000 */
[----:B------:R0:W-:Y:S04]  /*393b0*/  STL [R1], R10 ;  /* 0x0000000a01007387 */ /* 0x0001e80000100800 */
[----:B0-----:R-:W4:Y:S01]  /*393c0*/  LDL.LU R10, [R1+0x1b4c] ;  /* 0x001b4c00010a7983 */ /* 0x001f220000300800 */
[----:B------:R-:W-:Y:S01]  /*393d0*/  @P2 FMUL R8, R8, 0.25 ;  /* 0x3e80000008082820 */ /* 0x000fe20000400000 */
[----:B------:R-:W-:Y:S01]  /*393e0*/  @P2 FMUL R15, R15, 0.25 ;  /* 0x3e8000000f0f2820 */ /* 0x000fe20000400000 */
[----:B------:R-:W-:Y:S01]  /*393f0*/  @P2 FMUL R5, R5, 0.25 ;  /* 0x3e80000005052820 */ /* 0x000fe20000400000 */
[----:B------:R-:W-:Y:S01]  /*39400*/  @P2 FMUL R16, R16, 0.25 ;  /* 0x3e80000010102820 */ /* 0x000fe20000400000 */
[----:B--2---:R-:W-:Y:S01]  /*39410*/  @!P1 FMUL R14, R14, 16777216 ;  /* 0x4b8000000e0e9820 */ /* 0x004fe20000400000 */
[----:B------:R-:W-:Y:S01]  /*39420*/  @P2 FMUL R3, R3, 0.25 ;  /* 0x3e80000003032820 */ /* 0x000fe20000400000 */
[----:B------:R-:W-:Y:S01]  /*39430*/  @!P1 FMUL R8, R8, 16777216 ;  /* 0x4b80000008089820 */ /* 0x000fe20000400000 */
[----:B------:R-:W-:Y:S01]  /*39440*/  @!P1 FMUL R15, R15, 16777216 ;  /* 0x4b8000000f0f9820 */ /* 0x000fe20000400000 */
[----:B------:R-:W-:Y:S01]  /*39450*/  @!P1 FMUL R5, R5, 16777216 ;  /* 0x4b80000005059820 */ /* 0x000fe20000400000 */
[----:B------:R-:W-:Y:S01]  /*39460*/  @!P1 FMUL R16, R16, 16777216 ;  /* 0x4b80000010109820 */ /* 0x000fe20000400000 */
[C---:B------:R-:W-:Y:S01]  /*39470*/  FMUL R14, R26.reuse, R14 ;  /* 0x0000000e1a0e7220 */ /* 0x040fe20000400000 */
[----:B------:R-:W-:Y:S01]  /*39480*/  @!P1 FMUL R3, R3, 16777216 ;  /* 0x4b80000003039820 */ /* 0x000fe20000400000 */
[C---:B------:R-:W-:Y:S01]  /*39490*/  FMUL R8, R26.reuse, R8 ;  /* 0x000000081a087220 */ /* 0x040fe20000400000 */
[C---:B------:R-:W-:Y:S01]  /*394a0*/  FMUL R15, R26.reuse, R15 ;  /* 0x0000000f1a0f7220 */ /* 0x040fe20000400000 */
[C---:B------:R-:W-:Y:S01]  /*394b0*/  FMUL R5, R26.reuse, R5 ;  /* 0x000000051a057220 */ /* 0x040fe20000400000 */
[C---:B------:R-:W-:Y:S01]  /*394c0*/  FMUL R16, R26.reuse, R16 ;  /* 0x000000101a107220 */ /* 0x040fe20000400000 */
[C---:B------:R-:W-:Y:S01]  /*394d0*/  FMUL R3, R26.reuse, R3 ;  /* 0x000000031a037220 */ /* 0x040fe20000400000 */
[----:B----4-:R-:W-:-:S05]  /*394e0*/  FMUL R10, R26, R10 ;  /* 0x0000000a1a0a7220 */ /* 0x010fca0000400000 */
[----:B------:R0:W-:Y:S04]  /*394f0*/  STL [R1+0x1b28], R10 ;  /* 0x001b280a01007387 */ /* 0x0001e80000100800 */
[----:B------:R-:W-:Y:S04]  /*39500*/  STL [R1+0x1b2c], R14 ;  /* 0x001b2c0e01007387 */ /* 0x000fe80000100800 */
[----:B------:R-:W-:Y:S04]  /*39510*/  STL [R1+0x1b30], R8 ;  /* 0x001b300801007387 */ /* 0x000fe80000100800 */
[----:B------:R-:W-:Y:S04]  /*39520*/  STL [R1+0x1b34], R15 ;  /* 0x001b340f01007387 */ /* 0x000fe80000100800 */
[----:B------:R-:W-:Y:S04]  /*39530*/  STL [R1+0x1b38], R5 ;  /* 0x001b380501007387 */ /* 0x000fe80000100800 */
[----:B------:R-:W-:Y:S04]  /*39540*/  STL [R1+0x1b3c], R16 ;  /* 0x001b3c1001007387 */ /* 0x000fe80000100800 */
[----:B------:R-:W-:Y:S04]  /*39550*/  STL [R1+0x1b40], R3 ;  /* 0x001b400301007387 */ /* 0x000fe80000100800 */
[----:B0-----:R-:W2:Y:S01]  /*39560*/  LDL.LU R10, [R1+0xc] ;  /* 0x00000c00010a7983 */ /* 0x001ea20000300800 */
[----:B------:R-:W-:Y:S01]  /*39570*/  @P2 FMUL R28, R28, 0.25 ;  /* 0x3e8000001c1c2820 */ /* 0x000fe20000400000 */
[----:B------:R-:W-:Y:S01]  /*39580*/  @P2 FMUL R29, R29, 0.25 ;  /* 0x3e8000001d1d2820 */ /* 0x000fe20000400000 */
[----:B---3--:R-:W-:Y:S01]  /*39590*/  FMUL R17, R26, R17 ;  /* 0x000000111a117220 */ /* 0x008fe20000400000 */
[----:B------:R-:W-:Y:S01]  /*395a0*/  @P2 FMUL R18, R18, 0.25 ;  /* 0x3e80000012122820 */ /* 0x000fe20000400000 */
[----:B------:R-:W-:Y:S01]  /*395b0*/  @P2 FMUL R13, R13, 0.25 ;  /* 0x3e8000000d0d2820 */ /* 0x000fe20000400000 */
[----:B------:R-:W-:Y:S01]  /*395c0*/  @P2 FMUL R19, R19, 0.25 ;  /* 0x3e80000013132820 */ /* 0x000fe20000400000 */
[----:B------:R-:W-:Y:S01]  /*395d0*/  @P2 FMUL R4, R4, 0.25 ;  /* 0x3e80000004042820 */ /* 0x000fe20000400000 */
[----:B------:R-:W-:Y:S01]  /*395e0*/  @P2 FMUL R20, R20, 0.25 ;  /* 0x3e80000014142820 */ /* 0x000fe20000400000 */
[----:B--2---:R0:W-:Y:S04]  /*395f0*/  STL [R1+0x1b48], R10 ;  /* 0x001b480a01007387 */ /* 0x0041e80000100800 */
[----:B0-----:R-:W2:Y:S01]  /*39600*/  LDL.LU R10, [R1+0x18c] ;  /* 0x00018c00010a7983 */ /* 0x001ea20000300800 */
[----:B------:R-:W-:Y:S01]  /*39610*/  @P2 FMUL R6, R6, 0.25 ;  /* 0x3e80000006062820 */ /* 0x000fe20000400000 */
        /* <DEDUP_REMOVED lines=10> */
[----:B------:R-:W-:Y:S01]  /*396c0*/  @!P1 FMUL R28, R28, 16777216 ;  /* 0x4b8000001c1c9820 */ /* 0x000fe20000400000 */
[----:B------:R-:W-:Y:S01]  /*396d0*/  @!P1 FMUL R29, R29, 16777216 ;  /* 0x4b8000001d1d9820 */ /* 0x000fe20000400000 */
[----:B------:R0:W-:Y:S01]  /*396e0*/  STL [R1+0x1b44], R17 ;  /* 0x001b441101007387 */ /* 0x0001e20000100800 */
[----:B-----5:R-:W-:Y:S01]  /*396f0*/  @!P1 FMUL R12, R12, 16777216 ;  /* 0x4b8000000c0c9820 */ /* 0x020fe20000400000 */
[----:B------:R-:W-:Y:S01]  /*39700*/  @!P1 FMUL R18, R18, 16777216 ;  /* 0x4b80000012129820 */ /* 0x000fe20000400000 */
[----:B------:R-:W-:Y:S01]  /*39710*/  @!P1 FMUL R13, R13, 16777216 ;  /* 0x4b8000000d0d9820 */ /* 0x000fe20000400000 */
[----:B------:R-:W-:Y:S01]  /*39720*/  @!P1 FMUL R19, R19, 16777216 ;  /* 0x4b80000013139820 */ /* 0x000fe20000400000 */
[----:B------:R-:W-:Y:S01]  /*39730*/  @!P1 FMUL R4, R4, 16777216 ;  /* 0x4b80000004049820 */ /* 0x000fe20000400000 */
[----:B------:R-:W-:Y:S01]  /*39740*/  @!P1 FMUL R20, R20, 16777216 ;  /* 0x4b80000014149820 */ /* 0x000fe20000400000 */
[----:B------:R-:W-:Y:S01]  /*39750*/  @!P1 FMUL R6, R6, 16777216 ;  /* 0x4b80000006069820 */ /* 0x000fe20000400000 */
[----:B------:R-:W-:Y:S01]  /*39760*/  @!P1 FMUL R21, R21, 16777216 ;  /* 0x4b80000015159820 */ /* 0x000fe20000400000 */
[----:B------:R-:W-:Y:S01]  /*39770*/  @!P1 FMUL R11, R11, 16777216 ;  /* 0x4b8000000b0b9820 */ /* 0x000fe20000400000 */
[----:B0-----:R-:W3:Y:S01]  /*39780*/  LDL.LU R17, [R1+0x10] ;  /* 0x0000100001117983 */ /* 0x001ee20000300800 */
        /* <DEDUP_REMOVED lines=9> */
[----:B------:R-:W4:Y:S01]  /*39820*/  LDL.LU R3, [R1+0x18] ;  /* 0x0000180001037983 */ /* 0x000f220000300800 */
[C---:B------:R-:W-:Y:S01]  /*39830*/  FMUL R28, R26.reuse, R28 ;  /* 0x0000001c1a1c7220 */ /* 0x040fe20000400000 */
[----:B------:R-:W-:-:S02]  /*39840*/  FMUL R29, R26, R29 ;  /* 0x0000001d1a1d7220 */ /* 0x000fc40000400000 */
[----:B------:R-:W4:Y:S01]  /*39850*/  LDL.LU R16, [R1+0x1c] ;  /* 0x00001c0001107983 */ /* 0x000f220000300800 */
[C---:B------:R-:W-:Y:S01]  /*39860*/  FMUL R12, R26.reuse, R12 ;  /* 0x0000000c1a0c7220 */ /* 0x040fe20000400000 */
[C---:B------:R-:W-:Y:S02]  /*39870*/  FMUL R18, R26.reuse, R18 ;  /* 0x000000121a127220 */ /* 0x040fe40000400000 */
[----:B------:R-:W5:Y:S01]  /*39880*/  LDL.LU R5, [R1+0x20] ;  /* 0x0000200001057983 */ /* 0x000f620000300800 */
[C---:B------:R-:W-:Y:S01]  /*39890*/  FMUL R13, R26.reuse, R13 ;  /* 0x0000000d1a0d7220 */ /* 0x040fe20000400000 */
[C---:B------:R-:W-:Y:S01]  /*398a0*/  FMUL R19, R26.reuse, R19 ;  /* 0x000000131a137220 */ /* 0x040fe20000400000 */
[C---:B------:R-:W-:Y:S01]  /*398b0*/  FMUL R4, R26.reuse, R4 ;  /* 0x000000041a047220 */ /* 0x040fe20000400000 */
[----:B------:R-:W5:Y:S01]  /*398c0*/  LDL.LU R15, [R1+0x28] ;  /* 0x00002800010f7983 */ /* 0x000f620000300800 */
[C---:B------:R-:W-:Y:S01]  /*398d0*/  FMUL R20, R26.reuse, R20 ;  /* 0x000000141a147220 */ /* 0x040fe20000400000 */
        /* <DEDUP_REMOVED lines=8> */
[----:B------:R-:W5:Y:S01]  /*39960*/  LDL.LU R8, [R1+0x2c] ;  /* 0x00002c0001087983 */ /* 0x000f620000300800 */
[C---:B------:R-:W-:Y:S01]  /*39970*/  FMUL R7, R26.reuse, R7 ;  /* 0x000000071a077220 */ /* 0x040fe20000400000 */
[C---:B------:R-:W-:Y:S01]  /*39980*/  FMUL R27, R26.reuse, R27 ;  /* 0x0000001b1a1b7220 */ /* 0x040fe20000400000 */
[C---:B------:R-:W-:Y:S01]  /*39990*/  FMUL R0, R26.reuse, R0 ;  /* 0x000000001a007220 */ /* 0x040fe20000400000 */
[----:B------:R-:W-:Y:S01]  /*399a0*/  FMUL R25, R26, R25 ;  /* 0x000000191a197220 */ /* 0x000fe20000400000 */
[----:B------:R-:W5:Y:S01]  /*399b0*/  LDL.LU R14, [R1+0x60] ;  /* 0x00006000010e7983 */ /* 0x000f620000300800 */
[----:B------:R-:W-:Y:S01]  /*399c0*/  F2FP.SATFINITE.E4M3.F32.PACK_AB_MERGE_C R29, R28, R29, RZ ;  /* 0x0000001d1c1d723e */ /* 0x000fe200048070ff */
[----:B--2---:R-:W-:-:S02]  /*399d0*/  FMUL R26, R26, R10 ;  /* 0x0000000a1a1a7220 */ /* 0x004fc40000400000 */
[----:B------:R-:W2:Y:S04]  /*399e0*/  LDL.LU R10, [R1+0x1b48] ;  /* 0x001b4800010a7983 */ /* 0x000ea80000300800 */
[----:B------:R-:W2:Y:S04]  /*399f0*/  LDL.LU R28, [R1+0x8] ;  /* 0x00000800011c7983 */ /* 0x000ea80000300800 */
[----:B------:R0:W-:Y:S04]  /*39a00*/  STL [R1+0x58], R29 ;  /* 0x0000581d01007387 */ /* 0x0001e80000100800 */
[----:B0-----:R-:W3:Y:S01]  /*39a10*/  LDL.LU R29, [R1+0x14] ;  /* 0x00001400011d7983 */ /* 0x001ee20000300800 */
[----:B------:R-:W-:-:S02]  /*39a20*/  F2FP.SATFINITE.E4M3.F32.PACK_AB_MERGE_C R0, R27, R0, RZ ;  /* 0x000000001b00723e */ /* 0x000fc400048070ff */
[----:B--2---:R-:W-:Y:S02]  /*39a30*/  F2FP.SATFINITE.E4M3.F32.PACK_AB_MERGE_C R10, R10, R28, RZ ;  /* 0x0000001c0a0a723e */ /* 0x004fe400048070ff */
[----:B------:R-:W2:Y:S04]  /*39a40*/  LDL.LU R28, [R1+0x64] ;  /* 0x00006400011c7983 */ /* 0x000ea80000300800 */
[----:B------:R0:W-:Y:S04]  /*39a50*/  STL [R1+0x6c], R10 ;  /* 0x00006c0a01007387 */ /* 0x0001e80000100800 */
[----:B0-----:R-:W2:Y:S04]  /*39a60*/  LDL.LU R10, [R1+0x68] ;  /* 0x00006800010a7983 */ /* 0x001ea80000300800 */
[----:B------:R-:W5:Y:S01]  /*39a70*/  LDL.LU R27, [R1+0x24] ;  /* 0x00002400011b7983 */ /* 0x000f620000300800 */
[----:B---3--:R-:W-:-:S03]  /*39a80*/  F2FP.SATFINITE.E4M3.F32.PACK_AB_MERGE_C R29, R29, R17, RZ ;  /* 0x000000111d1d723e */ /* 0x008fc600048070ff */
[----:B------:R0:W-:Y:S01]  /*39a90*/  STL [R1+0x40], R0 ;  /* 0x0000400001007387 */ /* 0x0001e20000100800 */
[----:B----4-:R-:W-:-:S03]  /*39aa0*/  F2FP.SATFINITE.E4M3.F32.PACK_AB_MERGE_C R16, R16, R3, RZ ;  /* 0x000000031010723e */ /* 0x010fc600048070ff */
[----:B0-----:R-:W3:Y:S04]  /*39ab0*/  LDL.LU R0, [R1+0x5c] ;  /* 0x00005c0001007983 */ /* 0x001ee80000300800 */
[----:B------:R-:W4:Y:S04]  /*39ac0*/  LDL.LU R17, [R1+0x1b44] ;  /* 0x001b440001117983 */ /* 0x000f280000300800 */
[----:B------:R0:W-:Y:S01]  /*39ad0*/  STL [R1+0x10], R29 ;  /* 0x0000101d01007387 */ /* 0x0001e20000100800 */
[----:B------:R-:W-:Y:S02]  /*39ae0*/  F2FP.SATFINITE.E4M3.F32.PACK_AB_MERGE_C R7, R24, R7, RZ ;  /* 0x000000071807723e */ /* 0x000fe400048070ff */
[----:B0-----:R-:W-:-:S02]  /*39af0*/  F2FP.SATFINITE.E4M3.F32.PACK_AB_MERGE_C R29, R25, R26, RZ ;  /* 0x0000001a191d723e */ /* 0x001fc400048070ff */
[----:B------:R-:W2:Y:S04]  /*39b00*/  LDL.LU R25, [R1+0x50] ;  /* 0x0000500001197983 */ /* 0x000ea80000300800 */
[----:B------:R-:W2:Y:S04]  /*39b10*/  LDL.LU R26, [R1+0x54] ;  /* 0x00005400011a7983 */ /* 0x000ea80000300800 */
[----:B------:R0:W-:Y:S04]  /*39b20*/  STL [R1+0x1abc], R29 ;  /* 0x001abc1d01007387 */ /* 0x0001e80000100800 */
[----:B0-----:R-:W4:Y:S04]  /*39b30*/  LDL.LU R29, [R1+0x4c] ;  /* 0x00004c00011d7983 */ /* 0x001f280000300800 */
[----:B------:R-:W4:Y:S04]  /*39b40*/  LDL.LU R3, [R1+0x1b40] ;  /* 0x001b400001037983 */ /* 0x000f280000300800 */
[----:B------:R0:W-:Y:S04]  /*39b50*/  STL [R1+0x8], R16 ;  /* 0x0000081001007387 */ /* 0x0001e80000100800 */
[----:B0-----:R-:W4:Y:S04]  /*39b60*/  LDL.LU R16, [R1+0x1b3c] ;  /* 0x001b3c0001107983 */ /* 0x001f280000300800 */
[----:B------:R-:W4:Y:S04]  /*39b70*/  LDL.LU R24, [R1+0x44] ;  /* 0x0000440001187983 */ /* 0x000f280000300800 */
[----:B------:R0:W-:Y:S04]  /*39b80*/  STL [R1+0x118], R7 ;  /* 0x0001180701007387 */ /* 0x0001e80000100800 */
[----:B0-----:R-:W4:Y:S01]  /*39b90*/  LDL.LU R7, [R1+0x48] ;  /* 0x0000480001077983 */ /* 0x001f220000300800 */
[----:B-----5:R-:W-:-:S03]  /*39ba0*/  F2FP.SATFINITE.E4M3.F32.PACK_AB_MERGE_C R27, R27, R5, RZ ;  /* 0x000000051b1b723e */ /* 0x020fc600048070ff */
[----:B------:R-:W5:Y:S04]  /*39bb0*/  LDL.LU R5, [R1+0x1b38] ;  /* 0x001b380001057983 */ /* 0x000f680000300800 */
[----:B------:R0:W-:Y:S02]  /*39bc0*/  STL [R1+0x114], R27 ;  /* 0x0001141b01007387 */ /* 0x0001e40000100800 */
[----:B0-----:R-:W-:Y:S02]  /*39bd0*/  F2FP.SATFINITE.E4M3.F32.PACK_AB_MERGE_C R27, R23, R2, RZ ;  /* 0x00000002171b723e */ /* 0x001fe400048070ff */
[----:B------:R-:W4:Y:S04]  /*39be0*/  LDL.LU R23, [R1+0x34] ;  /* 0x0000340001177983 */ /* 0x000f280000300800 */
[----:B------:R-:W5:Y:S04]  /*39bf0*/  LDL.LU R2, [R1+0x38] ;  /* 0x0000380001027983 */ /* 0x000f680000300800 */
[----:B------:R0:W-:Y:S04]  /*39c00*/  STL [R1+0x1aa4], R27 ;  /* 0x001aa41b01007387 */ /* 0x0001e80000100800 */
[----:B0-----:R-:W4:Y:S01]  /*39c10*/  LDL.LU R27, [R1+0x30] ;  /* 0x00003000011b7983 */ /* 0x001f220000300800 */
[----:B------:R-:W-:-:S02]  /*39c20*/  F2FP.SATFINITE.E4M3.F32.PACK_AB_MERGE_C R8, R8, R15, RZ ;  /* 0x0000000f0808723e */ /* 0x000fc400048070ff */
[----:B------:R-:W-:Y:S01]  /*39c30*/  F2FP.SATFINITE.E4M3.F32.PACK_AB_MERGE_C R22, R22, R9, RZ ;  /* 0x000000091616723e */ /* 0x000fe200048070ff */
[----:B------:R-:W5:Y:S01]  /*39c40*/  LDL.LU R15, [R1+0x1b34] ;  /* 0x001b3400010f7983 */ /* 0x000f620000300800 */
[----:B------:R-:W-:-:S03]  /*39c50*/  F2FP.SATFINITE.E4M3.F32.PACK_AB_MERGE_C R11, R21, R11, RZ ;  /* 0x0000000b150b723e */ /* 0x000fc600048070ff */
[----:B------:R0:W-:Y:S01]  /*39c60*/  STL [R1+0x20], R8 ;  /* 0x0000200801007387 */ /* 0x0001e20000100800 */
[----:B------:R-:W-:Y:S02]  /*39c70*/  F2FP.SATFINITE.E4M3.F32.PACK_AB_MERGE_C R6, R20, R6, RZ ;  /* 0x000000061406723e */ /* 0x000fe400048070ff */
[----:B------:R-:W-:Y:S01]  /*39c80*/  F2FP.SATFINITE.E4M3.F32.PACK_AB_MERGE_C R4, R19, R4, RZ ;  /* 0x000000041304723e */ /* 0x000fe200048070ff */
[----:B0-----:R-:W5:Y:S04]  /*39c90*/  LDL.LU R8, [R1+0x1b30] ;  /* 0x001b300001087983 */ /* 0x001f680000300800 */
[----:B------:R-:W-:Y:S04]  /*39ca0*/  STL [R1+0x1aa8], R22 ;  /* 0x001aa81601007387 */ /* 0x000fe80000100800 */
[----:B------:R-:W-:Y:S01]  /*39cb0*/  STL [R1+0x1aac], R11 ;  /* 0x001aac0b01007387 */ /* 0x000fe20000100800 */
[----:B--2---:R-:W-:-:S02]  /*39cc0*/  F2FP.SATFINITE.E4M3.F32.PACK_AB_MERGE_C R26, R26, R25, RZ ;  /* 0x000000191a1a723e */ /* 0x004fc400048070ff */
[----:B---3--:R-:W-:Y:S02]  /*39cd0*/  F2FP.SATFINITE.E4M3.F32.PACK_AB_MERGE_C R25, R14, R0, RZ ;  /* 0x000000000e19723e */ /* 0x008fe400048070ff */
[----:B----4-:R-:W-:-:S05]  /*39ce0*/  F2FP.SATFINITE.E4M3.F32.PACK_AB_MERGE_C R9, R23, R27, RZ ;  /* 0x0000001b1709723e */ /* 0x010fca00048070ff */
[----:B------:R5:W-:Y:S02]  /*39cf0*/  STL [R1+0x78], R9 ;  /* 0x0000780901007387 */ /* 0x000be40000100800 */
[----:B-----5:R-:W-:Y:S02]  /*39d00*/  F2FP.SATFINITE.E4M3.F32.PACK_AB_MERGE_C R9, R24, R2, RZ ;  /* 0x000000021809723e */ /* 0x020fe400048070ff */
[----:B------:R-:W-:-:S03]  /*39d10*/  F2FP.SATFINITE.E4M3.F32.PACK_AB_MERGE_C R2, R29, R7, RZ ;  /* 0x000000071d02723e */ /* 0x000fc600048070ff */
[----:B------:R0:W-:Y:S04]  /*39d20*/  STL [R1+0x28], R9 ;  /* 0x0000280901007387 */ /* 0x0001e80000100800 */
[----:B------:R-:W-:Y:S04]  /*39d30*/  STL [R1+0x110], R6 ;  /* 0x0001100601007387 */ /* 0x000fe80000100800 */
[----:B------:R-:W-:Y:S01]  /*39d40*/  STL [R1+0x1ab0], R4 ;  /* 0x001ab00401007387 */ /* 0x000fe20000100800 */
[----:B0-----:R-:W-:-:S03]  /*39d50*/  F2FP.SATFINITE.E4M3.F32.PACK_AB_MERGE_C R9, R18, R13, RZ ;  /* 0x0000000d1209723e */ /* 0x001fc600048070ff */
[----:B------:R0:W-:Y:S04]  /*39d60*/  STL [R1+0x10c], R2 ;  /* 0x00010c0201007387 */ /* 0x0001e80000100800 */
[----:B------:R-:W-:Y:S04]  /*39d70*/  STL [R1+0x1a90], R26 ;  /* 0x001a901a01007387 */ /* 0x000fe80000100800 */
[----:B------:R-:W-:Y:S04]  /*39d80*/  STL [R1+0x1ab4], R9 ;  /* 0x001ab40901007387 */ /* 0x000fe80000100800 */
[----:B------:R-:W2:Y:S04]  /*39d90*/  LDL.LU R14, [R1+0x70] ;  /* 0x00007000010e7983 */ /* 0x000ea80000300800 */
[----:B------:R-:W2:Y:S01]  /*39da0*/  LDL.LU R7, [R1+0x74] ;  /* 0x0000740001077983 */ /* 0x000ea20000300800 */
[----:B------:R-:W-:-:S02]  /*39db0*/  F2FP.SATFINITE.E4M3.F32.PACK_AB_MERGE_C R12, R17, R12, RZ ;  /* 0x0000000c110c723e */ /* 0x000fc400048070ff */
[----:B------:R-:W-:Y:S01]  /*39dc0*/  F2FP.SATFINITE.E4M3.F32.PACK_AB_MERGE_C R24, R10, R28, RZ ;  /* 0x0000001c0a18723e */ /* 0x000fe200048070ff */
[----:B------:R-:W-:Y:S04]  /*39dd0*/  STL [R1+0x1a94], R25 ;  /* 0x001a941901007387 */ /* 0x000fe80000100800 */
[----:B------:R1:W-:Y:S04]  /*39de0*/  STL [R1+0x1ab8], R12 ;  /* 0x001ab80c01007387 */ /* 0x0003e80000100800 */
[----:B------:R-:W3:Y:S04]  /*39df0*/  LDL.LU R10, [R1+0x7c] ;  /* 0x00007c00010a7983 */ /* 0x000ee80000300800 */
[----:B------:R-:W3:Y:S04]  /*39e00*/  LDL.LU R0, [R1+0x80] ;  /* 0x0000800001007983 */ /* 0x000ee80000300800 */
[----:B0-----:R-:W4:Y:S04]  /*39e10*/  LDL.LU R2, [R1+0x88] ;  /* 0x0000880001027983 */ /* 0x001f280000300800 */
[----:B------:R-:W5:Y:S04]  /*39e20*/  LDL.LU R20, [R1] ;  /* 0x0000000001147983 */ /* 0x000f680000300800 */
[----:B------:R-:W4:Y:S04]  /*39e30*/  LDL.LU R6, [R1+0x90] ;  /* 0x0000900001067983 */ /* 0x000f280000300800 */
[----:B------:R-:W5:Y:S04]  /*39e40*/  LDL.LU R19, [R1+0xa0] ;  /* 0x0000a00001137983 */ /* 0x000f680000300800 */
[----:B-1----:R-:W4:Y:S04]  /*39e50*/  LDL.LU R12, [R1+0x1d8] ;  /* 0x0001d800010c7983 */ /* 0x002f280000300800 */
        /* <DEDUP_REMOVED lines=9> */
[----:B------:R-:W-:-:S03]  /*39ef0*/  F2FP.SATFINITE.E4M3.F32.PACK_AB_MERGE_C R3, R16, R3, RZ ;  /* 0x000000031003723e */ /* 0x000fc600048070ff */
[----:B------:R-:W4:Y:S04]  /*39f00*/  LDL.LU R22, [R1+0xb8] ;  /* 0x0000b80001167983 */ /* 0x000f280000300800 */
[----:B------:R-:W4:Y:S04]  /*39f10*/  LDL.LU R27, [R1+0x204] ;  /* 0x00020400011b7983 */ /* 0x000f280000300800 */
[----:B------:R-:W4:Y:S04]  /*39f20*/  LDL.LU R23, [R1+0x20c] ;  /* 0x00020c0001177983 */ /* 0x000f280000300800 */
[----:B------:R-:W4:Y:S04]  /*39f30*/  LDL.LU R29, [R1+0xbc] ;  /* 0x0000bc00011d7983 */ /* 0x000f280000300800 */
[----:B------:R-:W4:Y:S04]  /*39f40*/  LDL.LU R28, [R1+0xc0] ;  /* 0x0000c000011c7983 */ /* 0x000f280000300800 */
[----:B------:R0:W-:Y:S04]  /*39f50*/  STL [R1+0x1a98], R24 ;  /* 0x001a981801007387 */ /* 0x0001e80000100800 */
[----:B0-----:R-:W4:Y:S04]  /*39f60*/  LDL.LU R24, [R1+0x1d4] ;  /* 0x0001d40001187983 */ /* 0x001f280000300800 */
[----:B------:R-:W4:Y:S04]  /*39f70*/  LDL.LU R16, [R1+0x98] ;  /* 0x0000980001107983 */ /* 0x000f280000300800 */
[----:B------:R0:W-:Y:S04]  /*39f80*/  STL [R1+0x108], R3 ;  /* 0x0001080301007387 */ /* 0x0001e80000100800 */
[----:B0-----:R-:W5:Y:S01]  /*39f90*/  LDL.LU R3, [R1+0x9c] ;  /* 0x00009c0001037983 */ /* 0x001f620000300800 */
[----:B--2---:R-:W-:-:S03]  /*39fa0*/  F2FP.SATFINITE.E4M3.F32.PACK_AB_MERGE_C R7, R7, R14, RZ ;  /* 0x0000000e0707723e */ /* 0x004fc600048070ff */
[----:B------:R-:W2:Y:S04]  /*39fb0*/  LDL.LU R14, [R1+0x1b2c] ;  /* 0x001b2c00010e7983 */ /* 0x000ea80000300800 */
[----:B------:R0:W-:Y:S02]  /*39fc0*/  STL [R1+0x104], R7 ;  /* 0x0001040701007387 */ /* 0x0001e40000100800 */
[----:B0-----:R-:W-:Y:S02]  /*39fd0*/  F2FP.SATFINITE.E4M3.F32.PACK_AB_MERGE_C R7, R15, R5, RZ ;  /* 0x000000050f07723e */ /* 0x001fe400048070ff */
[----:B------:R-:W4:Y:S01]  /*39fe0*/  LDL.LU R15, [R1+0x3c] ;  /* 0x00003c00010f7983 */ /* 0x000f220000300800 */
[----:B---3--:R-:W-:-:S03]  /*39ff0*/  F2FP.SATFINITE.E4M3.F32.PACK_AB_MERGE_C R0, R0, R10, RZ ;  /* 0x0000000a0000723e */ /* 0x008fc600048070ff */
[----:B------:R-:W3:Y:S04]  /*3a000*/  LDL.LU R5, [R1+0x94] ;  /* 0x0000940001057983 */ /* 0x000ee80000300800 */
[----:B------:R0:W-:Y:S04]  /*3a010*/  STL [R1+0x1ac0], R7 ;  /* 0x001ac00701007387 */ /* 0x0001e80000100800 */
[----:B0-----:R-:W3:Y:S04]  /*3a020*/  LDL.LU R7, [R1+0x4] ;  /* 0x0000040001077983 */ /* 0x001ee80000300800 */
[----:B------:R-:W3:Y:S04]  /*3a030*/  LDL.LU R10, [R1+0x1b28] ;  /* 0x001b2800010a7983 */ /* 0x000ee80000300800 */
[----:B------:R0:W-:Y:S04]  /*3a040*/  STL [R1+0x1a9c], R0 ;  /* 0x001a9c0001007387 */ /* 0x0001e80000100800 */
[----:B0-----:R-:W3:Y:S01]  /*3a050*/  LDL.LU R0, [R1+0x8c] ;  /* 0x00008c0001007983 */ /* 0x001ee20000300800 */
[----:B--2---:R-:W-:-:S03]  /*3a060*/  F2FP.SATFINITE.E4M3.F32.PACK_AB_MERGE_C R8, R14, R8, RZ ;  /* 0x000000080e08723e */ /* 0x004fc600048070ff */
[----:B------:R-:W2:Y:S01]  /*3a070*/  LDL.LU R14, [R1+0x84] ;  /* 0x00008400010e7983 */ /* 0x000ea20000300800 */
[----:B-----5:R-:W-:-:S03]  /*3a080*/  F2FP.SATFINITE.E4M3.F32.PACK_AB_MERGE_C R19, R19, R3, RZ ;  /* 0x000000031313723e */ /* 0x020fc600048070ff */
[----:B------:R-:W-:Y:S01]  /*3a090*/  STL [R1+0x1ac4], R8 ;  /* 0x001ac40801007387 */ /* 0x000fe20000100800 */
[----:B----4-:R-:W-:Y:S02]  /*3a0a0*/  F2FP.SATFINITE.E4M3.F32.PACK_AB_MERGE_C R3, R12, R24, RZ ;  /* 0x000000180c03723e */ /* 0x010fe400048070ff */
[----:B------:R-:W-:Y:S02]  /*3a0b0*/  F2FP.SATFINITE.E4M3.F32.PACK_AB_MERGE_C R17, R25, R17, RZ ;  /* 0x000000111911723e */ /* 0x000fe400048070ff */
[----:B------:R-:W-:Y:S02]  /*3a0c0*/  F2FP.SATFINITE.E4M3.F32.PACK_AB_MERGE_C R13, R13, R9, RZ ;  /* 0x000000090d0d723e */ /* 0x000fe400048070ff */
[----:B---3--:R-:W-:Y:S02]  /*3a0d0*/  F2FP.SATFINITE.E4M3.F32.PACK_AB_MERGE_C R20, R20, R10, RZ ;  /* 0x0000000a1414723e */ /* 0x008fe400048070ff */
[----:B------:R-:W-:Y:S02]  /*3a0e0*/  F2FP.SATFINITE.E4M3.F32.PACK_AB_MERGE_C R6, R6, R0, RZ ;  /* 0x000000000606723e */ /* 0x000fe400048070ff */
[----:B------:R-:W-:-:S02]  /*3a0f0*/  F2FP.SATFINITE.E4M3.F32.PACK_AB_MERGE_C R0, R16, R5, RZ ;  /* 0x000000051000723e */ /* 0x000fc400048070ff */
[----:B------:R-:W-:Y:S02]  /*3a100*/  F2FP.SATFINITE.E4M3.F32.PACK_AB_MERGE_C R16, R28, R29, RZ ;  /* 0x0000001d1c10723e */ /* 0x000fe400048070ff */
[----:B--2---:R-:W-:-:S05]  /*3a110*/  F2FP.SATFINITE.E4M3.F32.PACK_AB_MERGE_C R2, R2, R14, RZ ;  /* 0x0000000e0202723e */ /* 0x004fca00048070ff */
[----:B------:R0:W-:Y:S01]  /*3a120*/  STL [R1+0x1aa0], R2 ;  /* 0x001aa00201007387 */ /* 0x0001e20000100800 */
[----:B------:R-:W-:-:S03]  /*3a130*/  F2FP.SATFINITE.E4M3.F32.PACK_AB_MERGE_C R14, R26, R18, RZ ;  /* 0x000000121a0e723e */ /* 0x000fc600048070ff */
[----:B------:R-:W-:Y:S01]  /*3a140*/  STL [R1+0x1ac8], R20 ;  /* 0x001ac81401007387 */ /* 0x000fe20000100800 */
[----:B0-----:R-:W-:-:S03]  /*3a150*/  F2FP.SATFINITE.E4M3.F32.PACK_AB_MERGE_C R2, R15, R7, RZ ;  /* 0x000000070f02723e */ /* 0x001fc600048070ff */
[----:B------:R-:W-:Y:S01]  /*3a160*/  STL [R1+0x1acc], R6 ;  /* 0x001acc0601007387 */ /* 0x000fe20000100800 */
[----:B------:R-:W-:-:S03]  /*3a170*/  F2FP.SATFINITE.E4M3.F32.PACK_AB_MERGE_C R15, R11, R4, RZ ;  /* 0x000000040b0f723e */ /* 0x000fc600048070ff */
[----:B------:R0:W-:Y:S04]  /*3a180*/  STL [R1+0x100], R2 ;  /* 0x0001000201007387 */ /* 0x0001e80000100800 */
[----:B------:R-:W-:Y:S04]  /*3a190*/  STL [R1+0x1ad0], R19 ;  /* 0x001ad01301007387 */ /* 0x000fe80000100800 */
[----:B------:R1:W-:Y:S01]  /*3a1a0*/  STL [R1+0xfc], R0 ;  /* 0x0000fc0001007387 */ /* 0x0003e20000100800 */
[----:B0-----:R-:W-:-:S03]  /*3a1b0*/  F2FP.SATFINITE.E4M3.F32.PACK_AB_MERGE_C R2, R22, R21, RZ ;  /* 0x000000151602723e */ /* 0x001fc600048070ff */
[----:B------:R-:W-:Y:S04]  /*3a1c0*/  STL [R1+0x1ad4], R3 ;  /* 0x001ad40301007387 */ /* 0x000fe80000100800 */
[----:B------:R-:W-:Y:S01]  /*3a1d0*/  STL [R1+0x1ad8], R17 ;  /* 0x001ad81101007387 */ /* 0x000fe20000100800 */
[----:B-1----:R-:W-:-:S03]  /*3a1e0*/  F2FP.SATFINITE.E4M3.F32.PACK_AB_MERGE_C R0, R23, R27, RZ ;  /* 0x0000001b1700723e */ /* 0x002fc600048070ff */
[----:B------:R-:W-:Y:S04]  /*3a1f0*/  STL [R1+0x1adc], R13 ;  /* 0x001adc0d01007387 */ /* 0x000fe80000100800 */
[----:B------:R-:W-:Y:S04]  /*3a200*/  STL [R1+0x1ae0], R14 ;  /* 0x001ae00e01007387 */ /* 0x000fe80000100800 */
[----:B------:R-:W-:Y:S04]  /*3a210*/  STL [R1+0x1ae4], R15 ;  /* 0x001ae40f01007387 */ /* 0x000fe80000100800 */
[----:B------:R-:W-:Y:S04]  /*3a220*/  STL [R1+0xf8], R2 ;  /* 0x0000f80201007387 */ /* 0x000fe80000100800 */
[----:B------:R-:W2:Y:S04]  /*3a230*/  LDL.LU R24, [R1+0x214] ;  /* 0x0002140001187983 */ /* 0x000ea80000300800 */
[----:B------:R-:W-:Y:S04]  /*3a240*/  STL [R1+0xf4], R0 ;  /* 0x0000f40001007387 */ /* 0x000fe80000100800 */
[----:B------:R-:W2:Y:S04]  /*3a250*/  LDL.LU R11, [R1+0x218] ;  /* 0x00021800010b7983 */ /* 0x000ea80000300800 */
[----:B------:R-:W3:Y:S04]  /*3a260*/  LDL.LU R22, [R1+0xc4] ;  /* 0x0000c40001167983 */ /* 0x000ee80000300800 */
[----:B------:R-:W3:Y:S04]  /*3a270*/  LDL.LU R27, [R1+0x19c] ;  /* 0x00019c00011b7983 */ /* 0x000ee80000300800 */
[----:B------:R-:W4:Y:S04]  /*3a280*/  LDL.LU R25, [R1+0x21c] ;  /* 0x00021c0001197983 */ /* 0x000f280000300800 */
[----:B------:R-:W4:Y:S04]  /*3a290*/  LDL.LU R26, [R1+0x224] ;  /* 0x00022400011a7983 */ /* 0x000f280000300800 */
[----:B------:R-:W5:Y:S04]  /*3a2a0*/  LDL.LU R18, [R1+0x1a4] ;  /* 0x0001a40001127983 */ /* 0x000f680000300800 */
[----:B------:R-:W2:Y:S04]  /*3a2b0*/  LDL.LU R28, [R1+0x1b4] ;  /* 0x0001b400011c7983 */ /* 0x000ea80000300800 */
[----:B--2---:R0:W-:Y:S04]  /*3a2c0*/  STL [R1+0x1b0c], R28 ;  /* 0x001b0c1c01007387 */ /* 0x0041e80000100800 */
[----:B0-----:R-:W2:Y:S04]  /*3a2d0*/  LDL.LU R28, [R1+0x240] ;  /* 0x00024000011c7983 */ /* 0x001ea80000300800 */
[----:B--2---:R0:W-:Y:S04]  /*3a2e0*/  STL [R1+0x1b14], R28 ;  /* 0x001b141c01007387 */ /* 0x0041e80000100800 */
[----:B0-----:R-:W2:Y:S04]  /*3a2f0*/  LDL.LU R28, [R1+0x1ac] ;  /* 0x0001ac00011c7983 */ /* 0x001ea80000300800 */
[----:B--2---:R0:W-:Y:S04]  /*3a300*/  STL [R1+0x1b1c], R28 ;  /* 0x001b1c1c01007387 */ /* 0x0041e80000100800 */
[----:B0-----:R-:W2:Y:S04]  /*3a310*/  LDL.LU R28, [R1+0x230] ;  /* 0x00023000011c7983 */ /* 0x001ea80000300800 */
[----:B--2---:R0:W-:Y:S04]  /*3a320*/  STL [R1+0x1b24], R28 ;  /* 0x001b241c01007387 */ /* 0x0041e80000100800 */
[----:B0-----:R-:W5:Y:S04]  /*3a330*/  LDL.LU R28, [R1+0x1a0] ;  /* 0x0001a000011c7983 */ /* 0x001f680000300800 */
[----:B------:R0:W-:Y:S04]  /*3a340*/  STL [R1+0x1ae8], R16 ;  /* 0x001ae81001007387 */ /* 0x0001e80000100800 */
[----:B0-----:R-:W2:Y:S04]  /*3a350*/  LDL.LU R16, [R1+0x1e0] ;  /* 0x0001e00001107983 */ /* 0x001ea80000300800 */
[----:B--2---:R0:W-:Y:S04]  /*3a360*/  STL [R1+0x1af0], R16 ;  /* 0x001af01001007387 */ /* 0x0041e80000100800 */
        /* <DEDUP_REMOVED lines=13> */
[----:B------:R-:W3:Y:S04]  /*3a440*/  LDL.LU R15, [R1+0x254] ;  /* 0x00025400010f7983 */ /* 0x000ee80000300800 */
[----:B---3--:R0:W-:Y:S04]  /*3a450*/  STL [R1+0x1aec], R15 ;  /* 0x001aec0f01007387 */ /* 0x0081e80000100800 */
[----:B0-----:R-:W3:Y:S04]  /*3a460*/  LDL.LU R15, [R1+0x1dc] ;  /* 0x0001dc00010f7983 */ /* 0x001ee80000300800 */
[----:B---3--:R0:W-:Y:S04]  /*3a470*/  STL [R1+0x1af4], R15 ;  /* 0x001af40f01007387 */ /* 0x0081e80000100800 */
[----:B0-----:R-:W3:Y:S04]  /*3a480*/  LDL.LU R15, [R1+0x24c] ;  /* 0x00024c00010f7983 */ /* 0x001ee80000300800 */
[----:B---3--:R0:W-:Y:S04]  /*3a490*/  STL [R1+0x1afc], R15 ;  /* 0x001afc0f01007387 */ /* 0x0081e80000100800 */
[----:B0-----:R-:W3:Y:S01]  /*3a4a0*/  LDL.LU R15, [R1+0x1b8] ;  /* 0x0001b800010f7983 */ /* 0x001ee20000300800 */
[----:B------:R-:W-:-:S02]  /*3a4b0*/  F2FP.SATFINITE.E4M3.F32.PACK_AB_MERGE_C R0, R11, R24, RZ ;  /* 0x000000180b00723e */ /* 0x000fc400048070ff */
[----:B------:R-:W-:Y:S02]  /*3a4c0*/  F2FP.SATFINITE.E4M3.F32.PACK_AB_MERGE_C R5, R27, R22, RZ ;  /* 0x000000161b05723e */ /* 0x000fe400048070ff */
[----:B----4-:R-:W-:Y:S02]  /*3a4d0*/  F2FP.SATFINITE.E4M3.F32.PACK_AB_MERGE_C R25, R26, R25, RZ ;  /* 0x000000191a19723e */ /* 0x010fe400048070ff */
[----:B-----5:R-:W-:Y:S01]  /*3a4e0*/  F2FP.SATFINITE.E4M3.F32.PACK_AB_MERGE_C R18, R18, R28, RZ ;  /* 0x0000001c1212723e */ /* 0x020fe200048070ff */
[----:B---3--:R0:W-:Y:S04]  /*3a4f0*/  STL [R1+0x1b04], R15 ;  /* 0x001b040f01007387 */ /* 0x0081e80000100800 */
[----:B0-----:R-:W3:Y:S04]  /*3a500*/  LDL.LU R15, [R1+0x244] ;  /* 0x00024400010f7983 */ /* 0x001ee80000300800 */
[----:B------:R-:W4:Y:S04]  /*3a510*/  LDL.LU R14, [R1+0x258] ;  /* 0x00025800010e7983 */ /* 0x000f280000300800 */
[----:B------:R-:W5:Y:S04]  /*3a520*/  LDL.LU R13, [R1+0x1ec] ;  /* 0x0001ec00010d7983 */ /* 0x000f680000300800 */
        /* <DEDUP_REMOVED lines=15> */
[----:B------:R0:W-:Y:S04]  /*3a620*/  STL [R1+0x5c], R0 ;  /* 0x00005c0001007387 */ /* 0x0001e80000100800 */
[----:B------:R-:W4:Y:S04]  /*3a630*/  LDL.LU R22, [R1+0x234] ;  /* 0x0002340001167983 */ /* 0x000f280000300800 */
[----:B------:R-:W4:Y:S04]  /*3a640*/  LDL.LU R27, [R1+0x23c] ;  /* 0x00023c00011b7983 */ /* 0x000f280000300800 */
[----:B------:R-:W4:Y:S04]  /*3a650*/  LDL.LU R2, [R1+0x27c] ;  /* 0x00027c0001027983 */ /* 0x000f280000300800 */
[----:B0-----:R-:W4:Y:S04]  /*3a660*/  LDL.LU R0, [R1+0x280] ;  /* 0x0002800001007983 */ /* 0x001f280000300800 */
[----:B------:R-:W4:Y:S04]  /*3a670*/  LDL.LU R24, [R1+0x6c] ;  /* 0x00006c0001187983 */ /* 0x000f280000300800 */
[----:B------:R-:W4:Y:S04]  /*3a680*/  LDL.LU R26, [R1+0x10] ;  /* 0x00001000011a7983 */ /* 0x000f280000300800 */
[----:B------:R0:W-:Y:S04]  /*3a690*/  STL [R1+0x60], R25 ;  /* 0x0000601901007387 */ /* 0x0001e80000100800 */
[----:B0-----:R-:W4:Y:S04]  /*3a6a0*/  LDL.LU R25, [R1+0x8] ;  /* 0x0000080001197983 */ /* 0x001f280000300800 */
[----:B------:R-:W2:Y:S02]  /*3a6b0*/  LDL.LU R28, [R1+0x1b24] ;  /* 0x001b2400011c7983 */ /* 0x000ea40000300800 */
[----:B--2---:R-:W-:-:S02]  /*3a6c0*/  F2FP.SATFINITE.E4M3.F32.PACK_AB_MERGE_C R28, R28, R16, RZ ;  /* 0x000000101c1c723e */ /* 0x004fc400048070ff */
[----:B------:R-:W2:Y:S04]  /*3a6d0*/  LDL.LU R16, [R1+0x1b20] ;  /* 0x001b200001107983 */ /* 0x000ea80000300800 */
[----:B------:R0:W-:Y:S04]  /*3a6e0*/  STL [R1+0x7c], R28 ;  /* 0x00007c1c01007387 */ /* 0x0001e80000100800 */
[----:B0-----:R-:W2:Y:S02]  /*3a6f0*/  LDL.LU R28, [R1+0x1b1c] ;  /* 0x001b1c00011c7983 */ /* 0x001ea40000300800 */
        /* <DEDUP_REMOVED lines=9> */
[----:B------:R-:W3:Y:S02]  /*3a790*/  LDL.LU R16, [R1+0x1b08] ;  /* 0x001b080001107983 */ /* 0x000ee40000300800 */
[----:B---3--:R-:W-:Y:S02]  /*3a7a0*/  F2FP.SATFINITE.E4M3.F32.PACK_AB_MERGE_C R16, R16, R15, RZ ;  /* 0x0000000f1010723e */ /* 0x008fe400048070ff */
        /* <DEDUP_REMOVED lines=12> */
[----:B------:R-:W2:Y:S01]  /*3a870*/  LDL.LU R15, [R1+0x1aec] ;  /* 0x001aec00010f7983 */ /* 0x000ea20000300800 */
[----:B-----5:R-:W-:-:S03]  /*3a880*/  F2FP.SATFINITE.E4M3.F32.PACK_AB_MERGE_C R17, R17, R13, RZ ;  /* 0x0000000d1111723e */ /* 0x020fc600048070ff */
[----:B------:R0:W-:Y:S01]  /*3a890*/  STL [R1+0x34], R16 ;  /* 0x0000341001007387 */ /* 0x0001e20000100800 */
[----:B----4-:R-:W-:Y:S02]  /*3a8a0*/  F2FP.SATFINITE.E4M3.F32.PACK_AB_MERGE_C R19, R19, R3, RZ ;  /* 0x000000031313723e */ /* 0x010fe400048070ff */
[----:B------:R-:W-:Y:S01]  /*3a8b0*/  F2FP.SATFINITE.E4M3.F32.PACK_AB_MERGE_C R20, R20, R6, RZ ;  /* 0x000000061414723e */ /* 0x000fe200048070ff */
[----:B0-----:R-:W3:Y:S01]  /*3a8c0*/  LDL.LU R16, [R1+0x1ae8] ;  /* 0x001ae80001107983 */ /* 0x001ee20000300800 */
[----:B------:R-:W-:Y:S02]  /*3a8d0*/  F2FP.SATFINITE.E4M3.F32.PACK_AB_MERGE_C R7, R7, R8, RZ ;  /* 0x000000080707723e */ /* 0x000fe400048070ff */
[----:B------:R-:W-:Y:S02]  /*3a8e0*/  F2FP.SATFINITE.E4M3.F32.PACK_AB_MERGE_C R10, R10, R29, RZ ;  /* 0x0000001d0a0a723e */ /* 0x000fe400048070ff */
[----:B--2---:R-:W-:Y:S02]  /*3a8f0*/  F2FP.SATFINITE.E4M3.F32.PACK_AB_MERGE_C R14, R14, R15, RZ ;  /* 0x0000000f0e0e723e */ /* 0x004fe400048070ff */
[----:B------:R-:W2:Y:S04]  /*3a900*/  LDL.LU R15, [R1+0x1ae4] ;  /* 0x001ae400010f7983 */ /* 0x000ea80000300800 */
[----:B------:R0:W-:Y:S04]  /*3a910*/  STL [R1+0x88], R14 ;  /* 0x0000880e01007387 */ /* 0x0001e80000100800 */
[----:B0-----:R-:W4:Y:S04]  /*3a920*/  LDL.LU R14, [R1+0x1ae0] ;  /* 0x001ae000010e7983 */ /* 0x001f280000300800 */
[----:B------:R-:W5:Y:S04]  /*3a930*/  LDL.LU R13, [R1+0x1adc] ;  /* 0x001adc00010d7983 */ /* 0x000f680000300800 */
[----:B------:R0:W-:Y:S04]  /*3a940*/  STL [R1+0xe8], R17 ;  /* 0x0000e81101007387 */ /* 0x0001e80000100800 */
[----:B0-----:R-:W3:Y:S04]  /*3a950*/  LDL.LU R17, [R1+0x1ad8] ;  /* 0x001ad80001117983 */ /* 0x001ee80000300800 */
[----:B------:R-:W2:Y:S04]  /*3a960*/  LDL.LU R3, [R1+0x1ad4] ;  /* 0x001ad40001037983 */ /* 0x000ea80000300800 */
[----:B------:R0:W-:Y:S04]  /*3a970*/  STL [R1+0xe4], R19 ;  /* 0x0000e41301007387 */ /* 0x0001e80000100800 */
[----:B0-----:R-:W5:Y:S04]  /*3a980*/  LDL.LU R19, [R1+0x1ad0] ;  /* 0x001ad00001137983 */ /* 0x001f680000300800 */
[----:B------:R-:W3:Y:S04]  /*3a990*/  LDL.LU R6, [R1+0x1acc] ;  /* 0x001acc0001067983 */ /* 0x000ee80000300800 */
[----:B------:R0:W-:Y:S04]  /*3a9a0*/  STL [R1+0x30], R20 ;  /* 0x0000301401007387 */ /* 0x0001e80000100800 */
[----:B0-----:R-:W4:Y:S04]  /*3a9b0*/  LDL.LU R20, [R1+0x1ac8] ;  /* 0x001ac80001147983 */ /* 0x001f280000300800 */
[----:B------:R-:W2:Y:S04]  /*3a9c0*/  LDL.LU R8, [R1+0x1ac4] ;  /* 0x001ac40001087983 */ /* 0x000ea80000300800 */
[----:B------:R0:W-:Y:S04]  /*3a9d0*/  STL [R1+0x8c], R7 ;  /* 0x00008c0701007387 */ /* 0x0001e80000100800 */
[----:B0-----:R-:W5:Y:S04]  /*3a9e0*/  LDL.LU R7, [R1+0x1ac0] ;  /* 0x001ac00001077983 */ /* 0x001f680000300800 */
[----:B------:R-:W3:Y:S04]  /*3a9f0*/  LDL.LU R29, [R1+0x1abc] ;  /* 0x001abc00011d7983 */ /* 0x000ee80000300800 */
[----:B------:R0:W-:Y:S02]  /*3aa00*/  STL [R1+0x38], R10 ;  /* 0x0000380a01007387 */ /* 0x0001e40000100800 */
[----:B0-----:R-:W-:-:S02]  /*3aa10*/  LOP3.LUT R10, R21, 0xffff, RZ, 0xc0, !PT ;  /* 0x0000ffff150a7812 */ /* 0x001fc400078ec0ff */
[----:B---3--:R-:W-:Y:S02]  /*3aa20*/  LOP3.LUT R21, R29, 0xffff, RZ, 0xc0, !PT ;  /* 0x0000ffff1d157812 */ /* 0x008fe400078ec0ff */
[----:B------:R-:W3:Y:S01]  /*3aa30*/  LDL.LU R29, [R1+0x40] ;  /* 0x00004000011d7983 */ /* 0x000ee20000300800 */
[----:B------:R-:W-:Y:S02]  /*3aa40*/  F2FP.SATFINITE.E4M3.F32.PACK_AB_MERGE_C R9, R9, R12, RZ ;  /* 0x0000000c0909723e */ /* 0x000fe400048070ff */
[----:B------:R-:W-:Y:S01]  /*3aa50*/  F2FP.SATFINITE.E4M3.F32.PACK_AB_MERGE_C R23, R23, R4, RZ ;  /* 0x000000041717723e */ /* 0x000fe200048070ff */
[----:B------:R-:W4:Y:S04]  /*3aa60*/  LDL.LU R12, [R1+0x1ab8] ;  /* 0x001ab800010c7983 */ /* 0x000f280000300800 */
[----:B------:R0:W-:Y:S04]  /*3aa70*/  STL [R1+0x74], R9 ;  /* 0x0000740901007387 */ /* 0x0001e80000100800 */
[----:B0-----:R-:W2:Y:S04]  /*3aa80*/  LDL.LU R9, [R1+0x1ab4] ;  /* 0x001ab40001097983 */ /* 0x001ea80000300800 */
[----:B------:R-:W2:Y:S04]  /*3aa90*/  LDL.LU R4, [R1+0x1ab0] ;  /* 0x001ab00001047983 */ /* 0x000ea80000300800 */
[----:B------:R-:W-:Y:S04]  /*3aaa0*/  STL [R1+0xc], R21 ;  /* 0x00000c1501007387 */ /* 0x000fe80000100800 */
[----:B------:R0:W-:Y:S01]  /*3aab0*/  STL [R1+0x24], R23 ;  /* 0x0000241701007387 */ /* 0x0001e20000100800 */
[----:B---3--:R-:W-:-:S04]  /*3aac0*/  LOP3.LUT R29, R29, 0xffff, RZ, 0xc0, !PT ;  /* 0x0000ffff1d1d7812 */ /* 0x008fc800078ec0ff */
[----:B0-----:R-:W-:Y:S01]  /*3aad0*/  PRMT R23, R10, 0x3340, R29 ;  /* 0x000033400a177816 */ /* 0x001fe2000000001d */
[----:B------:R0:W-:Y:S04]  /*3aae0*/  STL [R1+0x1a8c], R29 ;  /* 0x001a8c1d01007387 */ /* 0x0001e80000100800 */
[----:B0-----:R-:W3:Y:S01]  /*3aaf0*/  LDL.LU R29, [R1+0x278] ;  /* 0x00027800011d7983 */ /* 0x001ee20000300800 */
[----:B------:R-:W-:Y:S02]  /*3ab00*/  F2FP.SATFINITE.E4M3.F32.PACK_AB_MERGE_C R27, R27, R22, RZ ;  /* 0x000000161b1b723e */ /* 0x000fe400048070ff */
[----:B---3--:R-:W-:Y:S02]  /*3ab10*/  F2FP.SATFINITE.E4M3.F32.PACK_AB_MERGE_C R29, R29, R11, RZ ;  /* 0x0000000b1d1d723e */ /* 0x008fe400048070ff */
[----:B------:R-:W3:Y:S04]  /*3ab20*/  LDL.LU R11, [R1+0x1aac] ;  /* 0x001aac00010b7983 */ /* 0x000ee80000300800 */
[----:B------:R0:W-:Y:S04]  /*3ab30*/  STL [R1+0x70], R29 ;  /* 0x0000701d01007387 */ /* 0x0001e80000100800 */
[----:B0-----:R-:W3:Y:S04]  /*3ab40*/  LDL.LU R29, [R1+0x28] ;  /* 0x00002800011d7983 */ /* 0x001ee80000300800 */
[----:B------:R-:W3:Y:S04]  /*3ab50*/  LDL.LU R22, [R1+0x1aa8] ;  /* 0x001aa80001167983 */ /* 0x000ee80000300800 */
[----:B------:R0:W-:Y:S04]  /*3ab60*/  STL [R1+0xe0], R27 ;  /* 0x0000e01b01007387 */ /* 0x0001e80000100800 */
[----:B0-----:R-:W3:Y:S01]  /*3ab70*/  LDL.LU R27, [R1+0x1aa4] ;  /* 0x001aa400011b7983 */ /* 0x001ee20000300800 */
[----:B------:R-:W-:-:S02]  /*3ab80*/  PRMT R21, R21, 0x3340, R1 ;  /* 0x0000334015157816 */ /* 0x000fc40000000001 */
[----:B------:R-:W-:Y:S02]  /*3ab90*/  F2FP.SATFINITE.E4M3.F32.PACK_AB_MERGE_C R2, R0, R2, RZ ;  /* 0x000000020002723e */ /* 0x000fe400048070ff */
[----:B------:R-:W-:Y:S02]  /*3aba0*/  PRMT R0, R23, 0x5410, R21 ;  /* 0x0000541017007816 */ /* 0x000fe40000000015 */
[----:B------:R-:W-:Y:S01]  /*3abb0*/  LOP3.LUT R23, R24, 0xffff, RZ, 0xc0, !PT ;  /* 0x0000ffff18177812 */ /* 0x000fe200078ec0ff */
[----:B------:R0:W-:Y:S01]  /*3abc0*/  STL [R1+0xdc], R2 ;  /* 0x0000dc0201007387 */ /* 0x0001e20000100800 */
[----:B------:R-:W-:-:S03]  /*3abd0*/  LOP3.LUT R26, R26, 0xffff, RZ, 0xc0, !PT ;  /* 0x0000ffff1a1a7812 */ /* 0x000fc600078ec0ff */
[----:B------:R-:W-:Y:S01]  /*3abe0*/  STL [R1+0xd8], R0 ;  /* 0x0000d80001007387 */ /* 0x000fe20000100800 */
[----:B----4-:R-:W-:Y:S02]  /*3abf0*/  LOP3.LUT R12, R12, 0xffff, RZ, 0xc0, !PT ;  /* 0x0000ffff0c0c7812 */ /* 0x010fe400078ec0ff */
[----:B0-----:R-:W-:Y:S01]  /*3ac00*/  LOP3.LUT R2, R25, 0xffff, RZ, 0xc0, !PT ;  /* 0x0000ffff19027812 */ /* 0x001fe200078ec0ff */
[----:B------:R0:W-:Y:S01]  /*3ac10*/  STL [R1+0x3c], R23 ;  /* 0x00003c1701007387 */ /* 0x0001e20000100800 */
[----:B-----5:R-:W-:-:S03]  /*3ac20*/  LOP3.LUT R21, R7, 0xffff, RZ, 0xc0, !PT ;  /* 0x0000ffff07157812 */ /* 0x020fc600078ec0ff */
[----:B------:R-:W-:Y:S01]  /*3ac30*/  STL [R1+0x40], R26 ;  /* 0x0000401a01007387 */ /* 0x000fe20000100800 */
[----:B------:R-:W-:-:S03]  /*3ac40*/  LOP3.LUT R20, R20, 0xffff, RZ, 0xc0, !PT ;  /* 0x0000ffff14147812 */ /* 0x000fc600078ec0ff */
[----:B------:R-:W-:Y:S01]  /*3ac50*/  STL [R1+0x48], R2 ;  /* 0x0000480201007387 */ /* 0x000fe20000100800 */
[----:B--2---:R-:W-:Y:S02]  /*3ac60*/  LOP3.LUT R25, R8, 0xffff, RZ, 0xc0, !PT ;  /* 0x0000ffff08197812 */ /* 0x004fe400078ec0ff */
[----:B------:R-:W-:Y:S02]  /*3ac70*/  LOP3.LUT R9, R9, 0xffff, RZ, 0xc0, !PT ;  /* 0x0000ffff09097812 */ /* 0x000fe400078ec0ff */
[--C-:B------:R-:W-:Y:S02]  /*3ac80*/  PRMT R7, R12, 0x3340, R1.reuse ;  /* 0x000033400c077816 */ /* 0x100fe40000000001 */
[----:B------:R-:W-:Y:S02]  /*3ac90*/  PRMT R8, R20, 0x3340, R1 ;  /* 0x0000334014087816 */ /* 0x000fe40000000001 */
[----:B0-----:R-:W-:Y:S02]  /*3aca0*/  PRMT R23, R23, 0x3340, R26 ;  /* 0x0000334017177816 */ /* 0x001fe4000000001a */
[----:B---3--:R-:W-:-:S02]  /*3acb0*/  LOP3.LUT R11, R11, 0xffff, RZ, 0xc0, !PT ;  /* 0x0000ffff0b0b7812 */ /* 0x008fc400078ec0ff */
[----:B------:R-:W-:Y:S02]  /*3acc0*/  LOP3.LUT R0, R22, 0xffff, RZ, 0xc0, !PT ;  /* 0x0000ffff16007812 */ /* 0x000fe400078ec0ff */
[----:B------:R-:W-:Y:S02]  /*3acd0*/  LOP3.LUT R22, R4, 0xffff, RZ, 0xc0, !PT ;  /* 0x0000ffff04167812 */ /* 0x000fe400078ec0ff */
[--C-:B------:R-:W-:Y:S02]  /*3ace0*/  PRMT R4, R11, 0x3340, R1.reuse ;  /* 0x000033400b047816 */ /* 0x100fe40000000001 */
[----:B------:R-:W-:Y:S02]  /*3acf0*/  LOP3.LUT R24, R27, 0xffff, RZ, 0xc0, !PT ;  /* 0x0000ffff1b187812 */ /* 0x000fe400078ec0ff */
[----:B------:R-:W2:Y:S04]  /*3ad00*/  LDL.LU R27, [R1+0x78] ;  /* 0x00007800011b7983 */ /* 0x000ea80000300800 */
[----:B------:R-:W-:Y:S04]  /*3ad10*/  STL [R1+0x8], R24 ;  /* 0x0000081801007387 */ /* 0x000fe80000100800 */
[----:B------:R-:W-:Y:S04]  /*3ad20*/  STL [R1+0x4], R0 ;  /* 0x0000040001007387 */ /* 0x000fe80000100800 */
[----:B------:R0:W-:Y:S04]  /*3ad30*/  STL [R1], R11 ;  /* 0x0000000b01007387 */ /* 0x0001e80000100800 */
[----:B------:R1:W-:Y:S04]  /*3ad40*/  STL [R1+0x1c], R12 ;  /* 0x00001c0c01007387 */ /* 0x0003e80000100800 */
[----:B------:R-:W-:Y:S01]  /*3ad50*/  STL [R1+0x18], R21 ;  /* 0x0000181501007387 */ /* 0x000fe20000100800 */
[----:B0-----:R-:W-:-:S03]  /*3ad60*/  PRMT R11, R2, 0x3340, R1 ;  /* 0x00003340020b7816 */ /* 0x001fc60000000001 */
[----:B------:R0:W-:Y:S01]  /*3ad70*/  STL [R1+0x14], R20 ;  /* 0x0000141401007387 */ /* 0x0001e20000100800 */
[----:B-1----:R-:W-:-:S03]  /*3ad80*/  PRMT R12, R24, 0x3340, R0 ;  /* 0x00003340180c7816 */ /* 0x002fc60000000000 */
[----:B------:R-:W-:Y:S04]  /*3ad90*/  STL [R1+0x10], R25 ;  /* 0x0000101901007387 */ /* 0x000fe80000100800 */
[----:B------:R-:W3:Y:S01]  /*3ada0*/  LDL.LU R2, [R1+0x1aa0] ;  /* 0x001aa00001027983 */ /* 0x000ee20000300800 */
[----:B0-----:R-:W-:-:S03]  /*3adb0*/  PRMT R20, R22, 0x3340, R9 ;  /* 0x0000334016147816 */ /* 0x001fc60000000009 */
[----:B------:R-:W4:Y:S04]  /*3adc0*/  LDL.LU R0, [R1+0x1a9c] ;  /* 0x001a9c0001007983 */ /* 0x000f280000300800 */
[----:B------:R-:W5:Y:S04]  /*3add0*/  LDL.LU R24, [R1+0x1a98] ;  /* 0x001a980001187983 */ /* 0x000f680000300800 */
[----:B------:R0:W-:Y:S01]  /*3ade0*/  STL [R1+0x1a88], R9 ;  /* 0x001a880901007387 */ /* 0x0001e20000100800 */
[----:B------:R-:W-:-:S03]  /*3adf0*/  PRMT R21, R21, 0x3340, R25 ;  /* 0x0000334015157816 */ /* 0x000fc60000000019 */
[----:B0-----:R-:W4:Y:S04]  /*3ae00*/  LDL.LU R9, [R1+0x20] ;  /* 0x0000200001097983 */ /* 0x001f280000300800 */
[----:B------:R-:W4:Y:S04]  /*3ae10*/  LDL.LU R25, [R1+0x1a94] ;  /* 0x001a940001197983 */ /* 0x000f280000300800 */
[----:B------:R-:W4:Y:S01]  /*3ae20*/  LDL.LU R26, [R1+0x1a90] ;  /* 0x001a9000011a7983 */ /* 0x000f220000300800 */
[----:B------:R-:W-:Y:S02]  /*3ae30*/  PRMT R4, R12, 0x5410, R4 ;  /* 0x000054100c047816 */ /* 0x000fe40000000004 */
[----:B------:R-:W-:-:S02]  /*3ae40*/  PRMT R12, R20, 0x5410, R7 ;  /* 0x00005410140c7816 */ /* 0x000fc40000000007 */
[----:B------:R-:W-:Y:S01]  /*3ae50*/  PRMT R7, R21, 0x5410, R8 ;  /* 0x0000541015077816 */ /* 0x000fe20000000008 */
[----:B------:R0:W-:Y:S01]  /*3ae60*/  STL [R1+0xd4], R4 ;  /* 0x0000d40401007387 */ /* 0x0001e20000100800 */
[----:B------:R-:W-:-:S03]  /*3ae70*/  LOP3.LUT R21, R29, 0xffff, RZ, 0xc0, !PT ;  /* 0x0000ffff1d157812 */ /* 0x000fc600078ec0ff */
[----:B------:R-:W-:Y:S01]  /*3ae80*/  STL [R1+0xd0], R12 ;  /* 0x0000d00c01007387 */ /* 0x000fe20000100800 */
[----:B0-----:R-:W-:-:S03]  /*3ae90*/  PRMT R4, R23, 0x5410, R11 ;  /* 0x0000541017047816 */ /* 0x001fc6000000000b */
[----:B------:R-:W-:Y:S04]  /*3aea0*/  STL [R1+0xcc], R7 ;  /* 0x0000cc0701007387 */ /* 0x000fe80000100800 */
[----:B------:R0:W-:Y:S01]  /*3aeb0*/  STL [R1+0xc8], R4 ;  /* 0x0000c80401007387 */ /* 0x0001e20000100800 */
[----:B------:R-:W-:Y:S02]  /*3aec0*/  LOP3.LUT R11, R14, 0xffff, RZ, 0xc0, !PT ;  /* 0x0000ffff0e0b7812 */ /* 0x000fe400078ec0ff */
[----:B0-----:R-:W-:Y:S02]  /*3aed0*/  LOP3.LUT R4, R6, 0xffff, RZ, 0xc0, !PT ;  /* 0x0000ffff06047812 */ /* 0x001fe400078ec0ff */
[----:B------:R-:W-:Y:S02]  /*3aee0*/  LOP3.LUT R6, R17, 0xffff, RZ, 0xc0, !PT ;  /* 0x0000ffff11067812 */ /* 0x000fe400078ec0ff */
[----:B--2---:R-:W-:-:S02]  /*3aef0*/  LOP3.LUT R8, R27, 0xffff, RZ, 0xc0, !PT ;  /* 0x0000ffff1b087812 */ /* 0x004fc400078ec0ff */
[----:B---3--:R-:W-:Y:S02]  /*3af00*/  LOP3.LUT R23, R2, 0xffff, RZ, 0xc0, !PT ;  /* 0x0000ffff02177812 */ /* 0x008fe400078ec0ff */
[----:B-----5:R-:W-:-:S04]  /*3af10*/  LOP3.LUT R27, R24, 0xffff, RZ, 0xc0, !PT ;  /* 0x0000ffff181b7812 */ /* 0x020fc800078ec0ff */
[--C-:B------:R-:W-:Y:S02]  /*3af20*/  PRMT R2, R27, 0x3340, R1.reuse ;  /* 0x000033401b027816 */ /* 0x100fe40000000001 */
[----:B----4-:R-:W-:Y:S02]  /*3af30*/  LOP3.LUT R12, R9, 0xffff, RZ, 0xc0, !PT ;  /* 0x0000ffff090c7812 */ /* 0x010fe400078ec0ff */
[----:B------:R-:W-:Y:S02]  /*3af40*/  LOP3.LUT R9, R0, 0xffff, RZ, 0xc0, !PT ;  /* 0x0000ffff00097812 */ /* 0x000fe400078ec0ff */
[----:B------:R-:W-:Y:S01]  /*3af50*/  LOP3.LUT R7, R25, 0xffff, RZ, 0xc0, !PT ;  /* 0x0000ffff19077812 */ /* 0x000fe200078ec0ff */
[----:B------:R0:W-:Y:S01]  /*3af60*/  STL [R1+0x20], R12 ;  /* 0x0000200c01007387 */ /* 0x0001e20000100800 */
[----:B------:R-:W-:Y:S02]  /*3af70*/  PRMT R0, R21, 0x3340, R1 ;  /* 0x0000334015007816 */ /* 0x000fe40000000001 */
[----:B------:R-:W-:Y:S01]  /*3af80*/  LOP3.LUT R20, R26, 0xffff, RZ, 0xc0, !PT ;  /* 0x0000ffff1a147812 */ /* 0x000fe200078ec0ff */
[----:B------:R-:W2:Y:S03]  /*3af90*/  LDL.LU R24, [R1+0x38] ;  /* 0x0000380001187983 */ /* 0x000ea60000300800 */
[----:B------:R-:W-:-:S02]  /*3afa0*/  PRMT R14, R20, 0x3340, R7 ;  /* 0x00003340140e7816 */ /* 0x000fc40000000007 */
[----:B0-----:R-:W-:Y:S01]  /*3afb0*/  PRMT R12, R12, 0x3340, R8 ;  /* 0x000033400c0c7816 */ /* 0x001fe20000000008 */
[----:B------:R-:W-:Y:S01]  /*3afc0*/  STL [R1+0x50], R27 ;  /* 0x0000501b01007387 */ /* 0x000fe20000100800 */
[----:B------:R-:W-:Y:S02]  /*3afd0*/  PRMT R17, R9, 0x3340, R23 ;  /* 0x0000334009117816 */ /* 0x000fe40000000017 */
[----:B------:R-:W-:Y:S01]  /*3afe0*/  PRMT R12, R12, 0x5410, R0 ;  /* 0x000054100c0c7816 */ /* 0x000fe20000000000 */
[----:B------:R0:W-:Y:S04]  /*3aff0*/  STL [R1+0x4c], R9 ;  /* 0x00004c0901007387 */ /* 0x0001e80000100800 */
[----:B------:R-:W-:Y:S04]  /*3b000*/  STL [R1+0x44], R23 ;  /* 0x0000441701007387 */ /* 0x000fe80000100800 */
[----:B------:R1:W-:Y:S01]  /*3b010*/  STL [R1+0x28], R4 ;  /* 0x0000280401007387 */ /* 0x0003e20000100800 */
[----:B0-----:R-:W-:-:S03]  /*3b020*/  PRMT R9, R14, 0x5410, R2 ;  /* 0x000054100e097816 */ /* 0x001fc60000000002 */
[----:B------:R-:W-:Y:S04]  /*3b030*/  STL [R1+0x58], R11 ;  /* 0x0000580b01007387 */ /* 0x000fe80000100800 */
[----:B------:R-:W3:Y:S01]  /*3b040*/  LDL.LU R0, [R1+0x24] ;  /* 0x0000240001007983 */ /* 0x000ee20000300800 */
[----:B-1----:R-:W-:-:S03]  /*3b050*/  PRMT R4, R4, 0x3340, R1 ;  /* 0x0000334004047816 */ /* 0x002fc60000000001 */
[----:B------:R-:W-:Y:S04]  /*3b060*/  STL [R1+0xc4], R12 ;  /* 0x0000c40c01007387 */ /* 0x000fe80000100800 */
[----:B------:R-:W4:Y:S04]  /*3b070*/  LDL.LU R2, [R1+0x34] ;  /* 0x0000340001027983 */ /* 0x000f280000300800 */
[----:B------:R-:W5:Y:S04]  /*3b080*/  LDL.LU R14, [R1+0x30] ;  /* 0x00003000010e7983 */ /* 0x000f680000300800 */
[----:B------:R0:W-:Y:S02]  /*3b090*/  STL [R1+0xc0], R9 ;  /* 0x0000c00901007387 */ /* 0x0001e40000100800 */
[----:B0-----:R-:W-:-:S02]  /*3b0a0*/  PRMT R9, R17, 0x5410, R4 ;  /* 0x0000541011097816 */ /* 0x001fc40000000004 */
[----:B------:R-:W5:Y:S01]  /*3b0b0*/  LDL.LU R4, [R1+0x2c] ;  /* 0x00002c0001047983 */ /* 0x000f620000300800 */
[----:B------:R-:W-:Y:S02]  /*3b0c0*/  LOP3.LUT R19, R19, 0xffff, RZ, 0xc0, !PT ;  /* 0x0000ffff13137812 */ /* 0x000fe400078ec0ff */
[----:B------:R-:W-:Y:S02]  /*3b0d0*/  PRMT R11, R11, 0x3340, R1 ;  /* 0x000033400b0b7816 */ /* 0x000fe40000000001 */
[----:B------:R-:W-:Y:S01]  /*3b0e0*/  PRMT R23, R19, 0x3340, R6 ;  /* 0x0000334013177816 */ /* 0x000fe20000000006 */
[----:B------:R0:W-:Y:S01]  /*3b0f0*/  STL [R1+0xbc], R9 ;  /* 0x0000bc0901007387 */ /* 0x0001e20000100800 */
[----:B------:R-:W-:Y:S02]  /*3b100*/  LOP3.LUT R25, R3, 0xffff, RZ, 0xc0, !PT ;  /* 0x0000ffff03197812 */ /* 0x000fe400078ec0ff */
[----:B------:R-:W-:Y:S01]  /*3b110*/  PRMT R11, R23, 0x5410, R11 ;  /* 0x00005410170b7816 */ /* 0x000fe2000000000b */
[----:B------:R-:W5:Y:S01]  /*3b120*/  LDL.LU R26, [R1+0x8c] ;  /* 0x00008c00011a7983 */ /* 0x000f620000300800 */
[----:B------:R-:W-:-:S02]  /*3b130*/  LOP3.LUT R29, R13, 0xffff, RZ, 0xc0, !PT ;  /* 0x0000ffff0d1d7812 */ /* 0x000fc400078ec0ff */
[----:B------:R-:W-:Y:S02]  /*3b140*/  LOP3.LUT R12, R15, 0xffff, RZ, 0xc0, !PT ;  /* 0x0000ffff0f0c7812 */ /* 0x000fe400078ec0ff */
[----:B------:R-:W-:Y:S01]  /*3b150*/  LOP3.LUT R16, R16, 0xffff, RZ, 0xc0, !PT ;  /* 0x0000ffff10107812 */ /* 0x000fe200078ec0ff */
[----:B0-----:R-:W5:Y:S01]  /*3b160*/  LDL.LU R9, [R1+0x74] ;  /* 0x0000740001097983 */ /* 0x001f620000300800 */
[----:B------:R-:W-:Y:S02]  /*3b170*/  LOP3.LUT R5, R5, 0xffff, RZ, 0xc0, !PT ;  /* 0x0000ffff05057812 */ /* 0x000fe400078ec0ff */
[----:B------:R-:W-:Y:S01]  /*3b180*/  LOP3.LUT R18, R18, 0xffff, RZ, 0xc0, !PT ;  /* 0x0000ffff12127812 */ /* 0x000fe200078ec0ff */
[----:B------:R-:W-:Y:S01]  /*3b190*/  STL [R1+0xb8], R11 ;  /* 0x0000b80b01007387 */ /* 0x000fe20000100800 */
[----:B------:R-:W-:-:S03]  /*3b1a0*/  LOP3.LUT R17, R28, 0xffff, RZ, 0xc0, !PT ;  /* 0x0000ffff1c117812 */ /* 0x000fc600078ec0ff */
[----:B------:R-:W5:Y:S01]  /*3b1b0*/  LDL.LU R27, [R1+0x70] ;  /* 0x00007000011b7983 */ /* 0x000f620000300800 */
[----:B------:R-:W-:-:S03]  /*3b1c0*/  PRMT R13, R16, 0x3340, R5 ;  /* 0x00003340100d7816 */ /* 0x000fc60000000005 */
[----:B------:R0:W-:Y:S04]  /*3b1d0*/  STL [R1+0x68], R25 ;  /* 0x0000681901007387 */ /* 0x0001e80000100800 */
[----:B------:R1:W-:Y:S04]  /*3b1e0*/  STL [R1+0x64], R29 ;  /* 0x0000641d01007387 */ /* 0x0003e80000100800 */
[----:B------:R-:W-:Y:S04]  /*3b1f0*/  STL [R1+0x90], R12 ;  /* 0x0000900c01007387 */ /* 0x000fe80000100800 */
[----:B------:R-:W5:Y:S01]  /*3b200*/  LDL.LU R28, [R1+0x88] ;  /* 0x00008800011c7983 */ /* 0x000f620000300800 */
[----:B0-----:R-:W-:-:S02]  /*3b210*/  PRMT R25, R25, 0x3340, R29 ;  /* 0x0000334019197816 */ /* 0x001fc4000000001d */
[----:B--2---:R-:W-:Y:S02]  /*3b220*/  LOP3.LUT R3, R24, 0xffff, RZ, 0xc0, !PT ;  /* 0x0000ffff18037812 */ /* 0x004fe400078ec0ff */
[----:B---3--:R-:W-:Y:S02]  /*3b230*/  LOP3.LUT R15, R0, 0xffff, RZ, 0xc0, !PT ;  /* 0x0000ffff000f7812 */ /* 0x008fe400078ec0ff */
[----:B------:R-:W-:Y:S02]  /*3b240*/  PRMT R0, R18, 0x3340, R1 ;  /* 0x0000334012007816 */ /* 0x000fe40000000001 */
[----:B----4-:R-:W-:Y:S02]  /*3b250*/  LOP3.LUT R2, R2, 0xffff, RZ, 0xc0, !PT ;  /* 0x0000ffff02027812 */ /* 0x010fe400078ec0ff */
[----:B------:R-:W-:-:S03]  /*3b260*/  PRMT R13, R13, 0x5410, R0 ;  /* 0x000054100d0d7816 */ /* 0x000fc60000000000 */
[----:B------:R0:W-:Y:S01]  /*3b270*/  STL [R1+0x54], R2 ;  /* 0x0000540201007387 */ /* 0x0001e20000100800 */
[----:B-----5:R-:W-:Y:S02]  /*3b280*/  LOP3.LUT R14, R14, 0xffff, RZ, 0xc0, !PT ;  /* 0x0000ffff0e0e7812 */ /* 0x020fe400078ec0ff */
[--C-:B------:R-:W-:Y:S01]  /*3b290*/  PRMT R11, R15, 0x3340, R1.reuse ;  /* 0x000033400f0b7816 */ /* 0x100fe20000000001 */
[----:B-1----:R-:W2:Y:S01]  /*3b2a0*/  LDL.LU R29, [R1+0x1a8c] ;  /* 0x001a8c00011d7983 */ /* 0x002ea20000300800 */
[----:B0-----:R-:W-:-:S03]  /*3b2b0*/  PRMT R2, R2, 0x3340, R1 ;  /* 0x0000334002027816 */ /* 0x001fc60000000001 */
[----:B------:R-:W3:Y:S01]  /*3b2c0*/  LDL.LU R0, [R1+0x60] ;  /* 0x0000600001007983 */ /* 0x000ee20000300800 */
[----:B------:R-:W-:-:S04]  /*3b2d0*/  LOP3.LUT R4, R4, 0xffff, RZ, 0xc0, !PT ;  /* 0x0000ffff04047812 */ /* 0x000fc800078ec0ff */
[----:B------:R-:W-:Y:S01]  /*3b2e0*/  PRMT R23, R17, 0x3340, R4 ;  /* 0x0000334011177816 */ /* 0x000fe20000000004 */
[----:B------:R0:W-:Y:S01]  /*3b2f0*/  STL [R1+0xb4], R13 ;  /* 0x0000b40d01007387 */ /* 0x0001e20000100800 */
[----:B------:R-:W-:Y:S02]  /*3b300*/  PRMT R24, R14, 0x3340, R3 ;  /* 0x000033400e187816 */ /* 0x000fe40000000003 */
[----:B------:R-:W-:Y:S02]  /*3b310*/  PRMT R2, R23, 0x5410, R2 ;  /* 0x0000541017027816 */ /* 0x000fe40000000002 */
[----:B------:R-:W-:Y:S01]  /*3b320*/  PRMT R24, R24, 0x5410, R11 ;  /* 0x0000541018187816 */ /* 0x000fe2000000000b */
[----:B0-----:R-:W4:Y:S04]  /*3b330*/  LDL.LU R13, [R1+0x7c] ;  /* 0x00007c00010d7983 */ /* 0x001f280000300800 */
[----:B------:R-:W5:Y:S04]  /*3b340*/  LDL.LU R23, [R1+0x80] ;  /* 0x0000800001177983 */ /* 0x000f680000300800 */
[----:B------:R0:W-:Y:S04]  /*3b350*/  STL [R1+0xb0], R2 ;  /* 0x0000b00201007387 */ /* 0x0001e80000100800 */
[----:B0-----:R-:W2:Y:S04]  /*3b360*/  LDL.LU R2, [R1+0x84] ;  /* 0x0000840001027983 */ /* 0x001ea80000300800 */
[----:B------:R-:W2:Y:S01]  /*3b370*/  LDL.LU R11, [R1+0x5c] ;  /* 0x00005c00010b7983 */ /* 0x000ea20000300800 */
[----:B------:R-:W-:-:S04]  /*3b380*/  PRMT R12, R12, 0x3340, R1 ;  /* 0x000033400c0c7816 */ /* 0x000fc80000000001 */
[----:B------:R-:W-:Y:S01]  /*3b390*/  PRMT R12, R25, 0x5410, R12 ;  /* 0x00005410190c7816 */ /* 0x000fe2000000000c */
[----:B------:R0:W-:Y:S01]  /*3b3a0*/  STL [R1+0xac], R24 ;  /* 0x0000ac1801007387 */ /* 0x0001e20000100800 */
[----:B------:R-:W-:-:S03]  /*3b3b0*/  LOP3.LUT R9, R9, 0xffff, RZ, 0xc0, !PT ;  /* 0x0000ffff09097812 */ /* 0x000fc600078ec0ff */
[----:B------:R-:W-:Y:S01]  /*3b3c0*/  STL [R1+0xa8], R12 ;  /* 0x0000a80c01007387 */ /* 0x000fe20000100800 */
[----:B------:R-:W-:Y:S02]  /*3b3d0*/  LOP3.LUT R25, R27, 0xffff, RZ, 0xc0, !PT ;  /* 0x0000ffff1b197812 */ /* 0x000fe400078ec0ff */
[----:B0-----:R-:W-:Y:S02]  /*3b3e0*/  LOP3.LUT R24, R28, 0xffff, RZ, 0xc0, !PT ;  /* 0x0000ffff1c187812 */ /* 0x001fe400078ec0ff */
[----:B------:R-:W-:-:S03]  /*3b3f0*/  LOP3.LUT R28, R26, 0xffff, RZ, 0xc0, !PT ;  /* 0x0000ffff1a1c7812 */ /* 0x000fc600078ec0ff */
[----:B------:R0:W-:Y:S04]  /*3b400*/  STL [R1+0x60], R24 ;  /* 0x0000601801007387 */ /* 0x0001e80000100800 */
[----:B------:R1:W-:Y:S04]  /*3b410*/  STL [R1+0x78], R28 ;  /* 0x0000781c01007387 */ /* 0x0003e80000100800 */
[----:B------:R1:W-:Y:S01]  /*3b420*/  STL [R1+0x5c], R9 ;  /* 0x00005c0901007387 */ /* 0x0003e20000100800 */
[----:B0-----:R-:W-:-:S03]  /*3b430*/  PRMT R24, R24, 0x3340, R1 ;  /* 0x0000334018187816 */ /* 0x001fc60000000001 */
[----:B------:R0:W-:Y:S01]  /*3b440*/  STL [R1+0x6c], R25 ;  /* 0x00006c1901007387 */ /* 0x0001e20000100800 */
[----:B-1----:R-:W-:-:S03]  /*3b450*/  PRMT R28, R28, 0x3340, R9 ;  /* 0x000033401c1c7816 */ /* 0x002fc60000000009 */
[----:B------:R-:W2:Y:S01]  /*3b460*/  LDL.LU R9, [R1+0x1a88] ;  /* 0x001a880001097983 */ /* 0x000ea20000300800 */
[----:B0-----:R-:W-:-:S04]  /*3b470*/  PRMT R25, R25, 0x3340, R1 ;  /* 0x0000334019197816 */ /* 0x001fc80000000001 */
[----:B------:R-:W-:Y:S02]  /*3b480*/  PRMT R28, R28, 0x5410, R25 ;  /* 0x000054101c1c7816 */ /* 0x000fe40000000019 */
[----:B---3--:R-:W-:Y:S02]  /*3b490*/  LOP3.LUT R0, R0, 0xffff, RZ, 0xc0, !PT ;  /* 0x0000ffff00007812 */ /* 0x008fe400078ec0ff */
[----:B----4-:R-:W-:Y:S02]  /*3b4a0*/  LOP3.LUT R13, R13, 0xffff, RZ, 0xc0, !PT ;  /* 0x0000ffff0d0d7812 */ /* 0x010fe400078ec0ff */
[----:B-----5:R-:W-:Y:S02]  /*3b4b0*/  LOP3.LUT R12, R23, 0xffff, RZ, 0xc0, !PT ;  /* 0x0000ffff170c7812 */ /* 0x020fe400078ec0ff */
[----:B------:R-:W-:Y:S02]  /*3b4c0*/  PRMT R23, R13, 0x3340, R1 ;  /* 0x000033400d177816 */ /* 0x000fe40000000001 */
[----:B--2---:R-:W-:-:S02]  /*3b4d0*/  LOP3.LUT R2, R2, 0xffff, RZ, 0xc0, !PT ;  /* 0x0000ffff02027812 */ /* 0x004fc400078ec0ff */
[----:B------:R-:W-:-:S04]  /*3b4e0*/  LOP3.LUT R11, R11, 0xffff, RZ, 0xc0, !PT ;  /* 0x0000ffff0b0b7812 */ /* 0x000fc800078ec0ff */
[----:B------:R-:W-:Y:S02]  /*3b4f0*/  PRMT R26, R11, 0x3340, R0 ;  /* 0x000033400b1a7816 */ /* 0x000fe40000000000 */
[----:B------:R-:W-:Y:S02]  /*3b500*/  PRMT R27, R12, 0x3340, R2 ;  /* 0x000033400c1b7816 */ /* 0x000fe40000000002 */
[----:B------:R-:W-:Y:S02]  /*3b510*/  PRMT R26, R26, 0x5410, R23 ;  /* 0x000054101a1a7816 */ /* 0x000fe40000000017 */
[----:B------:R-:W-:Y:S01]  /*3b520*/  PRMT R27, R27, 0x5410, R24 ;  /* 0x000054101b1b7816 */ /* 0x000fe20000000018 */
[----:B------:R-:W2:Y:S04]  /*3b530*/  LDL.LU R23, [R1+0x8] ;  /* 0x0000080001177983 */ /* 0x000ea80000300800 */
[----:B------:R0:W-:Y:S04]  /*3b540*/  STL [R1+0xa4], R26 ;  /* 0x0000a41a01007387 */ /* 0x0001e80000100800 */
[----:B0-----:R-:W3:Y:S04]  /*3b550*/  LDL.LU R26, [R1] ;  /* 0x00000000011a7983 */ /* 0x001ee80000300800 */
[----:B------:R-:W4:Y:S04]  /*3b560*/  LDL.LU R24, [R1+0x4] ;  /* 0x0000040001187983 */ /* 0x000f280000300800 */
[----:B------:R0:W-:Y:S04]  /*3b570*/  STL [R1+0xa0], R27 ;  /* 0x0000a01b01007387 */ /* 0x0001e80000100800 */
[----:B0-----:R-:W5:Y:S04]  /*3b580*/  LDL.LU R27, [R1+0x40] ;  /* 0x00004000011b7983 */ /* 0x001f680000300800 */
[----:B------:R-:W3:Y:S01]  /*3b590*/  LDL.LU R25, [R1+0xc] ;  /* 0x00000c0001197983 */ /* 0x000ee20000300800 */
[----:B------:R-:W-:-:S02]  /*3b5a0*/  SHF.R.U32.HI R10, RZ, 0x8, R10 ;  /* 0x00000008ff0a7819 */ /* 0x000fc4000001160a */
[----:B------:R-:W-:Y:S02]  /*3b5b0*/  SHF.R.U32.HI R29, RZ, 0x8, R29 ;  /* 0x00000008ff1d7819 */ /* 0x000fe4000001161d */
[----:B------:R-:W-:Y:S02]  /*3b5c0*/  LOP3.LUT R10, R10, 0xffff, RZ, 0xc0, !PT ;  /* 0x0000ffff0a0a7812 */ /* 0x000fe400078ec0ff */
[----:B------:R-:W-:Y:S01]  /*3b5d0*/  LOP3.LUT R29, R29, 0xffff, RZ, 0xc0, !PT ;  /* 0x0000ffff1d1d7812 */ /* 0x000fe200078ec0ff */
[----:B------:R0:W-:Y:S03]  /*3b5e0*/  STL [R1+0x9c], R28 ;  /* 0x00009c1c01007387 */ /* 0x0001e60000100800 */
[----:B------:R-:W-:Y:S01]  /*3b5f0*/  PRMT R10, R10, 0x3340, R29 ;  /* 0x000033400a0a7816 */ /* 0x000fe2000000001d */
[----:B0-----:R-:W5:Y:S04]  /*3b600*/  LDL.LU R28, [R1+0x3c] ;  /* 0x00003c00011c7983 */ /* 0x001f680000300800 */
[----:B------:R-:W5:Y:S04]  /*3b610*/  LDL.LU R29, [R1+0x14] ;  /* 0x00001400011d7983 */ /* 0x000f680000300800 */
[----:B------:R3:W-:Y:S01]  /*3b620*/  STL [R1+0x98], R10 ;  /* 0x0000980a01007387 */ /* 0x0007e20000100800 */
[----:B--2---:R-:W-:-:S04]  /*3b630*/  SHF.R.U32.HI R23, RZ, 0x8, R23 ;  /* 0x00000008ff177819 */ /* 0x004fc80000011617 */
[----:B------:R-:W-:Y:S02]  /*3b640*/  LOP3.LUT R23, R23, 0xffff, RZ, 0xc0, !PT ;  /* 0x0000ffff17177812 */ /* 0x000fe400078ec0ff */
[----:B----4-:R-:W-:-:S04]  /*3b650*/  SHF.R.U32.HI R24, RZ, 0x8, R24 ;  /* 0x00000008ff187819 */ /* 0x010fc80000011618 */
[----:B------:R-:W-:Y:S02]  /*3b660*/  LOP3.LUT R24, R24, 0xffff, RZ, 0xc0, !PT ;  /* 0x0000ffff18187812 */ /* 0x000fe400078ec0ff */
[----:B---3--:R-:W-:-:S04]  /*3b670*/  SHF.R.U32.HI R10, RZ, 0x8, R25 ;  /* 0x00000008ff0a7819 */ /* 0x008fc80000011619 */
[----:B------:R-:W-:-:S04]  /*3b680*/  LOP3.LUT R10, R10, 0xffff, RZ, 0xc0, !PT ;  /* 0x0000ffff0a0a7812 */ /* 0x000fc800078ec0ff */
[----:B------:R-:W-:Y:S02]  /*3b690*/  PRMT R10, R10, 0x3340, R1 ;  /* 0x000033400a0a7816 */ /* 0x000fe40000000001 */
[----:B------:R-:W-:Y:S02]  /*3b6a0*/  SHF.R.U32.HI R25, RZ, 0x8, R26 ;  /* 0x00000008ff197819 */ /* 0x000fe4000001161a */
[----:B------:R-:W2:Y:S01]  /*3b6b0*/  LDL.LU R26, [R1+0x20] ;  /* 0x00002000011a7983 */ /* 0x000ea20000300800 */
[----:B------:R-:W-:-:S03]  /*3b6c0*/  PRMT R24, R23, 0x3340, R24 ;  /* 0x0000334017187816 */ /* 0x000fc60000000018 */
[----:B------:R0:W-:Y:S04]  /*3b6d0*/  STL [R1+0x94], R10 ;  /* 0x0000940a01007387 */ /* 0x0001e80000100800 */
[----:B0-----:R-:W3:Y:S04]  /*3b6e0*/  LDL.LU R10, [R1+0x18] ;  /* 0x00001800010a7983 */ /* 0x001ee80000300800 */
[----:B------:R-:W4:Y:S04]  /*3b6f0*/  LDL.LU R23, [R1+0x1c] ;  /* 0x00001c0001177983 */ /* 0x000f280000300800 */
[----:B------:R0:W-:Y:S04]  /*3b700*/  STL [R1+0x8c], R24 ;  /* 0x00008c1801007387 */ /* 0x0001e80000100800 */
[----:B0-----:R-:W2:Y:S01]  /*3b710*/  LDL.LU R24, [R1+0x10] ;  /* 0x0000100001187983 */ /* 0x001ea20000300800 */
[----:B------:R-:W-:-:S02]  /*3b720*/  SHF.R.U32.HI R22, RZ, 0x8, R22 ;  /* 0x00000008ff167819 */ /* 0x000fc40000011616 */
[----:B------:R-:W-:Y:S02]  /*3b730*/  SHF.R.U32.HI R9, RZ, 0x8, R9 ;  /* 0x00000008ff097819 */ /* 0x000fe40000011609 */
[----:B------:R-:W-:Y:S02]  /*3b740*/  LOP3.LUT R22, R22, 0xffff, RZ, 0xc0, !PT ;  /* 0x0000ffff16167812 */ /* 0x000fe400078ec0ff */
[----:B------:R-:W-:Y:S02]  /*3b750*/  LOP3.LUT R9, R9, 0xffff, RZ, 0xc0, !PT ;  /* 0x0000ffff09097812 */ /* 0x000fe400078ec0ff */
[----:B------:R-:W-:Y:S02]  /*3b760*/  LOP3.LUT R25, R25, 0xffff, RZ, 0xc0, !PT ;  /* 0x0000ffff19197812 */ /* 0x000fe400078ec0ff */
[----:B------:R-:W-:Y:S02]  /*3b770*/  PRMT R22, R22, 0x3340, R9 ;  /* 0x0000334016167816 */ /* 0x000fe40000000009 */
[----:B------:R-:W-:-:S05]  /*3b780*/  PRMT R25, R25, 0x3340, R1 ;  /* 0x0000334019197816 */ /* 0x000fca0000000001 */
[----:B------:R5:W-:Y:S04]  /*3b790*/  STL [R1+0x88], R25 ;  /* 0x0000881901007387 */ /* 0x000be80000100800 */
[----:B------:R2:W-:Y:S01]  /*3b7a0*/  STL [R1+0x84], R22 ;  /* 0x0000841601007387 */ /* 0x0005e20000100800 */
[----:B-----5:R-:W-:-:S03]  /*3b7b0*/  SHF.R.U32.HI R25, RZ, 0x8, R29 ;  /* 0x00000008ff197819 */ /* 0x020fc6000001161d */
[----:B------:R-:W5:Y:S01]  /*3b7c0*/  LDL.LU R29, [R1+0x4c] ;  /* 0x00004c00011d7983 */ /* 0x000f620000300800 */
[----:B------:R-:W-:Y:S02]  /*3b7d0*/  LOP3.LUT R25, R25, 0xffff, RZ, 0xc0, !PT ;  /* 0x0000ffff19197812 */ /* 0x000fe400078ec0ff */
[----:B----4-:R-:W-:-:S04]  /*3b7e0*/  SHF.R.U32.HI R9, RZ, 0x8, R23 ;  /* 0x00000008ff097819 */ /* 0x010fc80000011617 */
[----:B------:R-:W-:Y:S02]  /*3b7f0*/  LOP3.LUT R9, R9, 0xffff, RZ, 0xc0, !PT ;  /* 0x0000ffff09097812 */ /* 0x000fe400078ec0ff */
[----:B------:R-:W-:Y:S02]  /*3b800*/  SHF.R.U32.HI R23, RZ, 0x8, R28 ;  /* 0x00000008ff177819 */ /* 0x000fe4000001161c */
[----:B------:R-:W-:Y:S01]  /*3b810*/  PRMT R9, R9, 0x3340, R1 ;  /* 0x0000334009097816 */ /* 0x000fe20000000001 */
[----:B------:R-:W4:Y:S01]  /*3b820*/  LDL.LU R28, [R1+0x44] ;  /* 0x00004400011c7983 */ /* 0x000f220000300800 */
[----:B--2---:R-:W-:Y:S02]  /*3b830*/  SHF.R.U32.HI R22, RZ, 0x8, R24 ;  /* 0x00000008ff167819 */ /* 0x004fe40000011618 */
[----:B------:R-:W-:Y:S02]  /*3b840*/  SHF.R.U32.HI R24, RZ, 0x8, R27 ;  /* 0x00000008ff187819 */ /* 0x000fe4000001161b */
[----:B------:R-:W2:Y:S04]  /*3b850*/  LDL.LU R27, [R1+0x28] ;  /* 0x00002800011b7983 */ /* 0x000ea80000300800 */
[----:B------:R0:W-:Y:S01]  /*3b860*/  STL [R1+0x80], R9 ;  /* 0x0000800901007387 */ /* 0x0001e20000100800 */
[----:B---3--:R-:W-:-:S03]  /*3b870*/  SHF.R.U32.HI R10, RZ, 0x8, R10 ;  /* 0x00000008ff0a7819 */ /* 0x008fc6000001160a */
[----:B0-----:R-:W3:Y:S01]  /*3b880*/  LDL.LU R9, [R1+0x48] ;  /* 0x0000480001097983 */ /* 0x001ee20000300800 */
[----:B------:R-:W-:Y:S02]  /*3b890*/  LOP3.LUT R22, R22, 0xffff, RZ, 0xc0, !PT ;  /* 0x0000ffff16167812 */ /* 0x000fe400078ec0ff */
[----:B------:R-:W-:-:S04]  /*3b8a0*/  LOP3.LUT R10, R10, 0xffff, RZ, 0xc0, !PT ;  /* 0x0000ffff0a0a7812 */ /* 0x000fc800078ec0ff */
[----:B------:R-:W-:Y:S02]  /*3b8b0*/  PRMT R10, R10, 0x3340, R22 ;  /* 0x000033400a0a7816 */ /* 0x000fe40000000016 */
[----:B------:R-:W5:Y:S01]  /*3b8c0*/  LDL.LU R22, [R1+0x50] ;  /* 0x0000500001167983 */ /* 0x000f620000300800 */
[----:B------:R-:W-:Y:S02]  /*3b8d0*/  LOP3.LUT R24, R24, 0xffff, RZ, 0xc0, !PT ;  /* 0x0000ffff18187812 */ /* 0x000fe400078ec0ff */
[----:B------:R-:W-:Y:S01]  /*3b8e0*/  LOP3.LUT R23, R23, 0xffff, RZ, 0xc0, !PT ;  /* 0x0000ffff17177812 */ /* 0x000fe200078ec0ff */
[----:B------:R0:W-:Y:S03]  /*3b8f0*/  STL [R1+0x7c], R10 ;  /* 0x00007c0a01007387 */ /* 0x0001e60000100800 */
[----:B------:R-:W-:Y:S02]  /*3b900*/  PRMT R23, R23, 0x3340, R24 ;  /* 0x0000334017177816 */ /* 0x000fe40000000018 */
[----:B0-----:R-:W-:-:S05]  /*3b910*/  PRMT R10, R25, 0x3340, R1 ;  /* 0x00003340190a7816 */ /* 0x001fca0000000001 */
[----:B------:R0:W-:Y:S04]  /*3b920*/  STL [R1+0x74], R10 ;  /* 0x0000740a01007387 */ /* 0x0001e80000100800 */
[----:B------:R1:W-:Y:S01]  /*3b930*/  STL [R1+0x70], R23 ;  /* 0x0000701701007387 */ /* 0x0003e20000100800 */
[----:B0-----:R-:W-:-:S03]  /*3b940*/  SHF.R.U32.HI R10, RZ, 0x8, R26 ;  /* 0x00000008ff0a7819 */ /* 0x001fc6000001161a */
[----:B------:R-:W2:Y:S01]  /*3b950*/  LDL.LU R26, [R1+0x58] ;  /* 0x00005800011a7983 */ /* 0x000ea20000300800 */
[----:B------:R-:W-:Y:S02]  /*3b960*/  SHF.R.U32.HI R8, RZ, 0x8, R8 ;  /* 0x00000008ff087819 */ /* 0x000fe40000011608 */
[----:B------:R-:W-:Y:S02]  /*3b970*/  SHF.R.U32.HI R21, RZ, 0x8, R21 ;  /* 0x00000008ff157819 */ /* 0x000fe40000011615 */
[----:B------:R-:W-:Y:S02]  /*3b980*/  SHF.R.U32.HI R20, RZ, 0x8, R20 ;  /* 0x00000008ff147819 */ /* 0x000fe40000011614 */
[----:B------:R-:W-:Y:S02]  /*3b990*/  SHF.R.U32.HI R7, RZ, 0x8, R7 ;  /* 0x00000008ff077819 */ /* 0x000fe40000011607 */
[----:B------:R-:W-:Y:S02]  /*3b9a0*/  LOP3.LUT R8, R8, 0xffff, RZ, 0xc0, !PT ;  /* 0x0000ffff08087812 */ /* 0x000fe400078ec0ff */
[----:B------:R-:W-:-:S02]  /*3b9b0*/  LOP3.LUT R10, R10, 0xffff, RZ, 0xc0, !PT ;  /* 0x0000ffff0a0a7812 */ /* 0x000fc400078ec0ff */
[----:B------:R-:W-:Y:S02]  /*3b9c0*/  LOP3.LUT R21, R21, 0xffff, RZ, 0xc0, !PT ;  /* 0x0000ffff15157812 */ /* 0x000fe400078ec0ff */
[----:B------:R-:W-:Y:S02]  /*3b9d0*/  LOP3.LUT R7, R7, 0xffff, RZ, 0xc0, !PT ;  /* 0x0000ffff07077812 */ /* 0x000fe400078ec0ff */
[----:B------:R-:W-:-:S04]  /*3b9e0*/  LOP3.LUT R20, R20, 0xffff, RZ, 0xc0, !PT ;  /* 0x0000ffff14147812 */ /* 0x000fc800078ec0ff */
[----:B------:R-:W-:Y:S02]  /*3b9f0*/  PRMT R7, R20, 0x3340, R7 ;  /* 0x0000334014077816 */ /* 0x000fe40000000007 */
[----:B------:R-:W-:-:S04]  /*3ba00*/  SHF.R.U32.HI R6, RZ, 0x8, R6 ;  /* 0x00000008ff067819 */ /* 0x000fc80000011606 */
[----:B------:R-:W-:Y:S02]  /*3ba10*/  LOP3.LUT R6, R6, 0xffff, RZ, 0xc0, !PT ;  /* 0x0000ffff06067812 */ /* 0x000fe400078ec0ff */
[----:B---3--:R-:W-:-:S04]  /*3ba20*/  SHF.R.U32.HI R9, RZ, 0x8, R9 ;  /* 0x00000008ff097819 */ /* 0x008fc80000011609 */
[----:B------:R-:W-:-:S04]  /*3ba30*/  LOP3.LUT R9, R9, 0xffff, RZ, 0xc0, !PT ;  /* 0x0000ffff09097812 */ /* 0x000fc800078ec0ff */
[--C-:B-1----:R-:W-:Y:S02]  /*3ba40*/  PRMT R23, R9, 0x3340, R1.reuse ;  /* 0x0000334009177816 */ /* 0x102fe40000000001 */
[----:B------:R-:W-:Y:S02]  /*3ba50*/  PRMT R9, R10, 0x3340, R8 ;  /* 0x000033400a097816 */ /* 0x000fe40000000008 */
[----:B------:R-:W-:Y:S01]  /*3ba60*/  PRMT R8, R21, 0x3340, R1 ;  /* 0x0000334015087816 */ /* 0x000fe20000000001 */
[----:B------:R-:W-:Y:S01]  /*3ba70*/  STL [R1+0x24], R23 ;  /* 0x0000241701007387 */ /* 0x000fe20000100800 */
[----:B-----5:R-:W-:-:S03]  /*3ba80*/  SHF.R.U32.HI R20, RZ, 0x8, R22 ;  /* 0x00000008ff147819 */ /* 0x020fc60000011616 */
[----:B------:R4:W-:Y:S04]  /*3ba90*/  STL [R1+0x38], R9 ;  /* 0x0000380901007387 */ /* 0x0009e80000100800 */
[----:B------:R2:W-:Y:S04]  /*3baa0*/  STL [R1+0x34], R8 ;  /* 0x0000340801007387 */ /* 0x0005e80000100800 */
[----:B------:R0:W-:Y:S04]  /*3bab0*/  STL [R1+0x48], R7 ;  /* 0x0000480701007387 */ /* 0x0001e80000100800 */
[----:B------:R-:W3:Y:S01]  /*3bac0*/  LDL.LU R22, [R1+0x54] ;  /* 0x0000540001167983 */ /* 0x000ee20000300800 */
[----:B----4-:R-:W-:-:S02]  /*3bad0*/  SHF.R.U32.HI R9, RZ, 0x8, R28 ;  /* 0x00000008ff097819 */ /* 0x010fc4000001161c */
[----:B--2---:R-:W-:Y:S01]  /*3bae0*/  SHF.R.U32.HI R8, RZ, 0x8, R27 ;  /* 0x00000008ff087819 */ /* 0x004fe2000001161b */
[----:B------:R-:W2:Y:S01]  /*3baf0*/  LDL.LU R28, [R1+0x68] ;  /* 0x00006800011c7983 */ /* 0x000ea20000300800 */
[----:B------:R-:W-:-:S03]  /*3bb00*/  SHF.R.U32.HI R10, RZ, 0x8, R29 ;  /* 0x00000008ff0a7819 */ /* 0x000fc6000001161d */
[----:B------:R-:W4:Y:S01]  /*3bb10*/  LDL.LU R27, [R1+0x64] ;  /* 0x00006400011b7983 */ /* 0x000f220000300800 */
[----:B0-----:R-:W-:Y:S02]  /*3bb20*/  SHF.R.U32.HI R7, RZ, 0x8, R19 ;  /* 0x00000008ff077819 */ /* 0x001fe40000011613 */
[----:B------:R-:W-:Y:S02]  /*3bb30*/  LOP3.LUT R19, R20, 0xffff, RZ, 0xc0, !PT ;  /* 0x0000ffff14137812 */ /* 0x000fe400078ec0ff */
[----:B------:R-:W-:Y:S02]  /*3bb40*/  LOP3.LUT R9, R9, 0xffff, RZ, 0xc0, !PT ;  /* 0x0000ffff09097812 */ /* 0x000fe400078ec0ff */
[----:B------:R-:W-:Y:S02]  /*3bb50*/  LOP3.LUT R10, R10, 0xffff, RZ, 0xc0, !PT ;  /* 0x0000ffff0a0a7812 */ /* 0x000fe400078ec0ff */
[----:B------:R-:W-:Y:S02]  /*3bb60*/  LOP3.LUT R8, R8, 0xffff, RZ, 0xc0, !PT ;  /* 0x0000ffff08087812 */ /* 0x000fe400078ec0ff */
[----:B------:R-:W-:-:S02]  /*3bb70*/  PRMT R19, R19, 0x3340, R1 ;  /* 0x0000334013137816 */ /* 0x000fc40000000001 */
[----:B------:R-:W-:Y:S02]  /*3bb80*/  PRMT R9, R10, 0x3340, R9 ;  /* 0x000033400a097816 */ /* 0x000fe40000000009 */
[----:B------:R-:W-:Y:S02]  /*3bb90*/  LOP3.LUT R7, R7, 0xffff, RZ, 0xc0, !PT ;  /* 0x0000ffff07077812 */ /* 0x000fe400078ec0ff */
[----:B------:R-:W-:Y:S01]  /*3bba0*/  PRMT R8, R8, 0x3340, R1 ;  /* 0x0000334008087816 */ /* 0x000fe20000000001 */
[----:B------:R-:W-:Y:S01]  /*3bbb0*/  STL [R1+0x20], R19 ;  /* 0x0000201301007387 */ /* 0x000fe20000100800 */
[----:B------:R-:W-:Y:S02]  /*3bbc0*/  PRMT R7, R7, 0x3340, R6 ;  /* 0x0000334007077816 */ /* 0x000fe40000000006 */
[----:B------:R-:W-:Y:S01]  /*3bbd0*/  SHF.R.U32.HI R6, RZ, 0x8, R26 ;  /* 0x00000008ff067819 */ /* 0x000fe2000001161a */
[----:B------:R-:W-:Y:S04]  /*3bbe0*/  STL [R1+0x30], R9 ;  /* 0x0000300901007387 */ /* 0x000fe80000100800 */
[----:B------:R-:W-:Y:S04]  /*3bbf0*/  STL [R1+0x2c], R8 ;  /* 0x00002c0801007387 */ /* 0x000fe80000100800 */
[----:B------:R-:W5:Y:S01]  /*3bc00*/  LDL.LU R26, [R1+0x90] ;  /* 0x00009000011a7983 */ /* 0x000f620000300800 */
[----:B------:R-:W-:-:S02]  /*3bc10*/  SHF.R.U32.HI R4, RZ, 0x8, R4 ;  /* 0x00000008ff047819 */ /* 0x000fc40000011604 */
[----:B------:R-:W-:Y:S01]  /*3bc20*/  LOP3.LUT R6, R6, 0xffff, RZ, 0xc0, !PT ;  /* 0x0000ffff06067812 */ /* 0x000fe200078ec0ff */
[----:B------:R0:W-:Y:S01]  /*3bc30*/  STL [R1+0x44], R7 ;  /* 0x0000440701007387 */ /* 0x0001e20000100800 */
[----:B------:R-:W-:Y:S02]  /*3bc40*/  SHF.R.U32.HI R18, RZ, 0x8, R18 ;  /* 0x00000008ff127819 */ /* 0x000fe40000011612 */
[----:B------:R-:W-:Y:S02]  /*3bc50*/  SHF.R.U32.HI R16, RZ, 0x8, R16 ;  /* 0x00000008ff107819 */ /* 0x000fe40000011610 */
[----:B------:R-:W-:Y:S02]  /*3bc60*/  SHF.R.U32.HI R5, RZ, 0x8, R5 ;  /* 0x00000008ff057819 */ /* 0x000fe40000011605 */
[----:B------:R-:W-:Y:S02]  /*3bc70*/  LOP3.LUT R18, R18, 0xffff, RZ, 0xc0, !PT ;  /* 0x0000ffff12127812 */ /* 0x000fe400078ec0ff */
[----:B0-----:R-:W-:-:S02]  /*3bc80*/  LOP3.LUT R7, R4, 0xffff, RZ, 0xc0, !PT ;  /* 0x0000ffff04077812 */ /* 0x001fc400078ec0ff */
[----:B------:R-:W-:Y:S02]  /*3bc90*/  PRMT R4, R6, 0x3340, R1 ;  /* 0x0000334006047816 */ /* 0x000fe40000000001 */
[----:B------:R-:W-:Y:S02]  /*3bca0*/  LOP3.LUT R5, R5, 0xffff, RZ, 0xc0, !PT ;  /* 0x0000ffff05057812 */ /* 0x000fe400078ec0ff */
[----:B------:R-:W-:Y:S01]  /*3bcb0*/  LOP3.LUT R16, R16, 0xffff, RZ, 0xc0, !PT ;  /* 0x0000ffff10107812 */ /* 0x000fe200078ec0ff */
[----:B------:R0:W-:Y:S01]  /*3bcc0*/  STL [R1+0x1a58], R4 ;  /* 0x001a580401007387 */ /* 0x0001e20000100800 */
[----:B------:R-:W-:Y:S02]  /*3bcd0*/  SHF.R.U32.HI R17, RZ, 0x8, R17 ;  /* 0x00000008ff117819 */ /* 0x000fe40000011611 */
[----:B------:R-:W-:Y:S02]  /*3bce0*/  PRMT R29, R18, 0x3340, R1 ;  /* 0x00003340121d7816 */ /* 0x000fe40000000001 */
[----:B------:R-:W-:-:S02]  /*3bcf0*/  LOP3.LUT R17, R17, 0xffff, RZ, 0xc0, !PT ;  /* 0x0000ffff11117812 */ /* 0x000fc400078ec0ff */
[----:B0-----:R-:W-:Y:S01]  /*3bd00*/  PRMT R4, R16, 0x3340, R5 ;  /* 0x0000334010047816 */ /* 0x001fe20000000005 */
[----:B------:R-:W-:Y:S04]  /*3bd10*/  STL [R1+0x1a5c], R29 ;  /* 0x001a5c1d01007387 */ /* 0x000fe80000100800 */
[----:B------:R0:W-:Y:S01]  /*3bd20*/  STL [R1], R4 ;  /* 0x0000000401007387 */ /* 0x0001e20000100800 */
[----:B------:R-:W-:Y:S02]  /*3bd30*/  SHF.R.U32.HI R9, RZ, 0x8, R14 ;  /* 0x00000008ff097819 */ /* 0x000fe4000001160e */
[----:B------:R-:W-:Y:S02]  /*3bd40*/  SHF.R.U32.HI R6, RZ, 0x8, R3 ;  /* 0x00000008ff067819 */ /* 0x000fe40000011603 */
[----:B0-----:R-:W-:-:S02]  /*3bd50*/  PRMT R4, R17, 0x3340, R7 ;  /* 0x0000334011047816 */ /* 0x001fc40000000007 */
[----:B------:R-:W-:-:S03]  /*3bd60*/  SHF.R.U32.HI R3, RZ, 0x8, R15 ;  /* 0x00000008ff037819 */ /* 0x000fc6000001160f */
[----:B------:R-:W-:Y:S04]  /*3bd70*/  STL [R1+0xc], R4 ;  /* 0x00000c0401007387 */ /* 0x000fe80000100800 */
[----:B------:R-:W5:Y:S04]  /*3bd80*/  LDL.LU R19, [R1+0x60] ;  /* 0x0000600001137983 */ /* 0x000f680000300800 */
[----:B------:R-:W5:Y:S01]  /*3bd90*/  LDL.LU R20, [R1+0x5c] ;  /* 0x00005c0001147983 */ /* 0x000f620000300800 */
[----:B------:R-:W-:-:S03]  /*3bda0*/  LOP3.LUT R6, R6, 0xffff, RZ, 0xc0, !PT ;  /* 0x0000ffff06067812 */ /* 0x000fc600078ec0ff */
[----:B------:R-:W5:Y:S01]  /*3bdb0*/  LDL.LU R21, [R1+0x78] ;  /* 0x0000780001157983 */ /* 0x000f620000300800 */
[----:B------:R-:W-:-:S03]  /*3bdc0*/  LOP3.LUT R9, R9, 0xffff, RZ, 0xc0, !PT ;  /* 0x0000ffff09097812 */ /* 0x000fc600078ec0ff */
[----:B------:R-:W5:Y:S01]  /*3bdd0*/  LDL.LU R23, [R1+0x6c] ;  /* 0x00006c0001177983 */ /* 0x000f620000300800 */
[----:B------:R-:W-:Y:S02]  /*3bde0*/  LOP3.LUT R3, R3, 0xffff, RZ, 0xc0, !PT ;  /* 0x0000ffff03037812 */ /* 0x000fe400078ec0ff */
[----:B------:R-:W-:Y:S02]  /*3bdf0*/  PRMT R6, R9, 0x3340, R6 ;  /* 0x0000334009067816 */ /* 0x000fe40000000006 */
[----:B------:R-:W-:Y:S02]  /*3be00*/  PRMT R3, R3, 0x3340, R1 ;  /* 0x0000334003037816 */ /* 0x000fe40000000001 */
[----:B---3--:R-:W-:-:S04]  /*3be10*/  SHF.R.U32.HI R5, RZ, 0x8, R22 ;  /* 0x00000008ff057819 */ /* 0x008fc80000011616 */
[----:B------:R-:W-:Y:S02]  /*3be20*/  LOP3.LUT R5, R5, 0xffff, RZ, 0xc0, !PT ;  /* 0x0000ffff05057812 */ /* 0x000fe400078ec0ff */
[----:B--2---:R-:W-:Y:S02]  /*3be30*/  SHF.R.U32.HI R8, RZ, 0x8, R28 ;  /* 0x00000008ff087819 */ /* 0x004fe4000001161c */
[----:B----4-:R-:W-:Y:S02]  /*3be40*/  SHF.R.U32.HI R7, RZ, 0x8, R27 ;  /* 0x00000008ff077819 */ /* 0x010fe4000001161b */
[----:B------:R-:W-:Y:S02]  /*3be50*/  PRMT R5, R5, 0x3340, R1 ;  /* 0x0000334005057816 */ /* 0x000fe40000000001 */
[----:B------:R-:W-:Y:S02]  /*3be60*/  LOP3.LUT R7, R7, 0xffff, RZ, 0xc0, !PT ;  /* 0x0000ffff07077812 */ /* 0x000fe400078ec0ff */
[----:B------:R-:W-:Y:S01]  /*3be70*/  LOP3.LUT R8, R8, 0xffff, RZ, 0xc0, !PT ;  /* 0x0000ffff08087812 */ /* 0x000fe200078ec0ff */
[----:B------:R-:W-:Y:S04]  /*3be80*/  STL [R1+0x1a60], R5 ;  /* 0x001a600501007387 */ /* 0x000fe80000100800 */
[----:B------:R-:W-:Y:S04]  /*3be90*/  STL [R1+0x1a64], R6 ;  /* 0x001a640601007387 */ /* 0x000fe80000100800 */
[----:B------:R0:W-:Y:S04]  /*3bea0*/  STL [R1+0x1a68], R3 ;  /* 0x001a680301007387 */ /* 0x0001e80000100800 */
[----:B------:R-:W2:Y:S01]  /*3beb0*/  LDL.LU R28, [R1+0x118] ;  /* 0x00011800011c7983 */ /* 0x000ea20000300800 */
[----:B0-----:R-:W-:-:S05]  /*3bec0*/  PRMT R3, R8, 0x3340, R7 ;  /* 0x0000334008037816 */ /* 0x001fca0000000007 */
[----:B------:R-:W-:Y:S01]  /*3bed0*/  STL [R1+0x40], R3 ;  /* 0x0000400301007387 */ /* 0x000fe20000100800 */
[----:B-----5:R-:W-:-:S03]  /*3bee0*/  SHF.R.U32.HI R7, RZ, 0x8, R26 ;  /* 0x00000008ff077819 */ /* 0x020fc6000001161a */
[----:B------:R-:W3:Y:S04]  /*3bef0*/  LDL.LU R22, [R1+0x114] ;  /* 0x0001140001167983 */ /* 0x000ee80000300800 */
[----:B------:R-:W4:Y:S04]  /*3bf00*/  LDL.LU R27, [R1+0x110] ;  /* 0x00011000011b7983 */ /* 0x000f280000300800 */
[----:B------:R-:W5:Y:S01]  /*3bf10*/  LDL.LU R26, [R1+0x10c] ;  /* 0x00010c00011a7983 */ /* 0x000f620000300800 */
[----:B------:R-:W0:Y:S01]  /*3bf20*/  S2R R25, SR_TID.X ;  /* 0x0000000000197919 */ /* 0x000e220000002100 */
[----:B------:R-:W-:-:S02]  /*3bf30*/  SHF.R.U32.HI R11, RZ, 0x8, R11 ;  /* 0x00000008ff0b7819 */ /* 0x000fc4000001160b */
        /* <DEDUP_REMOVED lines=8> */
[----:B------:R-:W-:Y:S02]  /*3bfc0*/  LOP3.LUT R8, R2, 0xffff, RZ, 0xc0, !PT ;  /* 0x0000ffff02087812 */ /* 0x000fe400078ec0ff */
[----:B------:R-:W-:Y:S02]  /*3bfd0*/  LOP3.LUT R12, R12, 0xffff, RZ, 0xc0, !PT ;  /* 0x0000ffff0c0c7812 */ /* 0x000fe400078ec0ff */
[----:B------:R-:W-:Y:S02]  /*3bfe0*/  PRMT R2, R7, 0x3340, R1 ;  /* 0x0000334007027816 */ /* 0x000fe40000000001 */
[----:B------:R-:W-:-:S02]  /*3bff0*/  PRMT R24, R11, 0x3340, R0 ;  /* 0x000033400b187816 */ /* 0x000fc40000000000 */
[----:B------:R-:W-:Y:S02]  /*3c000*/  PRMT R7, R13, 0x3340, R1 ;  /* 0x000033400d077816 */ /* 0x000fe40000000001 */
[----:B------:R-:W-:Y:S01]  /*3c010*/  PRMT R0, R12, 0x3340, R8 ;  /* 0x000033400c007816 */ /* 0x000fe20000000008 */
[----:B------:R-:W-:Y:S04]  /*3c020*/  STL [R1+0x1a6c], R2 ;  /* 0x001a6c0201007387 */ /* 0x000fe80000100800 */
[----:B------:R-:W-:Y:S04]  /*3c030*/  STL [R1+0x1a70], R24 ;  /* 0x001a701801007387 */ /* 0x000fe80000100800 */
[----:B------:R-:W-:Y:S04]  /*3c040*/  STL [R1+0x1a74], R7 ;  /* 0x001a740701007387 */ /* 0x000fe80000100800 */
[----:B------:R1:W-:Y:S01]  /*3c050*/  STL [R1+0x8], R0 ;  /* 0x0000080001007387 */ /* 0x0003e20000100800 */
[----:B0-----:R-:W-:-:S02]  /*3c060*/  LOP3.LUT R11, R25, 0x1c, RZ, 0xc0, !PT ;  /* 0x0000001c190b7812 */ /* 0x001fc400078ec0ff */
[----:B------:R-:W-:Y:S02]  /*3c070*/  SHF.R.U32.HI R10, RZ, 0x8, R19 ;  /* 0x00000008ff0a7819 */ /* 0x000fe40000011613 */
[----:B-1----:R-:W-:Y:S01]  /*3c080*/  SHF.R.U32.HI R0, RZ, 0x8, R23 ;  /* 0x00000008ff007819 */ /* 0x002fe20000011617 */
[C---:B------:R-:W-:Y:S01]  /*3c090*/  IMAD.SHL.U32 R23, R25.reuse, 0x20, RZ ;  /* 0x0000002019177824 */ /* 0x040fe200078e00ff */
[----:B------:R-:W-:Y:S02]  /*3c0a0*/  LOP3.LUT R25, R25, 0x18, RZ, 0xc0, !PT ;  /* 0x0000001819197812 */ /* 0x000fe400078ec0ff */
[----:B------:R-:W-:Y:S02]  /*3c0b0*/  SHF.R.U32.HI R8, RZ, 0x8, R20 ;  /* 0x00000008ff087819 */ /* 0x000fe40000011614 */
[----:B------:R-:W-:Y:S02]  /*3c0c0*/  LOP3.LUT R23, R23, 0xc60, RZ, 0xc0, !PT ;  /* 0x00000c6017177812 */ /* 0x000fe400078ec0ff */
[----:B------:R-:W-:Y:S01]  /*3c0d0*/  SHF.R.U32.HI R9, RZ, 0x8, R21 ;  /* 0x00000008ff097819 */ /* 0x000fe20000011615 */
[----:B------:R-:W-:Y:S01]  /*3c0e0*/  IMAD.SHL.U32 R2, R11, 0x4, RZ ;  /* 0x000000040b027824 */ /* 0x000fe200078e00ff */
[----:B------:R-:W-:Y:S01]  /*3c0f0*/  LOP3.LUT R10, R10, 0xffff, RZ, 0xc0, !PT ;  /* 0x0000ffff0a0a7812 */ /* 0x000fe200078ec0ff */
[----:B------:R-:W-:Y:S01]  /*3c100*/  IMAD R25, R25, 0x200, R23 ;  /* 0x0000020019197824 */ /* 0x000fe200078e0217 */
[----:B------:R-:W-:-:S02]  /*3c110*/  LOP3.LUT R8, R8, 0xffff, RZ, 0xc0, !PT ;  /* 0x0000ffff08087812 */ /* 0x000fc400078ec0ff */
[----:B------:R-:W-:Y:S02]  /*3c120*/  LOP3.LUT R9, R9, 0xffff, RZ, 0xc0, !PT ;  /* 0x0000ffff09097812 */ /* 0x000fe400078ec0ff */
[----:B------:R-:W-:Y:S02]  /*3c130*/  LOP3.LUT R0, R0, 0xffff, RZ, 0xc0, !PT ;  /* 0x0000ffff00007812 */ /* 0x000fe400078ec0ff */
[--C-:B------:R-:W-:Y:S02]  /*3c140*/  PRMT R5, R10, 0x3340, R1.reuse ;  /* 0x000033400a057816 */ /* 0x100fe40000000001 */
[----:B------:R-:W-:Y:S02]  /*3c150*/  PRMT R4, R9, 0x3340, R8 ;  /* 0x0000334009047816 */ /* 0x000fe40000000008 */
[----:B------:R-:W-:Y:S02]  /*3c160*/  PRMT R3, R0, 0x3340, R1 ;  /* 0x0000334000037816 */ /* 0x000fe40000000001 */
[----:B------:R-:W-:Y:S01]  /*3c170*/  LOP3.LUT R0, R25, R2, RZ, 0x3c, !PT ;  /* 0x0000000219007212 */ /* 0x000fe200078e3cff */
[----:B------:R-:W-:Y:S04]  /*3c180*/  STL [R1+0x4], R5 ;  /* 0x0000040501007387 */ /* 0x000fe80000100800 */
[----:B------:R-:W-:Y:S04]  /*3c190*/  STL [R1+0x18], R4 ;  /* 0x0000180401007387 */ /* 0x000fe80000100800 */
[----:B------:R5:W-:Y:S04]  /*3c1a0*/  STL [R1+0x1a78], R0 ;  /* 0x001a780001007387 */ /* 0x000be80000100800 */
[----:B------:R-:W-:Y:S01]  /*3c1b0*/  STL [R1+0x14], R3 ;  /* 0x0000140301007387 */ /* 0x000fe20000100800 */
[----:B---3--:R-:W-:-:S05]  /*3c1c0*/  LOP3.LUT R2, R22, 0xffff, RZ, 0xc0, !PT ;  /* 0x0000ffff16027812 */ /* 0x008fca00078ec0ff */
[----:B------:R-:W-:Y:S01]  /*3c1d0*/  STL [R1+0x10], R2 ;  /* 0x0000100201007387 */ /* 0x000fe20000100800 */
[----:B-----5:R-:W-:-:S03]  /*3c1e0*/  LOP3.LUT R0, R26, 0xffff, RZ, 0xc0, !PT ;  /* 0x0000ffff1a007812 */ /* 0x020fc600078ec0ff */
[----:B------:R-:W3:Y:S04]  /*3c1f0*/  LDL.LU R26, [R1+0x108] ;  /* 0x00010800011a7983 */ /* 0x000ee80000300800 */
[----:B------:R-:W5:Y:S04]  /*3c200*/  LDL.LU R25, [R1+0x100] ;  /* 0x0001000001197983 */ /* 0x000f680000300800 */
[----:B------:R0:W-:Y:S04]  /*3c210*/  STL [R1+0x1c], R0 ;  /* 0x00001c0001007387 */ /* 0x0001e80000100800 */
[----:B0-----:R-:W2:Y:S04]  /*3c220*/  LDL.LU R0, [R1+0xfc] ;  /* 0x0000fc0001007983 */ /* 0x001ea80000300800 */
[----:B------:R-:W4:Y:S04]  /*3c230*/  LDL.LU R29, [R1+0xf8] ;  /* 0x0000f800011d7983 */ /* 0x000f280000300800 */
        /* <DEDUP_REMOVED lines=12> */
[----:B------:R-:W2:Y:S04]  /*3c300*/  LDL.LU R13, [R1+0xc4] ;  /* 0x0000c400010d7983 */ /* 0x000ea80000300800 */
[----:B--2---:R0:W-:Y:S04]  /*3c310*/  STL [R1+0x1a84], R13 ;  /* 0x001a840d01007387 */ /* 0x0041e80000100800 */
[----:B0-----:R-:W2:Y:S04]  /*3c320*/  LDL R13, [R1+0x10] ;  /* 0x00001000010d7983 */ /* 0x001ea80000100800 */
[----:B------:R-:W4:Y:S04]  /*3c330*/  LDL.LU R14, [R1+0xc0] ;  /* 0x0000c000010e7983 */ /* 0x000f280000300800 */
[----:B----4-:R0:W-:Y:S04]  /*3c340*/  STL [R1+0x1a80], R14 ;  /* 0x001a800e01007387 */ /* 0x0101e80000100800 */
[----:B0-----:R-:W4:Y:S04]  /*3c350*/  LDL R14, [R1+0x1c] ;  /* 0x00001c00010e7983 */ /* 0x001f280000100800 */
[----:B------:R-:W3:Y:S04]  /*3c360*/  LDL.LU R15, [R1+0xbc] ;  /* 0x0000bc00010f7983 */ /* 0x000ee80000300800 */
[----:B---3--:R0:W-:Y:S04]  /*3c370*/  STL [R1+0x1a7c], R15 ;  /* 0x001a7c0f01007387 */ /* 0x0081e80000100800 */
[----:B0-----:R-:W3:Y:S04]  /*3c380*/  LDL.LU R15, [R1+0x104] ;  /* 0x00010400010f7983 */ /* 0x001ee80000300800 */
[----:B------:R-:W4:Y:S01]  /*3c390*/  LDL.LU R16, [R1+0xb8] ;  /* 0x0000b80001107983 */ /* 0x000f220000300800 */
[----:B------:R-:W-:-:S03]  /*3c3a0*/  LOP3.LUT R0, R0, 0xffff, RZ, 0xc0, !PT ;  /* 0x0000ffff00007812 */ /* 0x000fc600078ec0ff */
[----:B------:R-:W4:Y:S01]  /*3c3b0*/  LDL.LU R18, [R1+0xb4] ;  /* 0x0000b40001127983 */ /* 0x000f220000300800 */
[----:B------:R-:W-:-:S03]  /*3c3c0*/  LOP3.LUT R29, R29, 0xffff, RZ, 0xc0, !PT ;  /* 0x0000ffff1d1d7812 */ /* 0x000fc600078ec0ff */
[----:B------:R-:W4:Y:S01]  /*3c3d0*/  LDL.LU R4, [R1+0xb0] ;  /* 0x0000b00001047983 */ /* 0x000f220000300800 */
[----:B------:R-:W-:-:S03]  /*3c3e0*/  LOP3.LUT R24, R24, 0xffff, RZ, 0xc0, !PT ;  /* 0x0000ffff18187812 */ /* 0x000fc600078ec0ff */
[----:B------:R-:W4:Y:S01]  /*3c3f0*/  LDL.LU R19, [R1+0xac] ;  /* 0x0000ac0001137983 */ /* 0x000f220000300800 */
[----:B-----5:R-:W-:-:S03]  /*3c400*/  LOP3.LUT R17, R17, 0xffff, RZ, 0xc0, !PT ;  /* 0x0000ffff11117812 */ /* 0x020fc600078ec0ff */
[----:B------:R-:W5:Y:S01]  /*3c410*/  LDL.LU R20, [R1+0xa8] ;  /* 0x0000a80001147983 */ /* 0x000f620000300800 */
[----:B------:R-:W-:-:S03]  /*3c420*/  LOP3.LUT R5, R5, 0xffff, RZ, 0xc0, !PT ;  /* 0x0000ffff05057812 */ /* 0x000fc600078ec0ff */
[----:B------:R-:W5:Y:S01]  /*3c430*/  LDL.LU R21, [R1+0xa4] ;  /* 0x0000a40001157983 */ /* 0x000f620000300800 */
[----:B------:R-:W-:-:S03]  /*3c440*/  LOP3.LUT R2, R2, 0xffff, RZ, 0xc0, !PT ;  /* 0x0000ffff02027812 */ /* 0x000fc600078ec0ff */
[----:B------:R-:W5:Y:S01]  /*3c450*/  LDL.LU R22, [R1+0xa0] ;  /* 0x0000a00001167983 */ /* 0x000f620000300800 */
[----:B------:R-:W-:-:S03]  /*3c460*/  LOP3.LUT R7, R7, 0xffff, RZ, 0xc0, !PT ;  /* 0x0000ffff07077812 */ /* 0x000fc600078ec0ff */
[----:B------:R-:W5:Y:S01]  /*3c470*/  LDL.LU R23, [R1+0x9c] ;  /* 0x00009c0001177983 */ /* 0x000f620000300800 */
[----:B------:R-:W-:Y:S02]  /*3c480*/  LOP3.LUT R3, R3, 0xffff, RZ, 0xc0, !PT ;  /* 0x0000ffff03037812 */ /* 0x000fe400078ec0ff */
[----:B------:R-:W-:Y:S02]  /*3c490*/  LOP3.LUT R6, R6, 0xffff, RZ, 0xc0, !PT ;  /* 0x0000ffff06067812 */ /* 0x000fe400078ec0ff */
[----:B--2---:R-:W-:Y:S02]  /*3c4a0*/  PRMT R12, R12, 0x4210, R13 ;  /* 0x000042100c0c7816 */ /* 0x004fe4000000000d */
[----:B---3--:R-:W-:-:S05]  /*3c4b0*/  LOP3.LUT R15, R15, 0xffff, RZ, 0xc0, !PT ;  /* 0x0000ffff0f0f7812 */ /* 0x008fca00078ec0ff */
[----:B------:R0:W-:Y:S04]  /*3c4c0*/  STL [R1+0x28], R15 ;  /* 0x0000280f01007387 */ /* 0x0001e80000100800 */
[----:B------:R1:W-:Y:S04]  /*3c4d0*/  STL [R1+0x3c], R0 ;  /* 0x00003c0001007387 */ /* 0x0003e80000100800 */
[----:B------:R-:W-:Y:S04]  /*3c4e0*/  STL [R1+0x4c], R29 ;  /* 0x00004c1d01007387 */ /* 0x000fe80000100800 */
[----:B------:R-:W-:Y:S04]  /*3c4f0*/  STL [R1+0x5c], R24 ;  /* 0x00005c1801007387 */ /* 0x000fe80000100800 */
[----:B------:R2:W-:Y:S04]  /*3c500*/  STL [R1+0x50], R17 ;  /* 0x0000501101007387 */ /* 0x0005e80000100800 */
[----:B------:R3:W-:Y:S04]  /*3c510*/  STL [R1+0x54], R5 ;  /* 0x0000540501007387 */ /* 0x0007e80000100800 */
[----:B------:R-:W-:Y:S04]  /*3c520*/  STL [R1+0x60], R2 ;  /* 0x0000600201007387 */ /* 0x000fe80000100800 */
[----:B------:R5:W-:Y:S04]  /*3c530*/  STL [R1+0x58], R7 ;  /* 0x0000580701007387 */ /* 0x000be80000100800 */
[----:B------:R5:W-:Y:S04]  /*3c540*/  STL [R1+0x64], R3 ;  /* 0x0000640301007387 */ /* 0x000be80000100800 */
[----:B------:R5:W-:Y:S04]  /*3c550*/  STL [R1+0x68], R6 ;  /* 0x0000680601007387 */ /* 0x000be80000100800 */
[----:B------:R-:W4:Y:S02]  /*3c560*/  LDL.LU R13, [R1+0x1a84] ;  /* 0x001a8400010d7983 */ /* 0x000f240000300800 */
[----:B----4-:R-:W-:-:S02]  /*3c570*/  PRMT R13, R13, 0x4210, R14 ;  /* 0x000042100d0d7816 */ /* 0x010fc4000000000e */
[----:B------:R-:W4:Y:S02]  /*3c580*/  LDL.LU R14, [R1+0x1a80] ;  /* 0x001a8000010e7983 */ /* 0x000f240000300800 */
[----:B----4-:R-:W-:Y:S02]  /*3c590*/  PRMT R14, R14, 0x4210, R15 ;  /* 0x000042100e0e7816 */ /* 0x010fe4000000000f */
[----:B0-----:R-:W4:Y:S01]  /*3c5a0*/  LDL.LU R15, [R1+0x1a7c] ;  /* 0x001a7c00010f7983 */ /* 0x001f220000300800 */
[----:B------:R-:W-:Y:S02]  /*3c5b0*/  LOP3.LUT R28, R28, 0xffff, RZ, 0xc0, !PT ;  /* 0x0000ffff1c1c7812 */ /* 0x000fe400078ec0ff */
[----:B------:R-:W-:Y:S02]  /*3c5c0*/  LOP3.LUT R27, R27, 0xffff, RZ, 0xc0, !PT ;  /* 0x0000ffff1b1b7812 */ /* 0x000fe400078ec0ff */
[----:B------:R-:W-:Y:S02]  /*3c5d0*/  LOP3.LUT R26, R26, 0xffff, RZ, 0xc0, !PT ;  /* 0x0000ffff1a1a7812 */ /* 0x000fe400078ec0ff */
[----:B------:R-:W-:-:S02]  /*3c5e0*/  LOP3.LUT R25, R25, 0xffff, RZ, 0xc0, !PT ;  /* 0x0000ffff19197812 */ /* 0x000fc400078ec0ff */
[----:B----4-:R-:W-:Y:S02]  /*3c5f0*/  PRMT R15, R15, 0x4210, R0 ;  /* 0x000042100f0f7816 */ /* 0x010fe40000000000 */
[----:B-1----:R-:W4:Y:S01]  /*3c600*/  LDL.LU R0, [R1+0x1a78] ;  /* 0x001a780001007983 */ /* 0x002f220000300800 */
[----:B--2---:R-:W-:Y:S02]  /*3c610*/  PRMT R17, R18, 0x4210, R17 ;  /* 0x0000421012117816 */ /* 0x004fe40000000011 */
[----:B------:R-:W-:Y:S02]  /*3c620*/  PRMT R18, R4, 0x4210, R5 ;  /* 0x0000421004127816 */ /* 0x000fe40000000005 */
[----:B------:R-:W-:Y:S01]  /*3c630*/  PRMT R16, R16, 0x4210, R29 ;  /* 0x0000421010107816 */ /* 0x000fe2000000001d */
[----:B---3--:R-:W2:Y:S01]  /*3c640*/  LDL.LU R5, [R1+0x74] ;  /* 0x0000740001057983 */ /* 0x008ea20000300800 */
[----:B------:R-:W-:Y:S02]  /*3c650*/  PRMT R8, R8, 0x4210, R28 ;  /* 0x0000421008087816 */ /* 0x000fe4000000001c */
[----:B------:R-:W-:Y:S01]  /*3c660*/  PRMT R9, R9, 0x4210, R27 ;  /* 0x0000421009097816 */ /* 0x000fe2000000001b */
[----:B------:R-:W3:Y:S01]  /*3c670*/  LDL.LU R29, [R1+0x24] ;  /* 0x00002400011d7983 */ /* 0x000ee20000300800 */
[----:B------:R-:W-:-:S02]  /*3c680*/  PRMT R10, R10, 0x4210, R26 ;  /* 0x000042100a0a7816 */ /* 0x000fc4000000001a */
[----:B------:R-:W-:Y:S01]  /*3c690*/  PRMT R11, R11, 0x4210, R25 ;  /* 0x000042100b0b7816 */ /* 0x000fe20000000019 */
[----:B------:R-:W3:Y:S01]  /*3c6a0*/  LDL.LU R4, [R1+0x34] ;  /* 0x0000340001047983 */ /* 0x000ee20000300800 */
[----:B------:R-:W-:Y:S02]  /*3c6b0*/  PRMT R19, R19, 0x4210, R7 ;  /* 0x0000421013137816 */ /* 0x000fe40000000007 */
[----:B-----5:R-:W-:Y:S01]  /*3c6c0*/  PRMT R20, R20, 0x4210, R24 ;  /* 0x0000421014147816 */ /* 0x020fe20000000018 */
[----:B------:R-:W5:Y:S01]  /*3c6d0*/  LDL.LU R7, [R1+0x1a74] ;  /* 0x001a740001077983 */ /* 0x000f620000300800 */
[----:B------:R-:W-:Y:S02]  /*3c6e0*/  PRMT R21, R21, 0x4210, R2 ;  /* 0x0000421015157816 */ /* 0x000fe40000000002 */
[----:B------:R-:W-:Y:S01]  /*3c6f0*/  PRMT R22, R22, 0x4210, R3 ;  /* 0x0000421016167816 */ /* 0x000fe20000000003 */
[----:B------:R-:W5:Y:S01]  /*3c700*/  LDL.LU R24, [R1+0x1a70] ;  /* 0x001a700001187983 */ /* 0x000f620000300800 */
[----:B------:R-:W-:-:S03]  /*3c710*/  PRMT R23, R23, 0x4210, R6 ;  /* 0x0000421017177816 */ /* 0x000fc60000000006 */
[----:B------:R-:W5:Y:S04]  /*3c720*/  LDL.LU R2, [R1+0x1a6c] ;  /* 0x001a6c0001027983 */ /* 0x000f680000300800 */
[----:B------:R-:W5:Y:S04]  /*3c730*/  LDL.LU R3, [R1+0x1a68] ;  /* 0x001a680001037983 */ /* 0x000f680000300800 */
[----:B------:R-:W5:Y:S04]  /*3c740*/  LDL.LU R6, [R1+0x1a64] ;  /* 0x001a640001067983 */ /* 0x000f680000300800 */
[----:B----4-:R0:W-:Y:S04]  /*3c750*/  STS.128 [R0+UR6], R8 ;  /* 0x0000000800007988 */ /* 0x0101e80008000c06 */
[----:B------:R1:W-:Y:S04]  /*3c760*/  STS.128 [R0+UR6+0x80], R12 ;  /* 0x0000800c00007988 */ /* 0x0003e80008000c06 */
[----:B------:R4:W-:Y:S04]  /*3c770*/  STS.128 [R0+UR6+0x100], R16 ;  /* 0x0001001000007988 */ /* 0x0009e80008000c06 */
[----:B0-----:R-:W2:Y:S04]  /*3c780*/  LDL.LU R8, [R1+0x98] ;  /* 0x0000980001087983 */ /* 0x001ea80000300800 */
[----:B------:R-:W3:Y:S04]  /*3c790*/  LDL.LU R9, [R1+0x8c] ;  /* 0x00008c0001097983 */ /* 0x000ee80000300800 */
[----:B------:R-:W5:Y:S04]  /*3c7a0*/  LDL.LU R10, [R1+0x84] ;  /* 0x00008400010a7983 */ /* 0x000f680000300800 */
[----:B------:R-:W5:Y:S04]  /*3c7b0*/  LDL.LU R11, [R1+0x7c] ;  /* 0x00007c00010b7983 */ /* 0x000f680000300800 */
[----:B-1----:R-:W5:Y:S04]  /*3c7c0*/  LDL.LU R14, [R1+0x30] ;  /* 0x00003000010e7983 */ /* 0x002f680000300800 */
[----:B------:R-:W5:Y:S04]  /*3c7d0*/  LDL.LU R15, [R1+0x44] ;  /* 0x00004400010f7983 */ /* 0x000f680000300800 */
[----:B------:R-:W5:Y:S04]  /*3c7e0*/  LDL.LU R12, [R1] ;  /* 0x00000000010c7983 */ /* 0x000f680000300800 */
[----:B------:R-:W5:Y:S04]  /*3c7f0*/  LDL.LU R13, [R1+0xc] ;  /* 0x00000c00010d7983 */ /* 0x000f680000300800 */
[----:B----4-:R-:W2:Y:S04]  /*3c800*/  LDL.LU R19, [R1+0x94] ;  /* 0x0000940001137983 */ /* 0x010ea80000300800 */
[----:B------:R-:W4:Y:S04]  /*3c810*/  LDL.LU R18, [R1+0x70] ;  /* 0x0000700001127983 */ /* 0x000f280000300800 */
[----:B------:R-:W4:Y:S04]  /*3c820*/  LDL.LU R17, [R1+0x38] ;  /* 0x0000380001117983 */ /* 0x000f280000300800 */
[----:B------:R-:W4:Y:S04]  /*3c830*/  LDL.LU R16, [R1+0x48] ;  /* 0x0000480001107983 */ /* 0x000f280000300800 */
[----:B------:R0:W-:Y:S04]  /*3c840*/  STS.128 [R0+UR6+0x180], R20 ;  /* 0x0001801400007988 */ /* 0x0001e80008000c06 */
[----:B0-----:R-:W3:Y:S04]  /*3c850*/  LDL.LU R20, [R1+0x88] ;  /* 0x0000880001147983 */ /* 0x001ee80000300800 */
[----:B------:R-:W5:Y:S04]  /*3c860*/  LDL.LU R21, [R1+0x80] ;  /* 0x0000800001157983 */ /* 0x000f680000300800 */
[----:B------:R-:W4:Y:S04]  /*3c870*/  LDL.LU R22, [R1+0x20] ;  /* 0x0000200001167983 */ /* 0x000f280000300800 */
[----:B------:R-:W4:Y:S04]  /*3c880*/  LDL.LU R23, [R1+0x2c] ;  /* 0x00002c0001177983 */ /* 0x000f280000300800 */
[----:B------:R0:W-:Y:S01]  /*3c890*/  STL [R1+0x1a50], R0 ;  /* 0x001a500001007387 */ /* 0x0001e20000100800 */
[----:B--2---:R-:W-:-:S03]  /*3c8a0*/  PRMT R8, R8, 0x5410, R19 ;  /* 0x0000541008087816 */ /* 0x004fc60000000013 */
[----:B------:R-:W2:Y:S01]  /*3c8b0*/  LDL.LU R19, [R1+0x40] ;  /* 0x0000400001137983 */ /* 0x000ea20000300800 */
[----:B---3--:R-:W-:-:S03]  /*3c8c0*/  PRMT R9, R9, 0x5410, R20 ;  /* 0x0000541009097816 */ /* 0x008fc60000000014 */
[----:B------:R-:W3:Y:S04]  /*3c8d0*/  LDL.LU R20, [R1+0x8] ;  /* 0x0000080001147983 */ /* 0x000ee80000300800 */
[----:B0-----:R-:W2:Y:S01]  /*3c8e0*/  LDL.LU R0, [R1+0x14] ;  /* 0x0000140001007983 */ /* 0x001ea20000300800 */
[----:B-----5:R-:W-:Y:S02]  /*3c8f0*/  PRMT R10, R10, 0x5410, R21 ;  /* 0x000054100a0a7816 */ /* 0x020fe40000000015 */
[----:B------:R-:W-:Y:S02]  /*3c900*/  PRMT R11, R11, 0x5410, R5 ;  /* 0x000054100b0b7816 */ /* 0x000fe40000000005 */
[----:B----4-:R-:W-:Y:S02]  /*3c910*/  PRMT R18, R18, 0x5410, R29 ;  /* 0x0000541012127816 */ /* 0x010fe4000000001d */
[----:B------:R-:W-:Y:S01]  /*3c920*/  PRMT R17, R17, 0x5410, R4 ;  /* 0x0000541011117816 */ /* 0x000fe20000000004 */
[----:B--2---:R0:W-:Y:S04]  /*3c930*/  STL [R1+0x1a54], R0 ;  /* 0x001a540001007387 */ /* 0x0041e80000100800 */
[----:B0-----:R-:W3:Y:S04]  /*3c940*/  LDL.LU R0, [R1+0x4] ;  /* 0x0000040001007983 */ /* 0x001ee80000300800 */
[----:B------:R-:W2:Y:S04]  /*3c950*/  LDL.LU R21, [R1+0x1c4] ;  /* 0x0001c40001157983 */ /* 0x000ea80000300800 */
[----:B------:R-:W4:Y:S04]  /*3c960*/  LDL.LU R5, [R1+0x1a60] ;  /* 0x001a600001057983 */ /* 0x000f280000300800 */
[----:B------:R-:W5:Y:S04]  /*3c970*/  LDL.LU R29, [R1+0x1a5c] ;  /* 0x001a5c00011d7983 */ /* 0x000f680000300800 */
[----:B------:R-:W3:Y:S01]  /*3c980*/  LDL.LU R4, [R1+0x1a58] ;  /* 0x001a580001047983 */ /* 0x000ee20000300800 */
[----:B------:R-:W-:-:S02]  /*3c990*/  PRMT R14, R14, 0x5410, R23 ;  /* 0x000054100e0e7816 */ /* 0x000fc40000000017 */
[----:B------:R-:W-:Y:S02]  /*3c9a0*/  PRMT R16, R16, 0x5410, R22 ;  /* 0x0000541010107816 */ /* 0x000fe40000000016 */
[----:B------:R-:W-:Y:S02]  /*3c9b0*/  PRMT R3, R6, 0x5410, R3 ;  /* 0x0000541006037816 */ /* 0x000fe40000000003 */
[----:B------:R-:W-:Y:S02]  /*3c9c0*/  PRMT R8, R8, 0x5210, R28 ;  /* 0x0000521008087816 */ /* 0x000fe4000000001c */
[----:B------:R-:W-:Y:S02]  /*3c9d0*/  PRMT R9, R9, 0x5210, R27 ;  /* 0x0000521009097816 */ /* 0x000fe4000000001b */
[----:B------:R-:W-:Y:S02]  /*3c9e0*/  PRMT R10, R10, 0x5210, R26 ;  /* 0x000052100a0a7816 */ /* 0x000fe4000000001a */
[----:B------:R-:W-:-:S02]  /*3c9f0*/  PRMT R11, R11, 0x5210, R25 ;  /* 0x000052100b0b7816 */ /* 0x000fc40000000019 */
[----:B------:R-:W-:Y:S02]  /*3ca00*/  PRMT R19, R19, 0x5410, R2 ;  /* 0x0000541013137816 */ /* 0x000fe40000000002 */
[----:B------:R-:W-:Y:S02]  /*3ca10*/  PRMT R24, R24, 0x5410, R7 ;  /* 0x0000541018187816 */ /* 0x000fe40000000007 */
[----:B----4-:R-:W-:Y:S02]  /*3ca20*/  PRMT R13, R13, 0x5410, R5 ;  /* 0x000054100d0d7816 */ /* 0x010fe40000000005 */
[----:B-----5:R-:W-:Y:S02]  /*3ca30*/  PRMT R12, R12, 0x5410, R29 ;  /* 0x000054100c0c7816 */ /* 0x020fe4000000001d */
[----:B---3--:R-:W-:Y:S02]  /*3ca40*/  PRMT R15, R15, 0x5410, R4 ;  /* 0x000054100f0f7816 */ /* 0x008fe40000000004 */
[----:B------:R-:W3:Y:S04]  /*3ca50*/  LDL.LU R4, [R1+0x10] ;  /* 0x0000100001047983 */ /* 0x000ee80000300800 */
[----:B------:R-:W4:Y:S04]  /*3ca60*/  LDL.LU R5, [R1+0x1c] ;  /* 0x00001c0001057983 */ /* 0x000f280000300800 */
[----:B------:R-:W5:Y:S04]  /*3ca70*/  LDL.LU R29, [R1+0x28c] ;  /* 0x00028c00011d7983 */ /* 0x000f680000300800 */
[----:B------:R-:W5:Y:S04]  /*3ca80*/  LDL.LU R23, [R1+0x288] ;  /* 0x0002880001177983 */ /* 0x000f680000300800 */
[----:B------:R-:W5:Y:S04]  /*3ca90*/  LDL.LU R22, [R1+0x1d0] ;  /* 0x0001d00001167983 */ /* 0x000f680000300800 */
[----:B------:R-:W2:Y:S04]  /*3caa0*/  LDL.LU R6, [R1+0x28] ;  /* 0x0000280001067983 */ /* 0x000ea80000300800 */
[----:B------:R-:W5:Y:S04]  /*3cab0*/  LDL.LU R28, [R1+0x1cc] ;  /* 0x0001cc00011c7983 */ /* 0x000f680000300800 */
[----:B------:R-:W5:Y:S01]  /*3cac0*/  LDL.LU R27, [R1+0x290] ;  /* 0x00029000011b7983 */ /* 0x000f620000300800 */
[----:B------:R-:W-:-:S03]  /*3cad0*/  PRMT R20, R20, 0x5410, R0 ;  /* 0x0000541014147816 */ /* 0x000fc60000000000 */
[----:B------:R-:W5:Y:S04]  /*3cae0*/  LDL.LU R26, [R1+0x1c8] ;  /* 0x0001c800011a7983 */ /* 0x000f680000300800 */
[----:B------:R-:W5:Y:S04]  /*3caf0*/  LDL.LU R25, [R1+0x68] ;  /* 0x0000680001197983 */ /* 0x000f680000300800 */
[----:B------:R-:W3:Y:S04]  /*3cb00*/  LDL.LU R2, [R1+0x18] ;  /* 0x0000180001027983 */ /* 0x000ee80000300800 */
[----:B------:R-:W5:Y:S04]  /*3cb10*/  LDL.LU R7, [R1+0x3c] ;  /* 0x00003c0001077983 */ /* 0x000f680000300800 */
[----:B------:R-:W3:Y:S02]  /*3cb20*/  LDL.LU R0, [R1+0x1a54] ;  /* 0x001a540001007983 */ /* 0x000ee40000300800 */
[----:B---3--:R-:W-:-:S02]  /*3cb30*/  PRMT R2, R2, 0x5410, R0 ;  /* 0x0000541002027816 */ /* 0x008fc40000000000 */
[----:B------:R-:W3:Y:S01]  /*3cb40*/  LDL.LU R0, [R1+0x1a50] ;  /* 0x001a500001007983 */ /* 0x000ee20000300800 */
[----:B------:R-:W-:Y:S02]  /*3cb50*/  PRMT R4, R18, 0x5210, R4 ;  /* 0x0000521012047816 */ /* 0x000fe40000000004 */
[----:B----4-:R-:W-:Y:S02]  /*3cb60*/  PRMT R5, R17, 0x5210, R5 ;  /* 0x0000521011057816 */ /* 0x010fe40000000005 */
[----:B--2---:R-:W-:Y:S02]  /*3cb70*/  PRMT R6, R16, 0x5210, R6 ;  /* 0x0000521010067816 */ /* 0x004fe40000000006 */
[----:B-----5:R-:W-:Y:S01]  /*3cb80*/  PRMT R7, R14, 0x5210, R7 ;  /* 0x000052100e077816 */ /* 0x020fe20000000007 */
[----:B---3--:R0:W-:Y:S04]  /*3cb90*/  STS.128 [R0+UR6+0x200], R8 ;  /* 0x0002000800007988 */ /* 0x0081e80008000c06 */
        /* <DEDUP_REMOVED lines=8> */
[----:B------:R-:W-:Y:S01]  /*3cc20*/  STS.128 [R0+UR6+0x280], R4 ;  /* 0x0002800400007988 */ /* 0x000fe20008000c06 */
[----:B--2---:R-:W-:-:S02]  /*3cc30*/  PRMT R8, R15, 0x5210, R8 ;  /* 0x000052100f087816 */ /* 0x004fc40000000008 */
[----:B---3--:R-:W-:Y:S02]  /*3cc40*/  PRMT R9, R12, 0x5210, R9 ;  /* 0x000052100c097816 */ /* 0x008fe40000000009 */
[----:B----4-:R-:W-:Y:S02]  /*3cc50*/  PRMT R10, R13, 0x5210, R10 ;  /* 0x000052100d0a7816 */ /* 0x010fe4000000000a */
[----:B-----5:R-:W-:-:S05]  /*3cc60*/  PRMT R11, R3, 0x5210, R11 ;  /* 0x00005210030b7816 */ /* 0x020fca000000000b */
[----:B------:R0:W-:Y:S01]  /*3cc70*/  STS.128 [R0+UR6+0x300], R8 ;  /* 0x0003000800007988 */ /* 0x0001e20008000c06 */
[----:B------:R-:W-:Y:S01]  /*3cc80*/  PRMT R13, R24, 0x5210, R17 ;  /* 0x00005210180d7816 */ /* 0x000fe20000000011 */
[----:B------:R-:W-:Y:S01]  /*3cc90*/  IMAD.IADD R17, R26, 0x1, -R27 ;  /* 0x000000011a117824 */ /* 0x000fe200078e0a1b */
[----:B------:R-:W-:Y:S02]  /*3cca0*/  PRMT R15, R2, 0x5210, R25 ;  /* 0x00005210020f7816 */ /* 0x000fe40000000019 */
[----:B------:R-:W-:Y:S01]  /*3ccb0*/  PRMT R12, R19, 0x5210, R14 ;  /* 0x00005210130c7816 */ /* 0x000fe2000000000e */
[----:B------:R-:W-:Y:S01]  /*3ccc0*/  IMAD.IADD R3, R21, 0x1, -R16 ;  /* 0x0000000115037824 */ /* 0x000fe200078e0a10 */
[----:B------:R-:W-:Y:S01]  /*3ccd0*/  PRMT R14, R20, 0x5210, R18 ;  /* 0x00005210140e7816 */ /* 0x000fe20000000012 */
[----:B------:R-:W-:Y:S01]  /*3cce0*/  IMAD.IADD R20, R22, 0x1, -R23 ;  /* 0x0000000116147824 */ /* 0x000fe200078e0a17 */
[----:B------:R-:W1:Y:S01]  /*3ccf0*/  LDC R24, c[0x0][0x278] ;  /* 0x00009e00ff187b82 */ /* 0x000e620000000800 */
[----:B0-----:R-:W2:Y:S04]  /*3cd00*/  LDL.LU R10, [R1+0x2a0] ;  /* 0x0002a000010a7983 */ /* 0x001ea80000300800 */
[----:B------:R-:W3:Y:S04]  /*3cd10*/  LDL.LU R11, [R1+0x29c] ;  /* 0x00029c00010b7983 */ /* 0x000ee80000300800 */
[----:B------:R-:W4:Y:S04]  /*3cd20*/  LDL.LU R27, [R1+0x298] ;  /* 0x00029800011b7983 */ /* 0x000f280000300800 */
[----:B------:R-:W5:Y:S01]  /*3cd30*/  LDL.LU R23, [R1+0x1c0] ;  /* 0x0001c00001177983 */ /* 0x000f620000300800 */
[----:B------:R-:W-:-:S02]  /*3cd40*/  IMAD.IADD R19, R28, 0x1, -R29 ;  /* 0x000000011c137824 */ /* 0x000fc400078e0a1d */
[----:B------:R-:W-:Y:S02]  /*3cd50*/  IMAD.MOV.U32 R2, RZ, RZ, 0x3dc6b27f ;  /* 0x3dc6b27fff027424 */ /* 0x000fe400078e00ff */
[----:B------:R-:W-:Y:S01]  /*3cd60*/  FADD R7, R19, -1 ;  /* 0xbf80000013077421 */ /* 0x000fe20000000000 */
[----:B------:R-:W-:Y:S01]  /*3cd70*/  FADD R3, R3, -1 ;  /* 0xbf80000003037421 */ /* 0x000fe20000000000 */
[----:B------:R-:W-:Y:S01]  /*3cd80*/  FADD R5, R17, -1 ;  /* 0xbf80000011057421 */ /* 0x000fe20000000000 */
[----:B------:R-:W-:Y:S01]  /*3cd90*/  FADD R19, R20, -1 ;  /* 0xbf80000014137421 */ /* 0x000fe20000000000 */
[-C--:B------:R-:W-:Y:S01]  /*3cda0*/  FFMA.FTZ R4, R7, R2.reuse, -0.16845393180847167969 ;  /* 0xbe2c7f3007047423 */ /* 0x080fe20000010002 */
[----:B------:R0:W-:Y:S01]  /*3cdb0*/  STS.128 [R0+UR6+0x380], R12 ;  /* 0x0003800c00007988 */ /* 0x0001e20008000c06 */
[----:B------:R-:W-:Y:S02]  /*3cdc0*/  FFMA.FTZ R16, R3, R2, -0.16845393180847167969 ;  /* 0xbe2c7f3003107423 */ /* 0x000fe40000010002 */
[C---:B------:R-:W-:Y:S01]  /*3cdd0*/  FFMA.FTZ R4, R7.reuse, R4, 0.1716887056827545166 ;  /* 0x3e2fcf2a07047423 */ /* 0x040fe20000010004 */
[----:B------:R-:W-:Y:S03]  /*3cde0*/  BAR.SYNC.DEFER_BLOCKING 0x0 ;  /* 0x0000000000007b1d */ /* 0x000fe60000010000 */
[----:B------:R-:W-:Y:S01]  /*3cdf0*/  FFMA.FTZ R4, R7, R4, -0.17900948226451873779 ;  /* 0xbe374e4307047423 */ /* 0x000fe20000010004 */
[-C--:B0-----:R-:W-:Y:S01]  /*3ce00*/  FFMA.FTZ R0, R5, R2.reuse, -0.16845393180847167969 ;  /* 0xbe2c7f3005007423 */ /* 0x081fe20000010002 */
[----:B------:R-:W-:-:S03]  /*3ce10*/  FFMA.FTZ R2, R19, R2, -0.16845393180847167969 ;  /* 0xbe2c7f3013027423 */ /* 0x000fc60000010002 */
[----:B------:R-:W-:Y:S01]  /*3ce20*/  FFMA.FTZ R0, R5, R0, 0.1716887056827545166 ;  /* 0x3e2fcf2a05007423 */ /* 0x000fe20000010000 */
[----:B------:R-:W-:Y:S01]  /*3ce30*/  FFMA.FTZ R2, R19, R2, 0.1716887056827545166 ;  /* 0x3e2fcf2a13027423 */ /* 0x000fe20000010002 */
[----:B------:R-:W-:Y:S02]  /*3ce40*/  FFMA.FTZ R4, R7, R4, 0.20512372255325317383 ;  /* 0x3e520bf407047423 */ /* 0x000fe40000010004 */
[----:B------:R-:W-:Y:S01]  /*3ce50*/  FFMA.FTZ R0, R5, R0, -0.17900948226451873779 ;  /* 0xbe374e4305007423 */ /* 0x000fe20000010000 */
[----:B------:R-:W-:Y:S01]  /*3ce60*/  FFMA.FTZ R2, R19, R2, -0.17900948226451873779 ;  /* 0xbe374e4313027423 */ /* 0x000fe20000010002 */
[----:B------:R-:W-:Y:S02]  /*3ce70*/  FFMA.FTZ R4, R7, R4, -0.24046532809734344482 ;  /* 0xbe763c8b07047423 */ /* 0x000fe40000010004 */
[----:B------:R-:W-:Y:S01]  /*3ce80*/  FFMA.FTZ R0, R5, R0, 0.20512372255325317383 ;  /* 0x3e520bf405007423 */ /* 0x000fe20000010000 */
[----:B------:R-:W-:Y:S01]  /*3ce90*/  FFMA.FTZ R2, R19, R2, 0.20512372255325317383 ;  /* 0x3e520bf413027423 */ /* 0x000fe20000010002 */
[----:B------:R-:W-:-:S02]  /*3cea0*/  FFMA.FTZ R4, R7, R4, 0.28857114911079406738 ;  /* 0x3e93bf9907047423 */ /* 0x000fc40000010004 */
[----:B------:R-:W-:Y:S01]  /*3ceb0*/  FFMA.FTZ R0, R5, R0, -0.24046532809734344482 ;  /* 0xbe763c8b05007423 */ /* 0x000fe20000010000 */
[----:B------:R-:W-:Y:S01]  /*3cec0*/  FFMA.FTZ R2, R19, R2, -0.24046532809734344482 ;  /* 0xbe763c8b13027423 */ /* 0x000fe20000010002 */
[----:B------:R-:W-:Y:S02]  /*3ced0*/  FFMA.FTZ R4, R7, R4, -0.36067417263984680176 ;  /* 0xbeb8aa4907047423 */ /* 0x000fe40000010004 */
[----:B------:R-:W-:Y:S01]  /*3cee0*/  FFMA.FTZ R0, R5, R0, 0.28857114911079406738 ;  /* 0x3e93bf9905007423 */ /* 0x000fe20000010000 */
[----:B------:R-:W-:Y:S01]  /*3cef0*/  FFMA.FTZ R6, R19, R2, 0.28857114911079406738 ;  /* 0x3e93bf9913067423 */ /* 0x000fe20000010002 */
[----:B------:R-:W-:Y:S01]  /*3cf00*/  FFMA.FTZ R4, R7, R4, 0.48089820146560668945 ;  /* 0x3ef6384a07047423 */ /* 0x000fe20000010004 */
[----:B------:R-:W0:Y:S01]  /*3cf10*/  S2R R25, SR_TID.X ;  /* 0x0000000000197919 */ /* 0x000e220000002100 */
[----:B------:R-:W-:Y:S01]  /*3cf20*/  FFMA.FTZ R2, R5, R0, -0.36067417263984680176 ;  /* 0xbeb8aa4905027423 */ /* 0x000fe20000010000 */
[----:B------:R-:W-:Y:S01]  /*3cf30*/  FFMA.FTZ R6, R19, R6, -0.36067417263984680176 ;  /* 0xbeb8aa4913067423 */ /* 0x000fe20000010006 */
[----:B------:R-:W-:Y:S01]  /*3cf40*/  FFMA.FTZ R4, R7, R4, -0.72134751081466674805 ;  /* 0xbf38aa3b07047423 */ /* 0x000fe20000010004 */
[----:B------:R-:W-:Y:S01]  /*3cf50*/  FFMA.FTZ R16, R3, R16, 0.1716887056827545166 ;  /* 0x3e2fcf2a03107423 */ /* 0x000fe20000010010 */
[----:B------:R-:W-:Y:S01]  /*3cf60*/  FFMA.FTZ R2, R5, R2, 0.48089820146560668945 ;  /* 0x3ef6384a05027423 */ /* 0x000fe20000010002 */
[----:B------:R-:W-:Y:S01]  /*3cf70*/  FFMA.FTZ R6, R19, R6, 0.48089820146560668945 ;  /* 0x3ef6384a13067423 */ /* 0x000fe20000010006 */
[----:B------:R-:W-:Y:S01]  /*3cf80*/  FMUL R4, R7, R4 ;  /* 0x0000000407047220 */ /* 0x000fe20000400000 */
[----:B------:R-:W-:Y:S01]  /*3cf90*/  FFMA.FTZ R16, R3, R16, -0.17900948226451873779 ;  /* 0xbe374e4303107423 */ /* 0x000fe20000010010 */
[----:B------:R-:W-:Y:S01]  /*3cfa0*/  FFMA.FTZ R2, R5, R2, -0.72134751081466674805 ;  /* 0xbf38aa3b05027423 */ /* 0x000fe20000010002 */
[----:B------:R-:W-:Y:S01]  /*3cfb0*/  FFMA.FTZ R6, R19, R6, -0.72134751081466674805 ;  /* 0xbf38aa3b13067423 */ /* 0x000fe20000010006 */
[----:B------:R-:W-:Y:S01]  /*3cfc0*/  FMUL R4, R7, R4 ;  /* 0x0000000407047220 */ /* 0x000fe20000400000 */
[----:B------:R-:W-:Y:S01]  /*3cfd0*/  FFMA.FTZ R16, R3, R16, 0.20512372255325317383 ;  /* 0x3e520bf403107423 */ /* 0x000fe20000010010 */
[----:B------:R-:W-:Y:S01]  /*3cfe0*/  FMUL R2, R5, R2 ;  /* 0x0000000205027220 */ /* 0x000fe20000400000 */
[----:B------:R-:W-:Y:S01]  /*3cff0*/  FMUL R6, R19, R6 ;  /* 0x0000000613067220 */ /* 0x000fe20000400000 */
[----:B------:R-:W-:Y:S01]  /*3d000*/  FFMA.FTZ R4, R7, 1.4426950216293334961, R4 ;  /* 0x3fb8aa3b07047823 */ /* 0x000fe20000010004 */
[----:B------:R-:W-:Y:S01]  /*3d010*/  FFMA.FTZ R16, R3, R16, -0.24046532809734344482 ;  /* 0xbe763c8b03107423 */ /* 0x000fe20000010010 */
[----:B------:R-:W-:Y:S01]  /*3d020*/  FMUL R2, R5, R2 ;  /* 0x0000000205027220 */ /* 0x000fe20000400000 */
[----:B------:R-:W-:-:S02]  /*3d030*/  FMUL R6, R19, R6 ;  /* 0x0000000613067220 */ /* 0x000fc40000400000 */
[----:B------:R-:W-:Y:S01]  /*3d040*/  FFMA.FTZ R16, R3, R16, 0.28857114911079406738 ;  /* 0x3e93bf9903107423 */ /* 0x000fe20000010010 */
[----:B------:R-:W-:Y:S01]  /*3d050*/  FFMA.FTZ R2, R5, 1.4426950216293334961, R2 ;  /* 0x3fb8aa3b05027823 */ /* 0x000fe20000010002 */
[----:B------:R-:W-:Y:S02]  /*3d060*/  FFMA.FTZ R19, R19, 1.4426950216293334961, R6 ;  /* 0x3fb8aa3b13137823 */ /* 0x000fe40000010006 */
[----:B------:R-:W-:-:S04]  /*3d070*/  FFMA.FTZ R16, R3, R16, -0.36067417263984680176 ;  /* 0xbeb8aa4903107423 */ /* 0x000fc80000010010 */
[----:B------:R-:W-:Y:S01]  /*3d080*/  FFMA.FTZ R16, R3, R16, 0.48089820146560668945 ;  /* 0x3ef6384a03107423 */ /* 0x000fe20000010010 */
[----:B0-----:R-:W-:-:S03]  /*3d090*/  SHF.R.U32.HI R18, RZ, 0x5, R25 ;  /* 0x00000005ff127819 */ /* 0x001fc60000011619 */
[----:B------:R-:W-:Y:S01]  /*3d0a0*/  FFMA.FTZ R16, R3, R16, -0.72134751081466674805 ;  /* 0xbf38aa3b03107423 */ /* 0x000fe20000010010 */
[----:B------:R-:W-:-:S03]  /*3d0b0*/  SGXT.U32 R18, R18, 0x2 ;  /* 0x000000021212781a */ /* 0x000fc60000000000 */
[----:B------:R-:W-:-:S04]  /*3d0c0*/  FMUL R16, R3, R16 ;  /* 0x0000001003107220 */ /* 0x000fc80000400000 */
[----:B------:R-:W-:Y:S01]  /*3d0d0*/  FMUL R0, R3, R16 ;  /* 0x0000001003007220 */ /* 0x000fe20000400000 */
[----:B-1----:R-:W-:Y:S01]  /*3d0e0*/  IMAD R18, R18, R24, RZ ;  /* 0x0000001812127224 */ /* 0x002fe200078e02ff */
[----:B------:R-:W-:Y:S01]  /*3d0f0*/  ISETP.GE.U32.AND P3, PT, R21, 0x7f800000, PT ;  /* 0x7f8000001500780c */ /* 0x000fe20003f66070 */
[----:B------:R-:W0:Y:S01]  /*3d100*/  LDC.64 R16, c[0x0][0x228] ;  /* 0x00008a00ff107b82 */ /* 0x000e220000000a00 */
[----:B------:R-:W-:Y:S01]  /*3d110*/  FFMA.FTZ R0, R3, 1.4426950216293334961, R0 ;  /* 0x3fb8aa3b03007823 */ /* 0x000fe20000010000 */
[----:B------:R-:W-:-:S04]  /*3d120*/  IMAD R3, R24, 0x4, R18 ;  /* 0x0000000418037824 */ /* 0x000fc800078e0212 */
[----:B------:R-:W-:Y:S01]  /*3d130*/  IMAD R29, R24, 0x4, R3 ;  /* 0x00000004181d7824 */ /* 0x000fe200078e0203 */
[----:B------:R-:W-:Y:S01]  /*3d140*/  FSETP.NEU.AND P1, PT, R21, RZ, PT ;  /* 0x000000ff1500720b */ /* 0x000fe20003f2d000 */
[----:B----4-:R-:W-:Y:S02]  /*3d150*/  FADD R8, R27, R4 ;  /* 0x000000041b087221 */ /* 0x010fe40000000000 */
[----:B-----5:R-:W1:Y:S01]  /*3d160*/  LDS.128 R4, [R23+UR6] ;  /* 0x0000000617047984 */ /* 0x020e620008000c00 */
[----:B--2---:R-:W-:Y:S01]  /*3d170*/  FADD R10, R10, R0 ;  /* 0x000000000a0a7221 */ /* 0x004fe20000000000 */
[C---:B------:R-:W-:Y:S02]  /*3d180*/  IMAD R0, R24.reuse, 0x4, R29 ;  /* 0x0000000418007824 */ /* 0x040fe400078e021d */
[----:B---3--:R-:W-:Y:S01]  /*3d190*/  FADD R9, R11, R2 ;  /* 0x000000020b097221 */ /* 0x008fe20000000000 */
[----:B------:R-:W-:Y:S01]  /*3d1a0*/  LDS.128 R12, [R23+UR6+0x400] ;  /* 0x00040006170c7984 */ /* 0x000fe20008000c00 */
[----:B------:R-:W-:-:S02]  /*3d1b0*/  IMAD R2, R24, 0x4, R0 ;  /* 0x0000000418027824 */ /* 0x000fc400078e0200 */
[----:B------:R-:W-:-:S04]  /*3d1c0*/  @P3 IMAD.MOV.U32 R0, RZ, RZ, 0x7f800000 ;  /* 0x7f800000ff003424 */ /* 0x000fc800078e00ff */
[----:B------:R-:W-:Y:S01]  /*3d1d0*/  @P3 FFMA.FTZ R10, R21, R0, +INF ;  /* 0x7f800000150a3423 */ /* 0x000fe20000010000 */
[----:B-1----:R-:W-:Y:S04]  /*3d1e0*/  STL.64 [R1+0x10], R4 ;  /* 0x0000100401007387 */ /* 0x002fe80000100a00 */
[----:B------:R-:W-:Y:S04]  /*3d1f0*/  STL.64 [R1+0x18], R6 ;  /* 0x0000180601007387 */ /* 0x000fe80000100a00 */
[----:B------:R1:W-:Y:S02]  /*3d200*/  STL [R1+0x4c], R2 ;  /* 0x00004c0201007387 */ /* 0x0003e40000100800 */
[----:B-1----:R-:W-:-:S05]  /*3d210*/  IMAD R2, R24, 0x4, R2 ;  /* 0x0000000418027824 */ /* 0x002fca00078e0202 */
[----:B------:R1:W-:Y:S04]  /*3d220*/  STL [R1+0x30], R2 ;  /* 0x0000300201007387 */ /* 0x0003e80000100800 */
[----:B------:R-:W-:Y:S04]  /*3d230*/  STL [R1+0x35c], R10 ;  /* 0x00035c0a01007387 */ /* 0x000fe80000100800 */
[----:B------:R-:W2:Y:S01]  /*3d240*/  LDL.LU R21, [R1+0x2a4] ;  /* 0x0002a40001157983 */ /* 0x000ea20000300800 */
[----:B------:R-:W-:Y:S01]  /*3d250*/  LOP3.LUT R27, R23, 0x40, RZ, 0x3c, !PT ;  /* 0x00000040171b7812 */ /* 0x000fe200078e3cff */
[----:B------:R-:W-:-:S04]  /*3d260*/  IMAD.MOV.U32 R20, RZ, RZ, R4 ;  /* 0x000000ffff147224 */ /* 0x000fc800078e0004 */
[----:B------:R-:W3:Y:S01]  /*3d270*/  LDS.128 R4, [R27+UR6] ;  /* 0x000000061b047984 */ /* 0x000ee20008000c00 */
[----:B-1----:R-:W-:-:S05]  /*3d280*/  IMAD R2, R24, 0x4, R2 ;  /* 0x0000000418027824 */ /* 0x002fca00078e0202 */
[----:B------:R1:W-:Y:S01]  /*3d290*/  STL [R1+0x34], R2 ;  /* 0x0000340201007387 */ /* 0x0003e20000100800 */
[----:B------:R-:W-:Y:S02]  /*3d2a0*/  ISETP.GE.U32.AND P4, PT, R26, 0x7f800000, PT ;  /* 0x7f8000001a00780c */ /* 0x000fe40003f86070 */
[----:B------:R-:W-:Y:S01]  /*3d2b0*/  ISETP.GE.U32.AND P2, PT, R28, 0x7f800000, PT ;  /* 0x7f8000001c00780c */ /* 0x000fe20003f46070 */
[----:B-1----:R-:W-:-:S10]  /*3d2c0*/  IMAD R2, R24, 0x4, R2 ;  /* 0x0000000418027824 */ /* 0x002fd400078e0202 */
[----:B------:R-:W-:Y:S01]  /*3d2d0*/  @P4 IMAD.MOV.U32 R0, RZ, RZ, 0x7f800000 ;  /* 0x7f800000ff004424 */ /* 0x000fe200078e00ff */
[----:B---3--:R-:W-:Y:S04]  /*3d2e0*/  STL [R1+0x18c8], R5 ;  /* 0x0018c80501007387 */ /* 0x008fe80000100800 */
[----:B------:R1:W-:Y:S02]  /*3d2f0*/  STL.64 [R1+0x1868], R6 ;  /* 0x0018680601007387 */ /* 0x0003e40000100a00 */
[----:B-1----:R-:W1:Y:S01]  /*3d300*/  LDC R7, c[0x0][0x278] ;  /* 0x00009e00ff077b82 */ /* 0x002e620000000800 */
[----:B------:R-:W-:Y:S01]  /*3d310*/  @P4 FFMA.FTZ R9, R26, R0, +INF ;  /* 0x7f8000001a094423 */ /* 0x000fe20000010000 */
[----:B------:R-:W-:Y:S01]  /*3d320*/  STL [R1+0x38], R2 ;  /* 0x0000380201007387 */ /* 0x000fe20000100800 */
[----:B------:R-:W-:-:S03]  /*3d330*/  @P2 IMAD.MOV.U32 R0, RZ, RZ, 0x7f800000 ;  /* 0x7f800000ff002424 */ /* 0x000fc600078e00ff */
[----:B------:R-:W-:Y:S01]  /*3d340*/  STL [R1+0x358], R9 ;  /* 0x0003580901007387 */ /* 0x000fe20000100800 */
[----:B------:R-:W-:-:S03]  /*3d350*/  FSETP.NEU.AND P3, PT, R26, RZ, PT ;  /* 0x000000ff1a00720b */ /* 0x000fc60003f6d000 */
[----:B------:R-:W-:Y:S01]  /*3d360*/  STL [R1+0x4], R13 ;  /* 0x0000040d01007387 */ /* 0x000fe20000100800 */
[----:B------:R-:W-:-:S03]  /*3d370*/  @P2 FFMA.FTZ R8, R28, R0, +INF ;  /* 0x7f8000001c082423 */ /* 0x000fc60000010000 */
[----:B------:R-:W-:Y:S01]  /*3d380*/  STL.64 [R1+0x8], R14 ;  /* 0x0000080e01007387 */ /* 0x000fe20000100a00 */
[C---:B-1----:R-:W-:Y:S01]  /*3d390*/  IMAD R6, R7.reuse, 0x4, R2 ;  /* 0x0000000407067824 */ /* 0x042fe200078e0202 */
[----:B------:R-:W1:Y:S04]  /*3d3a0*/  S2R R26, SR_CTAID.X ;  /* 0x00000000001a7919 */ /* 0x000e680000002500 */
[----:B------:R3:W-:Y:S02]  /*3d3b0*/  STL [R1+0x3c], R6 ;  /* 0x00003c0601007387 */ /* 0x0007e40000100800 */
[----:B---3--:R-:W-:-:S05]  /*3d3c0*/  IMAD R6, R7, 0x4, R6 ;  /* 0x0000000407067824 */ /* 0x008fca00078e0206 */
[----:B------:R3:W-:Y:S04]  /*3d3d0*/  STL [R1+0x40], R6 ;  /* 0x0000400601007387 */ /* 0x0007e80000100800 */
[----:B------:R-:W-:Y:S04]  /*3d3e0*/  STL [R1+0x354], R8 ;  /* 0x0003540801007387 */ /* 0x000fe80000100800 */
[----:B------:R-:W4:Y:S01]  /*3d3f0*/  LDS.128 R8, [R27+UR6+0x400] ;  /* 0x000400061b087984 */ /* 0x000f220008000c00 */
[----:B------:R-:W-:-:S03]  /*3d400*/  IMAD.MOV.U32 R5, RZ, RZ, R12 ;  /* 0x000000ffff057224 */ /* 0x000fc600078e000c */
[----:B------:R-:W5:Y:S01]  /*3d410*/  LDS.128 R12, [R23+UR6+0x800] ;  /* 0x00080006170c7984 */ /* 0x000f620008000c00 */
[----:B-1----:R-:W-:Y:S01]  /*3d420*/  IMAD.SHL.U32 R26, R26, 0x20, RZ ;  /* 0x000000201a1a7824 */ /* 0x002fe200078e00ff */
[----:B------:R-:W-:-:S04]  /*3d430*/  ISETP.GE.U32.AND P4, PT, R22, 0x7f800000, PT ;  /* 0x7f8000001600780c */ /* 0x000fc80003f86070 */
[----:B------:R-:W-:Y:S01]  /*3d440*/  LOP3.LUT R2, R26, 0x1f, R25, 0xf8, !PT ;  /* 0x0000001f1a027812 */ /* 0x000fe200078ef819 */
[----:B------:R-:W-:Y:S01]  /*3d450*/  UIMAD UR4, UR7, UR4, URZ ;  /* 0x00000004070472a4 */ /* 0x000fe2000f8e023f */
[----:B---3--:R-:W-:-:S03]  /*3d460*/  IMAD R6, R7, 0x4, R6 ;  /* 0x0000000407067824 */ /* 0x008fc600078e0206 */
[----:B------:R-:W-:Y:S01]  /*3d470*/  IMAD R2, R2, UR5, RZ ;  /* 0x0000000502027c24 */ /* 0x000fe2000f8e02ff */
[----:B------:R-:W-:-:S04]  /*3d480*/  USHF.R.S32.HI UR5, URZ, 0x1f, UR4 ;  /* 0x0000001f3f057899 */ /* 0x000fc80008011404 */
[----:B0-----:R-:W-:Y:S01]  /*3d490*/  IADD3 R0, P2, P6, R2, UR4, R16 ;  /* 0x0000000402007c10 */ /* 0x001fe2000fe5e010 */
[----:B------:R-:W-:Y:S01]  /*3d4a0*/  @P4 IMAD.MOV.U32 R16, RZ, RZ, 0x7f800000 ;  /* 0x7f800000ff104424 */ /* 0x000fe200078e00ff */
[----:B------:R-:W-:Y:S01]  /*3d4b0*/  SHF.R.S32.HI R2, RZ, 0x1f, R2 ;  /* 0x0000001fff027819 */ /* 0x000fe20000011402 */
[----:B------:R-:W-:-:S03]  /*3d4c0*/  ULDC UR4, c[0x0][0x27c] ;  /* 0x00009f0000047ab9 */ /* 0x000fc60000000800 */
[----:B------:R-:W-:Y:S02]  /*3d4d0*/  IADD3.X R2, R2, UR5, R17, P2, P6 ;  /* 0x0000000502027c10 */ /* 0x000fe400097ec411 */
[----:B------:R-:W-:Y:S01]  /*3d4e0*/  IADD3 R24, P6, R18, R0, RZ ;  /* 0x0000000012187210 */ /* 0x000fe20007fde0ff */
[----:B----4-:R0:W-:Y:S04]  /*3d4f0*/  STL [R1+0x1a28], R9 ;  /* 0x001a280901007387 */ /* 0x0101e80000100800 */
[----:B------:R1:W-:Y:S01]  /*3d500*/  STL.64 [R1+0x1850], R10 ;  /* 0x0018500a01007387 */ /* 0x0003e20000100a00 */
[----:B0-----:R-:W-:-:S03]  /*3d510*/  IMAD R9, R7, 0x4, R6 ;  /* 0x0000000407097824 */ /* 0x001fc600078e0206 */
[----:B-----5:R-:W-:Y:S01]  /*3d520*/  STL.64 [R1+0x1a48], R12 ;  /* 0x001a480c01007387 */ /* 0x020fe20000100a00 */
[----:B-1----:R-:W-:-:S03]  /*3d530*/  IMAD R10, R7, 0x4, R9 ;  /* 0x00000004070a7824 */ /* 0x002fc600078e0209 */
[----:B------:R0:W-:Y:S01]  /*3d540*/  STL.64 [R1+0x1860], R14 ;  /* 0x0018600e01007387 */ /* 0x0001e20000100a00 */
[----:B------:R-:W-:-:S03]  /*3d550*/  LEA.HI.X.SX32 R25, R18, R2, 0x1, P6 ;  /* 0x0000000212197211 */ /* 0x000fc600030f0eff */
[----:B------:R1:W-:Y:S01]  /*3d560*/  STL [R1+0x80], R10 ;  /* 0x0000800a01007387 */ /* 0x0003e20000100800 */
[----:B------:R-:W-:Y:S02]  /*3d570*/  FSETP.NEU.AND P2, PT, R22, RZ, PT ;  /* 0x000000ff1600720b */ /* 0x000fe40003f4d000 */
[----:B------:R-:W-:-:S05]  /*3d580*/  PRMT R26, R20, 0x7770, RZ ;  /* 0x00007770141a7816 */ /* 0x000fca00000000ff */
[----:B------:R-:W-:Y:S01]  /*3d590*/  STG.E.U8 desc[UR12][R24.64], R26 ;  /* 0x0000001a18007986 */ /* 0x000fe2000c10110c */
[----:B0-----:R-:W0:Y:S01]  /*3d5a0*/  LDC R15, c[0x0][0x278] ;  /* 0x00009e00ff0f7b82 */ /* 0x001e220000000800 */
[----:B-1----:R-:W-:Y:S02]  /*3d5b0*/  IMAD R10, R7, 0x4, R10 ;  /* 0x00000004070a7824 */ /* 0x002fe400078e020a */
[----:B--2---:R-:W-:Y:S01]  /*3d5c0*/  FADD R19, R21, R19 ;  /* 0x0000001315137221 */ /* 0x004fe20000000000 */
[----:B------:R-:W-:Y:S02]  /*3d5d0*/  @P4 FFMA.FTZ R19, R22, R16, +INF ;  /* 0x7f80000016134423 */ /* 0x000fe40000010010 */
[----:B------:R-:W-:Y:S04]  /*3d5e0*/  LDS.128 R20, [R23+UR6+0xc00] ;  /* 0x000c000617147984 */ /* 0x000fe80008000c00 */
[----:B------:R-:W-:Y:S04]  /*3d5f0*/  STL [R1+0x350], R19 ;  /* 0x0003501301007387 */ /* 0x000fe80000100800 */
[----:B------:R-:W1:Y:S04]  /*3d600*/  LDS.128 R16, [R27+UR6+0x800] ;  /* 0x000800061b107984 */ /* 0x000e680008000c00 */
[----:B------:R-:W2:Y:S01]  /*3d610*/  LDS.128 R24, [R27+UR6+0xc00] ;  /* 0x000c00061b187984 */ /* 0x000ea20008000c00 */
[----:B------:R-:W-:-:S04]  /*3d620*/  IADD3 R12, P4, R3, R0, RZ ;  /* 0x00000000030c7210 */ /* 0x000fc80007f9e0ff */
[----:B------:R-:W-:Y:S02]  /*3d630*/  LEA.HI.X.SX32 R13, R3, R2, 0x1, P4 ;  /* 0x00000002030d7211 */ /* 0x000fe400020f0eff */
[----:B------:R-:W-:-:S05]  /*3d640*/  PRMT R3, R4, 0x7770, RZ ;  /* 0x0000777004037816 */ /* 0x000fca00000000ff */
[----:B------:R-:W-:Y:S04]  /*3d650*/  STG.E.U8 desc[UR12][R12.64], R3 ;  /* 0x000000030c007986 */ /* 0x000fe8000c10110c */
[----:B-1----:R-:W-:Y:S04]  /*3d660*/  STL.64 [R1+0x1848], R18 ;  /* 0x0018481201007387 */ /* 0x002fe80000100a00 */
[----:B------:R1:W-:Y:S04]  /*3d670*/  STL [R1+0x74], R10 ;  /* 0x0000740a01007387 */ /* 0x0003e80000100800 */
[----:B------:R-:W-:Y:S01]  /*3d680*/  STL.64 [R1+0x1a40], R20 ;  /* 0x001a401401007387 */ /* 0x000fe20000100a00 */
[----:B-1----:R-:W-:-:S05]  /*3d690*/  IMAD R10, R7, 0x4, R10 ;  /* 0x00000004070a7824 */ /* 0x002fca00078e020a */
[----:B------:R1:W-:Y:S01]  /*3d6a0*/  STL [R1+0x90], R10 ;  /* 0x0000900a01007387 */ /* 0x0003e20000100800 */
[----:B------:R-:W-:-:S03]  /*3d6b0*/  IMAD R14, R7, 0x4, R10 ;  /* 0x00000004070e7824 */ /* 0x000fc600078e020a */
[----:B------:R3:W-:Y:S01]  /*3d6c0*/  STL.64 [R1+0x1858], R22 ;  /* 0x0018581601007387 */ /* 0x0007e20000100a00 */
[----:B-1----:R-:W-:-:S03]  /*3d6d0*/  IMAD R10, R7, 0x4, R14 ;  /* 0x00000004070a7824 */ /* 0x002fc600078e020e */
[----:B---3--:R-:W3:Y:S04]  /*3d6e0*/  LDL.LU R22, [R1+0x30] ;  /* 0x0000300001167983 */ /* 0x008ee80000300800 */
[----:B------:R-:W4:Y:S04]  /*3d6f0*/  LDL.LU R11, [R1+0x34] ;  /* 0x00003400010b7983 */ /* 0x000f280000300800 */
[----:B------:R-:W5:Y:S04]  /*3d700*/  LDL.LU R18, [R1+0x38] ;  /* 0x0000380001127983 */ /* 0x000f680000300800 */
[----:B--2---:R1:W-:Y:S04]  /*3d710*/  STL.64 [R1+0x1840], R26 ;  /* 0x0018401a01007387 */ /* 0x0043e80000100a00 */
[----:B-1----:R-:W2:Y:S04]  /*3d720*/  LDL.LU R27, [R1+0x4c] ;  /* 0x00004c00011b7983 */ /* 0x002ea80000300800 */
[----:B------:R1:W-:Y:S04]  /*3d730*/  STL [R1+0xa0], R10 ;  /* 0x0000a00a01007387 */ /* 0x0003e80000100800 */
[----:B------:R-:W3:Y:S01]  /*3d740*/  LDL.LU.64 R12, [R1+0x1a48] ;  /* 0x001a4800010c7983 */ /* 0x000ee20000300a00 */
[----:B------:R-:W-:Y:S01]  /*3d750*/  FSETP.NEU.AND P5, PT, R28, RZ, PT ;  /* 0x000000ff1c00720b */ /* 0x000fe20003fad000 */
[----:B0-----:R-:W-:Y:S01]  /*3d760*/  IMAD R23, R15, 0x4, R29 ;  /* 0x000000040f177824 */ /* 0x001fe200078e021d */
[----:B------:R-:W-:Y:S01]  /*3d770*/  IADD3 R28, P4, R29, R0, RZ ;  /* 0x000000001d1c7210 */ /* 0x000fe20007f9e0ff */
[----:B------:R-:W-:Y:S01]  /*3d780*/  IMAD R15, R7, 0x4, R10 ;  /* 0x00000004070f7824 */ /* 0x000fe200078e020a */
[----:B-1----:R-:W-:-:S02]  /*3d790*/  PRMT R10, R5, 0x7770, RZ ;  /* 0x00007770050a7816 */ /* 0x002fc400000000ff */
[----:B------:R-:W-:Y:S02]  /*3d7a0*/  LEA.HI.X.SX32 R29, R29, R2, 0x1, P4 ;  /* 0x000000021d1d7211 */ /* 0x000fe400020f0eff */
[----:B------:R0:W-:Y:S01]  /*3d7b0*/  STL [R1+0x94], R15 ;  /* 0x0000940f01007387 */ /* 0x0001e20000100800 */
[----:B------:R-:W-:-:S03]  /*3d7c0*/  IADD3 R20, P4, R23, R0, RZ ;  /* 0x0000000017147210 */ /* 0x000fc60007f9e0ff */
[----:B------:R1:W-:Y:S01]  /*3d7d0*/  STG.E.U8 desc[UR12][R28.64], R10 ;  /* 0x0000000a1c007986 */ /* 0x0003e2000c10110c */
[----:B------:R-:W-:Y:S01]  /*3d7e0*/  LEA.HI.X.SX32 R21, R23, R2, 0x1, P4 ;  /* 0x0000000217157211 */ /* 0x000fe200020f0eff */
[C---:B0-----:R-:W-:Y:S02]  /*3d7f0*/  IMAD R15, R7.reuse, 0x4, R15 ;  /* 0x00000004070f7824 */ /* 0x041fe400078e020f */
[----:B------:R-:W-:Y:S02]  /*3d800*/  STL.64 [R1+0x1a38], R4 ;  /* 0x001a380401007387 */ /* 0x000fe40000100a00 */
[----:B------:R-:W-:Y:S02]  /*3d810*/  IMAD R26, R7, 0x4, R15 ;  /* 0x00000004071a7824 */ /* 0x000fe400078e020f */
[----:B-1----:R-:W5:Y:S04]  /*3d820*/  LDL.LU R10, [R1+0x3c] ;  /* 0x00003c00010a7983 */ /* 0x002f680000300800 */
[----:B------:R0:W-:Y:S02]  /*3d830*/  STL.64 [R1+0x1a30], R14 ;  /* 0x001a300e01007387 */ /* 0x0001e40000100a00 */
[----:B0-----:R-:W-:-:S05]  /*3d840*/  PRMT R15, R8, 0x7770, RZ ;  /* 0x00007770080f7816 */ /* 0x001fca00000000ff */
[----:B------:R0:W-:Y:S01]  /*3d850*/  STG.E.U8 desc[UR12][R20.64], R15 ;  /* 0x0000000f14007986 */ /* 0x0001e2000c10110c */
[----:B--2---:R-:W-:-:S04]  /*3d860*/  IADD3 R28, P4, R27, R0, RZ ;  /* 0x000000001b1c7210 */ /* 0x004fc80007f9e0ff */
[----:B------:R-:W-:Y:S02]  /*3d870*/  LEA.HI.X.SX32 R29, R27, R2, 0x1, P4 ;  /* 0x000000021b1d7211 */ /* 0x000fe400020f0eff */
[----:B------:R-:W2:Y:S04]  /*3d880*/  LDL.LU R27, [R1+0x40] ;  /* 0x00004000011b7983 */ /* 0x000ea80000300800 */
[----:B---3--:R1:W-:Y:S04]  /*3d890*/  STL.64 [R1+0x1a18], R12 ;  /* 0x001a180c01007387 */ /* 0x0083e80000100a00 */
[----:B0-----:R-:W3:Y:S01]  /*3d8a0*/  LDL.LU.64 R20, [R1+0x1a40] ;  /* 0x001a400001147983 */ /* 0x001ee20000300a00 */
[----:B------:R-:W-:-:S03]  /*3d8b0*/  IADD3 R4, P4, R22, R0, RZ ;  /* 0x0000000016047210 */ /* 0x000fc60007f9e0ff */
[----:B------:R0:W-:Y:S01]  /*3d8c0*/  STL.64 [R1+0x1a00], R16 ;  /* 0x001a001001007387 */ /* 0x0001e20000100a00 */
[----:B------:R-:W-:Y:S02]  /*3d8d0*/  PRMT R14, R12, 0x7770, RZ ;  /* 0x000077700c0e7816 */ /* 0x000fe400000000ff */
[----:B------:R-:W-:Y:S02]  /*3d8e0*/  LEA.HI.X.SX32 R5, R22, R2, 0x1, P4 ;  /* 0x0000000216057211 */ /* 0x000fe400020f0eff */
[----:B-1----:R-:W-:Y:S01]  /*3d8f0*/  PRMT R13, R16, 0x7770, RZ ;  /* 0x00007770100d7816 */ /* 0x002fe200000000ff */
[----:B0-----:R-:W2:Y:S04]  /*3d900*/  LDL R17, [R1+0x10] ;  /* 0x0000100001117983 */ /* 0x001ea80000100800 */
[----:B------:R-:W-:Y:S04]  /*3d910*/  STG.E.U8 desc[UR12][R28.64], R14 ;  /* 0x0000000e1c007986 */ /* 0x000fe8000c10110c */
[----:B------:R0:W-:Y:S01]  /*3d920*/  STG.E.U8 desc[UR12][R4.64], R13 ;  /* 0x0000000d04007986 */ /* 0x0001e2000c10110c */
[----:B------:R-:W-:-:S04]  /*3d930*/  IMAD R23, R7, 0x4, R26 ;  /* 0x0000000407177824 */ /* 0x000fc800078e021a */
[C---:B------:R-:W-:Y:S01]  /*3d940*/  IMAD R3, R7.reuse, 0x4, R23 ;  /* 0x0000000407037824 */ /* 0x040fe200078e0217 */
[----:B---3--:R-:W-:Y:S04]  /*3d950*/  STL.64 [R1+0x19f0], R20 ;  /* 0x0019f01401007387 */ /* 0x008fe80000100a00 */
[----:B0-----:R-:W3:Y:S01]  /*3d960*/  LDL.LU.64 R4, [R1+0x1a38] ;  /* 0x001a380001047983 */ /* 0x001ee20000300a00 */
[----:B------:R-:W-:Y:S01]  /*3d970*/  IMAD R12, R7, 0x4, R3 ;  /* 0x00000004070c7824 */ /* 0x000fe200078e0203 */
[----:B----4-:R-:W-:-:S03]  /*3d980*/  IADD3 R28, P4, R11, R0, RZ ;  /* 0x000000000b1c7210 */ /* 0x010fc60007f9e0ff */
[----:B------:R-:W-:Y:S01]  /*3d990*/  IMAD R22, R7, 0x4, R12 ;  /* 0x0000000407167824 */ /* 0x000fe200078e020c */
[----:B------:R-:W-:Y:S02]  /*3d9a0*/  LEA.HI.X.SX32 R29, R11, R2, 0x1, P4 ;  /* 0x000000020b1d7211 */ /* 0x000fe400020f0eff */
[----:B-----5:R-:W-:Y:S01]  /*3d9b0*/  IADD3 R14, P4, R18, R0, RZ ;  /* 0x00000000120e7210 */ /* 0x020fe20007f9e0ff */
[C---:B------:R-:W-:Y:S01]  /*3d9c0*/  IMAD R12, R7.reuse, 0x4, R22 ;  /* 0x00000004070c7824 */ /* 0x040fe200078e0216 */
[----:B------:R-:W-:Y:S02]  /*3d9d0*/  PRMT R11, R20, 0x7770, RZ ;  /* 0x00007770140b7816 */ /* 0x000fe400000000ff */
[----:B------:R-:W-:Y:S01]  /*3d9e0*/  LEA.HI.X.SX32 R15, R18, R2, 0x1, P4 ;  /* 0x00000002120f7211 */ /* 0x000fe200020f0eff */
[----:B------:R-:W-:Y:S02]  /*3d9f0*/  IMAD R18, R7, 0x4, R12 ;  /* 0x0000000407127824 */ /* 0x000fe400078e020c */
[----:B------:R0:W-:Y:S01]  /*3da00*/  STG.E.U8 desc[UR12][R28.64], R11 ;  /* 0x0000000b1c007986 */ /* 0x0001e2000c10110c */
[----:B------:R-:W-:-:S02]  /*3da10*/  PRMT R13, R24, 0x7770, RZ ;  /* 0x00007770180d7816 */ /* 0x000fc400000000ff */
[----:B--2---:R-:W-:Y:S01]  /*3da20*/  PRMT R17, R17, 0x7771, RZ ;  /* 0x0000777111117816 */ /* 0x004fe200000000ff */
[----:B------:R-:W-:Y:S01]  /*3da30*/  STL [R1+0x7c], R12 ;  /* 0x00007c0c01007387 */ /* 0x000fe20000100800 */
[----:B0-----:R-:W-:Y:S01]  /*3da40*/  IADD3 R28, P4, R10, R0, RZ ;  /* 0x000000000a1c7210 */ /* 0x001fe20007f9e0ff */
[----:B------:R-:W-:-:S03]  /*3da50*/  IMAD R11, R7, 0x4, R18 ;  /* 0x00000004070b7824 */ /* 0x000fc600078e0212 */
[----:B------:R-:W-:Y:S01]  /*3da60*/  LEA.HI.X.SX32 R29, R10, R2, 0x1, P4 ;  /* 0x000000020a1d7211 */ /* 0x000fe200020f0eff */
[C---:B------:R-:W-:Y:S01]  /*3da70*/  IMAD R10, R7.reuse, 0x4, R11 ;  /* 0x00000004070a7824 */ /* 0x040fe200078e020b */
[----:B------:R-:W-:Y:S03]  /*3da80*/  STL.64 [R1+0x1a20], R22 ;  /* 0x001a201601007387 */ /* 0x000fe60000100a00 */
[----:B------:R-:W-:Y:S01]  /*3da90*/  IMAD R16, R7, 0x4, R10 ;  /* 0x0000000407107824 */ /* 0x000fe200078e020a */
[----:B------:R-:W-:Y:S01]  /*3daa0*/  STL.64 [R1+0x1a08], R18 ;  /* 0x001a081201007387 */ /* 0x000fe20000100a00 */
[----:B------:R-:W-:-:S03]  /*3dab0*/  IADD3 R20, P4, R27, R0, RZ ;  /* 0x000000001b147210 */ /* 0x000fc60007f9e0ff */
[----:B------:R0:W-:Y:S04]  /*3dac0*/  STL.64 [R1+0x19e0], R24 ;  /* 0x0019e01801007387 */ /* 0x0001e80000100a00 */
[----:B------:R-:W-:Y:S04]  /*3dad0*/  STG.E.U8 desc[UR12][R14.64], R13 ;  /* 0x0000000d0e007986 */ /* 0x000fe8000c10110c */
[----:B------:R1:W-:Y:S04]  /*3dae0*/  STG.E.U8 desc[UR12][R28.64], R17 ;  /* 0x000000111c007986 */ /* 0x0003e8000c10110c */
[----:B0-----:R-:W2:Y:S01]  /*3daf0*/  LDL.LU R25, [R1+0x80] ;  /* 0x0000800001197983 */ /* 0x001ea20000300800 */
[----:B------:R-:W-:-:S03]  /*3db00*/  LEA.HI.X.SX32 R21, R27, R2, 0x1, P4 ;  /* 0x000000021b157211 */ /* 0x000fc600020f0eff */
[----:B------:R-:W4:Y:S01]  /*3db10*/  LDL.LU R12, [R1+0x74] ;  /* 0x00007400010c7983 */ /* 0x000f220000300800 */
[----:B-1----:R-:W-:-:S03]  /*3db20*/  IMAD R17, R7, 0x4, R16 ;  /* 0x0000000407117824 */ /* 0x002fc600078e0210 */
[----:B------:R-:W5:Y:S01]  /*3db30*/  LDL.LU.64 R14, [R1+0x1a30] ;  /* 0x001a3000010e7983 */ /* 0x000f620000300a00 */
[----:B------:R-:W-:-:S03]  /*3db40*/  IADD3 R28, P4, R6, R0, RZ ;  /* 0x00000000061c7210 */ /* 0x000fc60007f9e0ff */
[----:B------:R-:W2:Y:S04]  /*3db50*/  LDL.LU R13, [R1+0x90] ;  /* 0x00009000010d7983 */ /* 0x000ea80000300800 */
[----:B------:R0:W-:Y:S01]  /*3db60*/  STL [R1+0x64], R16 ;  /* 0x0000641001007387 */ /* 0x0001e20000100800 */
[----:B------:R-:W-:Y:S02]  /*3db70*/  LEA.HI.X.SX32 R29, R6, R2, 0x1, P4 ;  /* 0x00000002061d7211 */ /* 0x000fe400020f0eff */
[----:B------:R-:W-:-:S04]  /*3db80*/  IADD3 R22, P4, R9, R0, RZ ;  /* 0x0000000009167210 */ /* 0x000fc80007f9e0ff */
[----:B------:R-:W-:Y:S01]  /*3db90*/  LEA.HI.X.SX32 R23, R9, R2, 0x1, P4 ;  /* 0x0000000209177211 */ /* 0x000fe200020f0eff */
[----:B---3--:R1:W-:Y:S04]  /*3dba0*/  STL [R1+0x19c0], R4 ;  /* 0x0019c00401007387 */ /* 0x0083e80000100800 */
[----:B------:R3:W-:Y:S01]  /*3dbb0*/  STL [R1+0x60], R17 ;  /* 0x0000601101007387 */ /* 0x0007e20000100800 */
[----:B0-----:R-:W-:-:S03]  /*3dbc0*/  PRMT R16, R4, 0x7771, RZ ;  /* 0x0000777104107816 */ /* 0x001fc600000000ff */
[----:B-1----:R-:W2:Y:S01]  /*3dbd0*/  LDL.LU R4, [R1+0x94] ;  /* 0x0000940001047983 */ /* 0x002ea20000300800 */
[----:B---3--:R-:W-:-:S05]  /*3dbe0*/  IMAD R17, R7, 0x4, R17 ;  /* 0x0000000407117824 */ /* 0x008fca00078e0211 */
[----:B------:R-:W-:Y:S04]  /*3dbf0*/  STL [R1+0x5c], R17 ;  /* 0x00005c1101007387 */ /* 0x000fe80000100800 */
[----:B------:R0:W-:Y:S04]  /*3dc00*/  STL.64 [R1+0x19f8], R10 ;  /* 0x0019f80a01007387 */ /* 0x0001e80000100a00 */
[----:B0-----:R-:W3:Y:S04]  /*3dc10*/  LDL.LU R10, [R1+0xa0] ;  /* 0x0000a000010a7983 */ /* 0x001ee80000300800 */
[----:B------:R-:W2:Y:S01]  /*3dc20*/  LDL.LU R9, [R1+0x1a28] ;  /* 0x001a280001097983 */ /* 0x000ea20000300800 */
[----:B------:R-:W-:Y:S01]  /*3dc30*/  IMAD R27, R7, 0x4, R17 ;  /* 0x00000004071b7824 */ /* 0x000fe200078e0211 */
[----:B------:R-:W-:Y:S01]  /*3dc40*/  PRMT R6, R5, 0x7771, RZ ;  /* 0x0000777105067816 */ /* 0x000fe200000000ff */
[----:B------:R-:W-:-:S02]  /*3dc50*/  IMAD.MOV.U32 R18, RZ, RZ, R26 ;  /* 0x000000ffff127224 */ /* 0x000fc400078e001a */
[C---:B------:R-:W-:Y:S01]  /*3dc60*/  IMAD R26, R7.reuse, 0x4, R27 ;  /* 0x00000004071a7824 */ /* 0x040fe200078e021b */
[----:B------:R4:W-:Y:S04]  /*3dc70*/  STG.E.U8 desc[UR12][R20.64], R16 ;  /* 0x0000001014007986 */ /* 0x0009e8000c10110c */
[----:B------:R0:W-:Y:S04]  /*3dc80*/  STG.E.U8 desc[UR12][R28.64], R6 ;  /* 0x000000061c007986 */ /* 0x0001e8000c10110c */
[----:B------:R1:W-:Y:S01]  /*3dc90*/  STL [R1+0x1998], R5 ;  /* 0x0019980501007387 */ /* 0x0003e20000100800 */
[----:B----4-:R-:W-:Y:S01]  /*3dca0*/  IADD3 R20, P6, R12, R0, RZ ;  /* 0x000000000c147210 */ /* 0x010fe20007fde0ff */
[----:B0-----:R-:W-:-:S02]  /*3dcb0*/  IMAD R6, R7, 0x4, R26 ;  /* 0x0000000407067824 */ /* 0x001fc400078e021a */
[----:B------:R-:W-:Y:S02]  /*3dcc0*/  STL [R1+0x19e8], R26 ;  /* 0x0019e81a01007387 */ /* 0x000fe40000100800 */
[C---:B-1----:R-:W-:Y:S02]  /*3dcd0*/  IMAD R5, R7.reuse, 0x4, R6 ;  /* 0x0000000407057824 */ /* 0x042fe400078e0206 */
[----:B------:R-:W-:Y:S01]  /*3dce0*/  STL [R1+0x1a10], R27 ;  /* 0x001a101b01007387 */ /* 0x000fe20000100800 */
[----:B------:R-:W-:Y:S02]  /*3dcf0*/  PRMT R29, R8, 0x7771, RZ ;  /* 0x00007771081d7816 */ /* 0x000fe400000000ff */
[----:B------:R-:W-:Y:S02]  /*3dd00*/  LEA.HI.X.SX32 R21, R12, R2, 0x1, P6 ;  /* 0x000000020c157211 */ /* 0x000fe400030f0eff */
[C---:B-----5:R-:W-:Y:S01]  /*3dd10*/  IADD3 R28, P6, R14.reuse, R0, RZ ;  /* 0x000000000e1c7210 */ /* 0x060fe20007fde0ff */
[----:B------:R0:W-:Y:S03]  /*3dd20*/  STG.E.U8 desc[UR12][R22.64], R29 ;  /* 0x0000001d16007986 */ /* 0x0001e6000c10110c */
[----:B0-----:R-:W-:Y:S01]  /*3dd30*/  LEA.HI.X.SX32 R29, R14, R2, 0x1, P6 ;  /* 0x000000020e1d7211 */ /* 0x001fe200030f0eff */
[----:B--2---:R-:W-:Y:S04]  /*3dd40*/  STL.64 [R1+0x1980], R8 ;  /* 0x0019800801007387 */ /* 0x004fe80000100a00 */
[----:B------:R0:W-:Y:S04]  /*3dd50*/  STL [R1+0x4c], R5 ;  /* 0x00004c0501007387 */ /* 0x0001e80000100800 */
[----:B------:R-:W2:Y:S01]  /*3dd60*/  LDL.LU.64 R22, [R1+0x1a20] ;  /* 0x001a200001167983 */ /* 0x000ea20000300a00 */
[----:B0-----:R-:W-:-:S05]  /*3dd70*/  IMAD R5, R7, 0x4, R5 ;  /* 0x0000000407057824 */ /* 0x001fca00078e0205 */
[----:B------:R0:W-:Y:S04]  /*3dd80*/  STL [R1+0x48], R5 ;  /* 0x0000480501007387 */ /* 0x0001e80000100800 */
[----:B0-----:R-:W4:Y:S04]  /*3dd90*/  LDL.LU R5, [R1+0x7c] ;  /* 0x00007c0001057983 */ /* 0x001f280000300800 */
[----:B------:R-:W-:Y:S04]  /*3dda0*/  STL [R1+0x19d8], R28 ;  /* 0x0019d81c01007387 */ /* 0x000fe80000100800 */
[----:B------:R0:W-:Y:S04]  /*3ddb0*/  STL [R1+0x19c8], R29 ;  /* 0x0019c81d01007387 */ /* 0x0001e80000100800 */
[----:B0-----:R-:W5:Y:S01]  /*3ddc0*/  LDL.LU R29, [R1+0x48] ;  /* 0x00004800011d7983 */ /* 0x001f620000300800 */
[----:B------:R-:W-:-:S04]  /*3ddd0*/  IADD3 R16, P4, R25, R0, RZ ;  /* 0x0000000019107210 */ /* 0x000fc80007f9e0ff */
[----:B------:R-:W-:Y:S02]  /*3dde0*/  LEA.HI.X.SX32 R17, R25, R2, 0x1, P4 ;  /* 0x0000000219117211 */ /* 0x000fe400020f0eff */
[----:B------:R-:W-:-:S04]  /*3ddf0*/  IADD3 R24, P4, R13, R0, RZ ;  /* 0x000000000d187210 */ /* 0x000fc80007f9e0ff */
[----:B------:R-:W-:Y:S02]  /*3de00*/  LEA.HI.X.SX32 R25, R13, R2, 0x1, P4 ;  /* 0x000000020d197211 */ /* 0x000fe400020f0eff */
[----:B---3--:R-:W-:-:S04]  /*3de10*/  IADD3 R12, P4, R10, R0, RZ ;  /* 0x000000000a0c7210 */ /* 0x008fc80007f9e0ff */
[----:B------:R-:W-:Y:S01]  /*3de20*/  LEA.HI.X.SX32 R13, R10, R2, 0x1, P4 ;  /* 0x000000020a0d7211 */ /* 0x000fe200020f0eff */
[----:B-----5:R-:W-:-:S05]  /*3de30*/  IMAD R14, R7, 0x4, R29 ;  /* 0x00000004070e7824 */ /* 0x020fca00078e021d */
[----:B------:R-:W-:Y:S04]  /*3de40*/  STL [R1+0x44], R14 ;  /* 0x0000440e01007387 */ /* 0x000fe80000100800 */
[----:B------:R0:W-:Y:S04]  /*3de50*/  STL.64 [R1+0x80], R12 ;  /* 0x0000800c01007387 */ /* 0x0001e80000100a00 */
[----:B0-----:R-:W3:Y:S01]  /*3de60*/  LDL.LU.64 R12, [R1+0x1a18] ;  /* 0x001a1800010c7983 */ /* 0x001ee20000300a00 */
[----:B------:R-:W-:Y:S01]  /*3de70*/  IADD3 R8, P6, R4, R0, RZ ;  /* 0x0000000004087210 */ /* 0x000fe20007fde0ff */
[----:B------:R-:W-:-:S03]  /*3de80*/  IMAD R14, R7, 0x4, R14 ;  /* 0x00000004070e7824 */ /* 0x000fc600078e020e */
[----:B------:R-:W-:Y:S01]  /*3de90*/  LEA.HI.X.SX32 R9, R4, R2, 0x1, P6 ;  /* 0x0000000204097211 */ /* 0x000fe200030f0eff */
[----:B------:R-:W-:Y:S01]  /*3dea0*/  IMAD R4, R7, 0x4, R14 ;  /* 0x0000000407047824 */ /* 0x000fe200078e020e */
[----:B------:R-:W-:-:S03]  /*3deb0*/  IADD3 R26, P6, R18, R0, RZ ;  /* 0x00000000121a7210 */ /* 0x000fc60007fde0ff */
[----:B------:R0:W-:Y:S02]  /*3dec0*/  STL.64 [R1+0x90], R8 ;  /* 0x0000900801007387 */ /* 0x0001e40000100a00 */
[----:B0-----:R-:W-:-:S04]  /*3ded0*/  IADD3 R8, P4, R15, R0, RZ ;  /* 0x000000000f087210 */ /* 0x001fc80007f9e0ff */
[----:B------:R-:W-:Y:S01]  /*3dee0*/  LEA.HI.X.SX32 R9, R15, R2, 0x1, P4 ;  /* 0x000000020f097211 */ /* 0x000fe200020f0eff */
[----:B------:R-:W-:Y:S01]  /*3def0*/  IMAD R15, R7, 0x4, R4 ;  /* 0x00000004070f7824 */ /* 0x000fe200078e0204 */
[----:B---3--:R0:W-:Y:S01]  /*3df00*/  STL.64 [R1+0x1958], R12 ;  /* 0x0019580c01007387 */ /* 0x0081e20000100a00 */
[----:B------:R-:W-:-:S03]  /*3df10*/  PRMT R10, R12, 0x7771, RZ ;  /* 0x000077710c0a7816 */ /* 0x000fc600000000ff */
[----:B------:R1:W-:Y:S04]  /*3df20*/  STL [R1+0x3c], R4 ;  /* 0x00003c0401007387 */ /* 0x0003e80000100800 */
[----:B------:R-:W-:Y:S01]  /*3df30*/  STL [R1+0xa8], R26 ;  /* 0x0000a81a01007387 */ /* 0x000fe20000100800 */
[----:B0-----:R-:W-:Y:S01]  /*3df40*/  IMAD.MOV.U32 R13, RZ, RZ, R27 ;  /* 0x000000ffff0d7224 */ /* 0x001fe200078e001b */
[----:B------:R-:W-:Y:S02]  /*3df50*/  LEA.HI.X.SX32 R13, R18, R2, 0x1, P6 ;  /* 0x00000002120d7211 */ /* 0x000fe400030f0eff */
[----:B------:R-:W3:Y:S01]  /*3df60*/  LDL.LU R27, [R1+0x1a10] ;  /* 0x001a1000011b7983 */ /* 0x000ee20000300800 */
[----:B--2---:R-:W-:Y:S01]  /*3df70*/  IADD3 R18, P4, R23, R0, RZ ;  /* 0x0000000017127210 */ /* 0x004fe20007f9e0ff */
[----:B-1----:R-:W-:-:S02]  /*3df80*/  IMAD R4, R7, 0x4, R15 ;  /* 0x0000000407047824 */ /* 0x002fc400078e020f */
[----:B------:R-:W-:Y:S04]  /*3df90*/  STL [R1+0x1988], R9 ;  /* 0x0019880901007387 */ /* 0x000fe80000100800 */
[----:B------:R-:W-:Y:S04]  /*3dfa0*/  STL [R1+0xac], R13 ;  /* 0x0000ac0d01007387 */ /* 0x000fe80000100800 */
[----:B------:R0:W-:Y:S04]  /*3dfb0*/  STL.64 [R1+0x19d0], R14 ;  /* 0x0019d00e01007387 */ /* 0x0001e80000100a00 */
[----:B------:R1:W-:Y:S04]  /*3dfc0*/  STL [R1+0xb0], R18 ;  /* 0x0000b01201007387 */ /* 0x0003e80000100800 */
[----:B------:R2:W-:Y:S01]  /*3dfd0*/  STG.E.U8 desc[UR12][R16.64], R10 ;  /* 0x0000000a10007986 */ /* 0x0005e2000c10110c */
[----:B0-----:R-:W-:-:S02]  /*3dfe0*/  IMAD.MOV.U32 R14, RZ, RZ, R18 ;  /* 0x000000ffff0e7224 */ /* 0x001fc400078e0012 */
[----:B------:R-:W-:Y:S02]  /*3dff0*/  IMAD.MOV.U32 R15, RZ, RZ, R19 ;  /* 0x000000ffff0f7224 */ /* 0x000fe400078e0013 */
[----:B-1----:R-:W5:Y:S04]  /*3e000*/  LDL.LU.64 R18, [R1+0x1a08] ;  /* 0x001a080001127983 */ /* 0x002f680000300a00 */
[----:B--2---:R-:W2:Y:S01]  /*3e010*/  LDL.LU.64 R16, [R1+0x1a00] ;  /* 0x001a000001107983 */ /* 0x004ea20000300a00 */
[----:B------:R-:W-:Y:S01]  /*3e020*/  IMAD.MOV.U32 R12, RZ, RZ, R26 ;  /* 0x000000ffff0c7224 */ /* 0x000fe200078e001a */
[----:B------:R-:W-:Y:S02]  /*3e030*/  IADD3 R12, P6, R3, R0, RZ ;  /* 0x00000000030c7210 */ /* 0x000fe40007fde0ff */
[-C--:B------:R-:W-:Y:S01]  /*3e040*/  LEA.HI.X.SX32 R15, R23, R2.reuse, 0x1, P4 ;  /* 0x00000002170f7211 */ /* 0x080fe200020f0eff */
[----:B------:R-:W-:Y:S01]  /*3e050*/  IMAD R28, R7, 0x4, R3 ;  /* 0x00000004071c7824 */ /* 0x000fe200078e0203 */
[----:B------:R-:W-:Y:S01]  /*3e060*/  LEA.HI.X.SX32 R13, R3, R2, 0x1, P6 ;  /* 0x00000002030d7211 */ /* 0x000fe200030f0eff */
[----:B------:R-:W3:Y:S04]  /*3e070*/  LDL.LU R26, [R1+0x64] ;  /* 0x00006400011a7983 */ /* 0x000ee80000300800 */
[----:B------:R0:W-:Y:S01]  /*3e080*/  STL [R1+0xb4], R15 ;  /* 0x0000b40f01007387 */ /* 0x0001e20000100800 */
[----:B------:R-:W-:-:S03]  /*3e090*/  IADD3 R10, P4, R28, R0, RZ ;  /* 0x000000001c0a7210 */ /* 0x000fc60007f9e0ff */
[----:B0-----:R-:W3:Y:S04]  /*3e0a0*/  LDL.LU R15, [R1+0x60] ;  /* 0x00006000010f7983 */ /* 0x001ee80000300800 */
[----:B------:R0:W-:Y:S01]  /*3e0b0*/  STL.64 [R1+0xb8], R12 ;  /* 0x0000b80c01007387 */ /* 0x0001e20000100a00 */
[----:B------:R-:W-:Y:S01]  /*3e0c0*/  IMAD R3, R7, 0x4, R4 ;  /* 0x0000000407037824 */ /* 0x000fe200078e0204 */
[----:B0-----:R-:W-:-:S04]  /*3e0d0*/  IADD3 R12, P6, R22, R0, RZ ;  /* 0x00000000160c7210 */ /* 0x001fc80007fde0ff */
[----:B------:R-:W-:Y:S01]  /*3e0e0*/  LEA.HI.X.SX32 R13, R22, R2, 0x1, P6 ;  /* 0x00000002160d7211 */ /* 0x000fe200030f0eff */
[----:B------:R-:W-:-:S04]  /*3e0f0*/  IMAD R23, R7, 0x4, R3 ;  /* 0x0000000407177824 */ /* 0x000fc800078e0203 */
[----:B------:R-:W-:Y:S01]  /*3e100*/  IMAD R22, R7, 0x4, R23 ;  /* 0x0000000407167824 */ /* 0x000fe200078e0217 */
[----:B--2---:R-:W-:Y:S01]  /*3e110*/  PRMT R9, R16, 0x7771, RZ ;  /* 0x0000777110097816 */ /* 0x004fe200000000ff */
[----:B------:R0:W-:Y:S04]  /*3e120*/  STL.64 [R1+0x1940], R16 ;  /* 0x0019401001007387 */ /* 0x0001e80000100a00 */
[----:B------:R1:W-:Y:S01]  /*3e130*/  STL [R1+0x98], R10 ;  /* 0x0000980a01007387 */ /* 0x0003e20000100800 */
[----:B0-----:R-:W-:Y:S02]  /*3e140*/  IMAD.MOV.U32 R16, RZ, RZ, R10 ;  /* 0x000000ffff107224 */ /* 0x001fe400078e000a */
[----:B------:R-:W-:Y:S02]  /*3e150*/  IMAD.MOV.U32 R17, RZ, RZ, R11 ;  /* 0x000000ffff117224 */ /* 0x000fe400078e000b */
[----:B-1----:R-:W2:Y:S01]  /*3e160*/  LDL.LU.64 R10, [R1+0x19f8] ;  /* 0x0019f800010a7983 */ /* 0x002ea20000300a00 */
[----:B------:R-:W-:-:S03]  /*3e170*/  LEA.HI.X.SX32 R17, R28, R2, 0x1, P4 ;  /* 0x000000021c117211 */ /* 0x000fc600020f0eff */
[----:B------:R4:W-:Y:S01]  /*3e180*/  STL.64 [R1+0xc0], R12 ;  /* 0x0000c00c01007387 */ /* 0x0009e20000100a00 */
[----:B-----5:R-:W-:-:S03]  /*3e190*/  IADD3 R16, P6, R18, R0, RZ ;  /* 0x0000000012107210 */ /* 0x020fc60007fde0ff */
[----:B------:R0:W-:Y:S01]  /*3e1a0*/  STL [R1+0x9c], R17 ;  /* 0x00009c1101007387 */ /* 0x0001e20000100800 */
[C---:B----4-:R-:W-:Y:S02]  /*3e1b0*/  IADD3 R12, P4, R5.reuse, R0, RZ ;  /* 0x00000000050c7210 */ /* 0x050fe40007f9e0ff */
[-C--:B0-----:R-:W-:Y:S02]  /*3e1c0*/  LEA.HI.X.SX32 R17, R18, R2.reuse, 0x1, P6 ;  /* 0x0000000212117211 */ /* 0x081fe400030f0eff */
[----:B------:R-:W-:Y:S01]  /*3e1d0*/  LEA.HI.X.SX32 R13, R5, R2, 0x1, P4 ;  /* 0x00000002050d7211 */ /* 0x000fe200020f0eff */
[----:B------:R0:W-:Y:S04]  /*3e1e0*/  STL [R1+0x19c4], R23 ;  /* 0x0019c41701007387 */ /* 0x0001e80000100800 */
[----:B------:R1:W-:Y:S04]  /*3e1f0*/  STG.E.U8 desc[UR12][R20.64], R9 ;  /* 0x0000000914007986 */ /* 0x0003e8000c10110c */
[----:B0-----:R-:W4:Y:S04]  /*3e200*/  LDL.LU R23, [R1+0x5c] ;  /* 0x00005c0001177983 */ /* 0x001f280000300800 */
[----:B------:R0:W-:Y:S04]  /*3e210*/  STL.64 [R1+0x88], R12 ;  /* 0x0000880c01007387 */ /* 0x0001e80000100a00 */
[----:B------:R2:W-:Y:S04]  /*3e220*/  STL.64 [R1+0xc8], R16 ;  /* 0x0000c81001007387 */ /* 0x0005e80000100a00 */
[----:B-1----:R-:W5:Y:S01]  /*3e230*/  LDL.LU.64 R20, [R1+0x19f0] ;  /* 0x0019f00001147983 */ /* 0x002f620000300a00 */
[----:B0-----:R-:W-:-:S03]  /*3e240*/  IMAD R12, R7, 0x4, R22 ;  /* 0x00000004070c7824 */ /* 0x001fc600078e0216 */
[----:B------:R-:W4:Y:S01]  /*3e250*/  LDL.LU R28, [R1+0x4c] ;  /* 0x00004c00011c7983 */ /* 0x000f220000300800 */
[----:B------:R-:W-:-:S04]  /*3e260*/  IMAD R5, R7, 0x4, R12 ;  /* 0x0000000407057824 */ /* 0x000fc800078e020c */
[----:B------:R-:W-:Y:S01]  /*3e270*/  IMAD R14, R7, 0x4, R5 ;  /* 0x00000004070e7824 */ /* 0x000fe200078e0205 */
[----:B--2---:R-:W-:-:S04]  /*3e280*/  IADD3 R16, P4, R11, R0, RZ ;  /* 0x000000000b107210 */ /* 0x004fc80007f9e0ff */
[----:B------:R-:W-:Y:S01]  /*3e290*/  LEA.HI.X.SX32 R17, R11, R2, 0x1, P4 ;  /* 0x000000020b117211 */ /* 0x000fe200020f0eff */
[----:B------:R0:W-:Y:S01]  /*3e2a0*/  STL [R1+0x1954], R16 ;  /* 0x0019541001007387 */ /* 0x0001e20000100800 */
[----:B------:R-:W-:-:S03]  /*3e2b0*/  IADD3 R18, P6, R10, R0, RZ ;  /* 0x000000000a127210 */ /* 0x000fc60007fde0ff */
[----:B------:R1:W-:Y:S04]  /*3e2c0*/  STL [R1+0x1950], R17 ;  /* 0x0019501101007387 */ /* 0x0003e80000100800 */
[----:B------:R-:W2:Y:S01]  /*3e2d0*/  LDL.LU R9, [R1+0x44] ;  /* 0x0000440001097983 */ /* 0x000ea20000300800 */
[----:B0-----:R-:W-:Y:S02]  /*3e2e0*/  IMAD.MOV.U32 R16, RZ, RZ, R18 ;  /* 0x000000ffff107224 */ /* 0x001fe400078e0012 */
[----:B-1----:R-:W-:Y:S01]  /*3e2f0*/  IMAD.MOV.U32 R17, RZ, RZ, R19 ;  /* 0x000000ffff117224 */ /* 0x002fe200078e0013 */
[----:B------:R-:W-:Y:S02]  /*3e300*/  LEA.HI.X.SX32 R17, R10, R2, 0x1, P6 ;  /* 0x000000020a117211 */ /* 0x000fe400030f0eff */
[----:B---3--:R-:W-:-:S02]  /*3e310*/  IADD3 R10, P4, R26, R0, RZ ;  /* 0x000000001a0a7210 */ /* 0x008fc40007f9e0ff */
[C---:B------:R-:W-:Y:S01]  /*3e320*/  IADD3 R18, P6, R15.reuse, R0, RZ ;  /* 0x000000000f127210 */ /* 0x040fe20007fde0ff */
[----:B------:R0:W-:Y:S01]  /*3e330*/  STL [R1+0x68], R14 ;  /* 0x0000680e01007387 */ /* 0x0001e20000100800 */
[-C--:B------:R-:W-:Y:S02]  /*3e340*/  LEA.HI.X.SX32 R11, R26, R2.reuse, 0x1, P4 ;  /* 0x000000021a0b7211 */ /* 0x080fe400020f0eff */
[----:B------:R-:W-:Y:S01]  /*3e350*/  LEA.HI.X.SX32 R19, R15, R2, 0x1, P6 ;  /* 0x000000020f137211 */ /* 0x000fe200030f0eff */
[----:B0-----:R-:W-:Y:S01]  /*3e360*/  IMAD R14, R7, 0x4, R14 ;  /* 0x00000004070e7824 */ /* 0x001fe200078e020e */
[----:B-----5:R4:W-:Y:S04]  /*3e370*/  STL.64 [R1+0x1920], R20 ;  /* 0x0019201401007387 */ /* 0x0209e80000100a00 */
[----:B------:R-:W3:Y:S01]  /*3e380*/  LDL.LU R26, [R1+0x19e8] ;  /* 0x0019e800011a7983 */ /* 0x000ee20000300800 */
[----:B------:R-:W-:-:S03]  /*3e390*/  PRMT R13, R20, 0x7771, RZ ;  /* 0x00007771140d7816 */ /* 0x000fc600000000ff */
[----:B------:R0:W-:Y:S04]  /*3e3a0*/  STL.64 [R1+0x19b8], R18 ;  /* 0x0019b81201007387 */ /* 0x0001e80000100a00 */
[----:B------:R1:W-:Y:S01]  /*3e3b0*/  STL [R1+0x2c], R14 ;  /* 0x00002c0e01007387 */ /* 0x0003e20000100800 */
[-C--:B----4-:R-:W-:Y:S01]  /*3e3c0*/  IADD3 R20, P4, R23, R0.reuse, RZ ;  /* 0x0000000017147210 */ /* 0x090fe20007f9e0ff */
[----:B0-----:R-:W-:Y:S02]  /*3e3d0*/  IMAD.MOV.U32 R18, RZ, RZ, R16 ;  /* 0x000000ffff127224 */ /* 0x001fe400078e0010 */
[----:B------:R-:W-:Y:S01]  /*3e3e0*/  IMAD R16, R7, 0x4, R14 ;  /* 0x0000000407107824 */ /* 0x000fe200078e020e */
[----:B-1----:R-:W-:Y:S02]  /*3e3f0*/  IADD3 R14, P6, R27, R0, RZ ;  /* 0x000000001b0e7210 */ /* 0x002fe40007fde0ff */
[----:B------:R-:W-:-:S02]  /*3e400*/  LEA.HI.X.SX32 R21, R23, R2, 0x1, P4 ;  /* 0x0000000217157211 */ /* 0x000fc400020f0eff */
[----:B------:R-:W-:Y:S01]  /*3e410*/  LEA.HI.X.SX32 R15, R27, R2, 0x1, P6 ;  /* 0x000000021b0f7211 */ /* 0x000fe200030f0eff */
[----:B------:R0:W-:Y:S04]  /*3e420*/  STG.E.U8 desc[UR12][R24.64], R13 ;  /* 0x0000000d18007986 */ /* 0x0001e8000c10110c */
[----:B------:R-:W-:Y:S04]  /*3e430*/  STL.64 [R1+0x19a0], R20 ;  /* 0x0019a01401007387 */ /* 0x000fe80000100a00 */
[----:B------:R1:W-:Y:S04]  /*3e440*/  STL.64 [R1+0x340], R14 ;  /* 0x0003400e01007387 */ /* 0x0003e80000100a00 */
[----:B0-----:R-:W4:Y:S04]  /*3e450*/  LDL.LU.64 R24, [R1+0x19e0] ;  /* 0x0019e00001187983 */ /* 0x001f280000300a00 */
[----:B------:R-:W5:Y:S01]  /*3e460*/  LDL R13, [R1+0x10] ;  /* 0x00001000010d7983 */ /* 0x000f620000100800 */
[----:B-1----:R-:W-:-:S04]  /*3e470*/  IADD3 R14, P6, R6, R0, RZ ;  /* 0x00000000060e7210 */ /* 0x002fc80007fde0ff */
[----:B------:R-:W-:Y:S02]  /*3e480*/  LEA.HI.X.SX32 R15, R6, R2, 0x1, P6 ;  /* 0x00000002060f7211 */ /* 0x000fe400030f0eff */
[----:B---3--:R-:W-:-:S04]  /*3e490*/  IADD3 R20, P4, R26, R0, RZ ;  /* 0x000000001a147210 */ /* 0x008fc80007f9e0ff */
[----:B------:R-:W-:-:S05]  /*3e4a0*/  LEA.HI.X.SX32 R21, R26, R2, 0x1, P4 ;  /* 0x000000021a157211 */ /* 0x000fca00020f0eff */
[----:B------:R-:W-:Y:S04]  /*3e4b0*/  STL.64 [R1+0x338], R20 ;  /* 0x0003381401007387 */ /* 0x000fe80000100a00 */
[----:B------:R0:W-:Y:S02]  /*3e4c0*/  STL.64 [R1+0x330], R14 ;  /* 0x0003300e01007387 */ /* 0x0001e40000100a00 */
[----:B0-----:R-:W-:-:S04]  /*3e4d0*/  IADD3 R14, P4, R28, R0, RZ ;  /* 0x000000001c0e7210 */ /* 0x001fc80007f9e0ff */
[----:B------:R-:W-:Y:S01]  /*3e4e0*/  LEA.HI.X.SX32 R15, R28, R2, 0x1, P4 ;  /* 0x000000021c0f7211 */ /* 0x000fe200020f0eff */
[----:B----4-:R-:W-:Y:S04]  /*3e4f0*/  STL.64 [R1+0x1910], R24 ;  /* 0x0019101801007387 */ /* 0x010fe80000100a00 */
[----:B------:R-:W3:Y:S04]  /*3e500*/  LDL.LU R28, [R1+0x19d8] ;  /* 0x0019d800011c7983 */ /* 0x000ee80000300800 */
[----:B------:R0:W-:Y:S01]  /*3e510*/  STL.64 [R1+0x318], R14 ;  /* 0x0003180e01007387 */ /* 0x0001e20000100a00 */
[----:B------:R-:W-:-:S03]  /*3e520*/  IADD3 R20, P6, R29, R0, RZ ;  /* 0x000000001d147210 */ /* 0x000fc60007fde0ff */
[----:B0-----:R-:W4:Y:S01]  /*3e530*/  LDL.LU.64 R14, [R1+0x19d0] ;  /* 0x0019d000010e7983 */ /* 0x001f220000300a00 */
[----:B------:R-:W-:-:S03]  /*3e540*/  LEA.HI.X.SX32 R21, R29, R2, 0x1, P6 ;  /* 0x000000021d157211 */ /* 0x000fc600030f0eff */
[----:B------:R-:W3:Y:S01]  /*3e550*/  LDL.LU R29, [R1+0x19c8] ;  /* 0x0019c800011d7983 */ /* 0x000ee20000300800 */
[----:B------:R-:W-:Y:S02]  /*3e560*/  IMAD.MOV.U32 R19, RZ, RZ, R17 ;  /* 0x000000ffff137224 */ /* 0x000fe400078e0011 */
[----:B------:R-:W-:-:S04]  /*3e570*/  IMAD R17, R7, 0x4, R16 ;  /* 0x0000000407117824 */ /* 0x000fc800078e0210 */
[----:B------:R-:W-:-:S04]  /*3e580*/  IMAD R27, R7, 0x4, R17 ;  /* 0x00000004071b7824 */ /* 0x000fc800078e0211 */
[----:B------:R-:W-:-:S04]  /*3e590*/  IMAD R26, R7, 0x4, R27 ;  /* 0x00000004071a7824 */ /* 0x000fc800078e021b */
[C---:B------:R-:W-:Y:S01]  /*3e5a0*/  IMAD R6, R7.reuse, 0x4, R26 ;  /* 0x0000000407067824 */ /* 0x040fe200078e021a */
[----:B------:R0:W-:Y:S04]  /*3e5b0*/  STL.64 [R1+0x310], R20 ;  /* 0x0003101401007387 */ /* 0x0001e80000100a00 */
[----:B------:R-:W-:Y:S04]  /*3e5c0*/  STL [R1+0x54], R6 ;  /* 0x0000540601007387 */ /* 0x000fe80000100800 */
[----:B------:R1:W-:Y:S01]  /*3e5d0*/  STL.64 [R1+0x19a8], R26 ;  /* 0x0019a81a01007387 */ /* 0x0003e20000100a00 */
[----:B------:R-:W-:-:S02]  /*3e5e0*/  IMAD R25, R7, 0x4, R6 ;  /* 0x0000000407197824 */ /* 0x000fc400078e0206 */
[----:B0-----:R-:W-:Y:S01]  /*3e5f0*/  IMAD.MOV.U32 R20, RZ, RZ, R18 ;  /* 0x000000ffff147224 */ /* 0x001fe200078e0012 */
[----:B-1----:R-:W5:Y:S01]  /*3e600*/  LDL.LU R26, [R1+0x3c] ;  /* 0x00003c00011a7983 */ /* 0x002f620000300800 */
[C---:B--2---:R-:W-:Y:S01]  /*3e610*/  IADD3 R18, P4, R9.reuse, R0, RZ ;  /* 0x0000000009127210 */ /* 0x044fe20007f9e0ff */
[----:B------:R-:W-:Y:S01]  /*3e620*/  IMAD.MOV.U32 R21, RZ, RZ, R19 ;  /* 0x000000ffff157224 */ /* 0x000fe200078e0013 */
[----:B------:R-:W-:Y:S01]  /*3e630*/  PRMT R23, R24, 0x7771, RZ ;  /* 0x0000777118177816 */ /* 0x000fe200000000ff */
[----:B------:R-:W0:Y:S01]  /*3e640*/  LDC R27, c[0x0][0x278] ;  /* 0x00009e00ff1b7b82 */ /* 0x000e220000000800 */
[----:B------:R-:W-:Y:S01]  /*3e650*/  LEA.HI.X.SX32 R19, R9, R2, 0x1, P4 ;  /* 0x0000000209137211 */ /* 0x000fe200020f0eff */
[----:B------:R-:W-:Y:S04]  /*3e660*/  STL [R1+0x19b0], R25 ;  /* 0x0019b01901007387 */ /* 0x000fe80000100800 */
[----:B------:R1:W-:Y:S04]  /*3e670*/  STL.64 [R1+0x308], R18 ;  /* 0x0003081201007387 */ /* 0x0003e80000100a00 */
[----:B-1----:R-:W2:Y:S01]  /*3e680*/  LDL.LU.64 R18, [R1+0x80] ;  /* 0x0000800001127983 */ /* 0x002ea20000300a00 */
[----:B----4-:R-:W-:-:S04]  /*3e690*/  IADD3 R6, P6, R14, R0, RZ ;  /* 0x000000000e067210 */ /* 0x010fc80007fde0ff */
[----:B------:R-:W-:Y:S01]  /*3e6a0*/  LEA.HI.X.SX32 R7, R14, R2, 0x1, P6 ;  /* 0x000000020e077211 */ /* 0x000fe200030f0eff */
[----:B---3--:R1:W-:Y:S04]  /*3e6b0*/  STG.E.U8 desc[UR12][R28.64], R23 ;  /* 0x000000171c007986 */ /* 0x0083e8000c10110c */
[----:B------:R3:W-:Y:S04]  /*3e6c0*/  STL.64 [R1+0x300], R6 ;  /* 0x0003000601007387 */ /* 0x0007e80000100a00 */
[----:B-1----:R-:W4:Y:S01]  /*3e6d0*/  LDL.LU R23, [R1+0x19c4] ;  /* 0x0019c40001177983 */ /* 0x002f220000300800 */
[----:B0-----:R-:W-:-:S04]  /*3e6e0*/  IMAD R9, R27, 0x4, R25 ;  /* 0x000000041b097824 */ /* 0x001fc800078e0219 */
[----:B------:R-:W-:Y:S01]  /*3e6f0*/  IMAD R14, R27, 0x4, R9 ;  /* 0x000000041b0e7824 */ /* 0x000fe200078e0209 */
[----:B---3--:R-:W-:-:S04]  /*3e700*/  IADD3 R6, P6, R15, R0, RZ ;  /* 0x000000000f067210 */ /* 0x008fc80007fde0ff */
[----:B------:R-:W-:Y:S01]  /*3e710*/  STL [R1+0x30], R14 ;  /* 0x0000300e01007387 */ /* 0x000fe20000100800 */
[----:B------:R-:W-:Y:S02]  /*3e720*/  LEA.HI.X.SX32 R7, R15, R2, 0x1, P6 ;  /* 0x000000020f077211 */ /* 0x000fe400030f0eff */
[----:B-----5:R-:W-:-:S04]  /*3e730*/  IADD3 R24, P4, R26, R0, RZ ;  /* 0x000000001a187210 */ /* 0x020fc80007f9e0ff */
[----:B------:R-:W-:-:S05]  /*3e740*/  LEA.HI.X.SX32 R25, R26, R2, 0x1, P4 ;  /* 0x000000021a197211 */ /* 0x000fca00020f0eff */
[----:B------:R0:W-:Y:S02]  /*3e750*/  STL.64 [R1+0x2f8], R24 ;  /* 0x0002f81801007387 */ /* 0x0001e40000100a00 */
[----:B0-----:R-:W-:Y:S01]  /*3e760*/  IMAD R24, R27, 0x4, R14 ;  /* 0x000000041b187824 */ /* 0x001fe200078e020e */
[C---:B------:R-:W-:Y:S01]  /*3e770*/  IADD3 R14, P4, R4.reuse, R0, RZ ;  /* 0x00000000040e7210 */ /* 0x040fe20007f9e0ff */
[----:B------:R-:W3:Y:S03]  /*3e780*/  LDL.LU R25, [R1+0x68] ;  /* 0x0000680001197983 */ /* 0x000ee60000300800 */
[----:B------:R-:W-:Y:S01]  /*3e790*/  LEA.HI.X.SX32 R15, R4, R2, 0x1, P4 ;  /* 0x00000002040f7211 */ /* 0x000fe200020f0eff */
[----:B------:R0:W-:Y:S04]  /*3e7a0*/  STL.64 [R1+0x1870], R6 ;  /* 0x0018700601007387 */ /* 0x0001e80000100a00 */
[----:B------:R1:W-:Y:S04]  /*3e7b0*/  STL.64 [R1+0x1990], R8 ;  /* 0x0019900801007387 */ /* 0x0003e80000100a00 */
[----:B------:R-:W5:Y:S01]  /*3e7c0*/  LDL.LU R4, [R1+0x19c0] ;  /* 0x0019c00001047983 */ /* 0x000f620000300800 */
[----:B0-----:R-:W-:-:S03]  /*3e7d0*/  IADD3 R6, P6, R3, R0, RZ ;  /* 0x0000000003067210 */ /* 0x001fc60007fde0ff */
[----:B------:R-:W-:Y:S01]  /*3e7e0*/  STL.64 [R1+0x2e8], R14 ;  /* 0x0002e80e01007387 */ /* 0x000fe20000100a00 */
[----:B------:R-:W-:-:S05]  /*3e7f0*/  LEA.HI.X.SX32 R7, R3, R2, 0x1, P6 ;  /* 0x0000000203077211 */ /* 0x000fca00030f0eff */
[----:B------:R0:W-:Y:S01]  /*3e800*/  STL.64 [R1+0x2e0], R6 ;  /* 0x0002e00601007387 */ /* 0x0001e20000100a00 */
[----:B-1----:R-:W-:Y:S01]  /*3e810*/  IMAD.MOV.U32 R8, RZ, RZ, R10 ;  /* 0x000000ffff087224 */ /* 0x002fe200078e000a */
[C---:B------:R-:W-:Y:S01]  /*3e820*/  IADD3 R10, P6, R22.reuse, R0, RZ ;  /* 0x00000000160a7210 */ /* 0x040fe20007fde0ff */
[----:B------:R-:W-:Y:S01]  /*3e830*/  IMAD.MOV.U32 R9, RZ, RZ, R11 ;  /* 0x000000ffff097224 */ /* 0x000fe200078e000b */
[----:B------:R-:W-:Y:S02]  /*3e840*/  PRMT R26, R13, 0x7772, RZ ;  /* 0x000077720d1a7816 */ /* 0x000fe400000000ff */
[----:B------:R-:W-:-:S03]  /*3e850*/  LEA.HI.X.SX32 R11, R22, R2, 0x1, P6 ;  /* 0x00000002160b7211 */ /* 0x000fc600030f0eff */
[----:B--2---:R-:W-:Y:S01]  /*3e860*/  STG.E.U8 desc[UR12][R18.64], R26 ;  /* 0x0000001a12007986 */ /* 0x004fe2000c10110c */
[----:B0-----:R-:W-:Y:S02]  /*3e870*/  IMAD.MOV.U32 R6, RZ, RZ, R20 ;  /* 0x000000ffff067224 */ /* 0x001fe400078e0014 */
[----:B------:R-:W-:Y:S01]  /*3e880*/  IMAD.MOV.U32 R7, RZ, RZ, R21 ;  /* 0x000000ffff077224 */ /* 0x000fe200078e0015 */
[----:B----4-:R-:W-:-:S04]  /*3e890*/  IADD3 R14, P4, R23, R0, RZ ;  /* 0x00000000170e7210 */ /* 0x010fc80007f9e0ff */
[----:B------:R-:W-:-:S05]  /*3e8a0*/  LEA.HI.X.SX32 R15, R23, R2, 0x1, P4 ;  /* 0x00000002170f7211 */ /* 0x000fca00020f0eff */
[----:B------:R0:W-:Y:S04]  /*3e8b0*/  STL.64 [R1+0x1878], R14 ;  /* 0x0018780e01007387 */ /* 0x0001e80000100a00 */
[----:B0-----:R-:W2:Y:S04]  /*3e8c0*/  LDL.LU R15, [R1+0x2c] ;  /* 0x00002c00010f7983 */ /* 0x001ea80000300800 */
[----:B------:R-:W4:Y:S04]  /*3e8d0*/  LDL.LU.64 R20, [R1+0x90] ;  /* 0x0000900001147983 */ /* 0x000f280000300a00 */
[----:B------:R0:W-:Y:S04]  /*3e8e0*/  STL.64 [R1+0x2c8], R10 ;  /* 0x0002c80a01007387 */ /* 0x0001e80000100a00 */
[----:B------:R-:W4:Y:S01]  /*3e8f0*/  LDL.LU.64 R18, [R1+0x19b8] ;  /* 0x0019b80001127983 */ /* 0x000f220000300a00 */
[----:B------:R-:W-:-:S04]  /*3e900*/  IADD3 R22, P6, R5, R0, RZ ;  /* 0x0000000005167210 */ /* 0x000fc80007fde0ff */
[----:B------:R-:W-:-:S05]  /*3e910*/  LEA.HI.X.SX32 R23, R5, R2, 0x1, P6 ;  /* 0x0000000205177211 */ /* 0x000fca00030f0eff */
[----:B------:R1:W-:Y:S01]  /*3e920*/  STL.64 [R1+0x1880], R22 ;  /* 0x0018801601007387 */ /* 0x0003e20000100a00 */
[C---:B0-----:R-:W-:Y:S01]  /*3e930*/  IADD3 R10, P4, R12.reuse, R0, RZ ;  /* 0x000000000c0a7210 */ /* 0x041fe20007f9e0ff */
[C---:B------:R-:W-:Y:S01]  /*3e940*/  IMAD R13, R27.reuse, 0x4, R24 ;  /* 0x000000041b0d7824 */ /* 0x040fe200078e0218 */
[----:B-1----:R-:W0:Y:S02]  /*3e950*/  LDC R23, c[0x0][0x278] ;  /* 0x00009e00ff177b82 */ /* 0x002e240000000800 */
[----:B------:R-:W-:Y:S01]  /*3e960*/  LEA.HI.X.SX32 R11, R12, R2, 0x1, P4 ;  /* 0x000000020c0b7211 */ /* 0x000fe200020f0eff */
[C---:B------:R-:W-:Y:S01]  /*3e970*/  IMAD R29, R27.reuse, 0x4, R13 ;  /* 0x000000041b1d7824 */ /* 0x040fe200078e020d */
[----:B------:R-:W4:Y:S03]  /*3e980*/  LDL.LU R22, [R1+0x54] ;  /* 0x0000540001167983 */ /* 0x000f260000300800 */
[C---:B------:R-:W-:Y:S01]  /*3e990*/  IMAD R28, R27.reuse, 0x4, R29 ;  /* 0x000000041b1c7824 */ /* 0x040fe200078e021d */
[----:B------:R3:W-:Y:S03]  /*3e9a0*/  STL.64 [R1+0x2c0], R10 ;  /* 0x0002c00a01007387 */ /* 0x0007e60000100a00 */
[----:B------:R-:W-:Y:S01]  /*3e9b0*/  IMAD R3, R27, 0x4, R28 ;  /* 0x000000041b037824 */ /* 0x000fe200078e021c */
[----:B-----5:R1:W-:Y:S01]  /*3e9c0*/  STL [R1+0x18f0], R4 ;  /* 0x0018f00401007387 */ /* 0x0203e20000100800 */
[----:B---3--:R-:W-:-:S04]  /*3e9d0*/  IADD3 R10, P4, R25, R0, RZ ;  /* 0x00000000190a7210 */ /* 0x008fc80007f9e0ff */
[----:B------:R-:W-:Y:S01]  /*3e9e0*/  LEA.HI.X.SX32 R11, R25, R2, 0x1, P4 ;  /* 0x00000002190b7211 */ /* 0x000fe200020f0eff */
[C---:B0-----:R-:W-:Y:S01]  /*3e9f0*/  IMAD R12, R23.reuse, 0x4, R3 ;  /* 0x00000004170c7824 */ /* 0x041fe200078e0203 */
[----:B------:R-:W3:Y:S04]  /*3ea00*/  LDL.LU R25, [R1+0x19b0] ;  /* 0x0019b00001197983 */ /* 0x000ee80000300800 */
[----:B------:R0:W-:Y:S01]  /*3ea10*/  STL.64 [R1+0x1888], R10 ;  /* 0x0018880a01007387 */ /* 0x0001e20000100a00 */
[----:B------:R-:W-:Y:S01]  /*3ea20*/  IMAD R14, R23, 0x4, R12 ;  /* 0x00000004170e7824 */ /* 0x000fe200078e020c */
[----:B------:R-:W-:-:S03]  /*3ea30*/  PRMT R5, R4, 0x7772, RZ ;  /* 0x0000777204057816 */ /* 0x000fc600000000ff */
[----:B-1----:R-:W-:Y:S01]  /*3ea40*/  IMAD R4, R23, 0x4, R14 ;  /* 0x0000000417047824 */ /* 0x002fe200078e020e */
[----:B0-----:R-:W-:-:S04]  /*3ea50*/  IADD3 R10, P4, R16, R0, RZ ;  /* 0x00000000100a7210 */ /* 0x001fc80007f9e0ff */
[----:B------:R-:W-:Y:S02]  /*3ea60*/  LEA.HI.X.SX32 R11, R16, R2, 0x1, P4 ;  /* 0x00000002100b7211 */ /* 0x000fe400020f0eff */
[----:B--2---:R-:W-:-:S04]  /*3ea70*/  IADD3 R26, P6, R15, R0, RZ ;  /* 0x000000000f1a7210 */ /* 0x004fc80007fde0ff */
[----:B------:R-:W-:-:S05]  /*3ea80*/  LEA.HI.X.SX32 R27, R15, R2, 0x1, P6 ;  /* 0x000000020f1b7211 */ /* 0x000fca00030f0eff */
[----:B------:R0:W-:Y:S04]  /*3ea90*/  STL.64 [R1+0x2a0], R26 ;  /* 0x0002a01a01007387 */ /* 0x0001e80000100a00 */
[----:B0-----:R-:W2:Y:S04]  /*3eaa0*/  LDL.LU.64 R26, [R1+0x19a8] ;  /* 0x0019a800011a7983 */ /* 0x001ea80000300a00 */
[----:B------:R0:W-:Y:S01]  /*3eab0*/  STL [R1+0x34], R14 ;  /* 0x0000340e01007387 */ /* 0x0001e20000100800 */
[----:B----4-:R-:W-:Y:S02]  /*3eac0*/  IMAD.MOV.U32 R15, RZ, RZ, R19 ;  /* 0x000000ffff0f7224 */ /* 0x010fe400078e0013 */
[----:B0-----:R-:W-:Y:S01]  /*3ead0*/  IMAD.MOV.U32 R14, RZ, RZ, R18 ;  /* 0x000000ffff0e7224 */ /* 0x001fe200078e0012 */
[C---:B------:R-:W-:Y:S01]  /*3eae0*/  IADD3 R18, P6, R17.reuse, R0, RZ ;  /* 0x0000000011127210 */ /* 0x040fe20007fde0ff */
[----:B------:R-:W-:Y:S03]  /*3eaf0*/  STL [R1+0x2c], R4 ;  /* 0x00002c0401007387 */ /* 0x000fe60000100800 */
[----:B------:R-:W-:Y:S01]  /*3eb00*/  LEA.HI.X.SX32 R19, R17, R2, 0x1, P6 ;  /* 0x0000000211137211 */ /* 0x000fe200030f0eff */
[----:B------:R-:W-:Y:S04]  /*3eb10*/  STL.64 [R1+0x298], R10 ;  /* 0x0002980a01007387 */ /* 0x000fe80000100a00 */
[----:B------:R-:W-:Y:S04]  /*3eb20*/  STL.64 [R1+0x1890], R18 ;  /* 0x0018901201007387 */ /* 0x000fe80000100a00 */
[----:B------:R0:W-:Y:S04]  /*3eb30*/  STG.E.U8 desc[UR12][R20.64], R5 ;  /* 0x0000000514007986 */ /* 0x0001e8000c10110c */
[----:B0-----:R-:W4:Y:S01]  /*3eb40*/  LDL.LU.64 R20, [R1+0x19a0] ;  /* 0x0019a00001147983 */ /* 0x001f220000300a00 */
[----:B------:R-:W-:-:S02]  /*3eb50*/  IMAD.MOV.U32 R18, RZ, RZ, R6 ;  /* 0x000000ffff127224 */ /* 0x000fc400078e0006 */
[----:B------:R-:W-:Y:S01]  /*3eb60*/  IMAD.MOV.U32 R10, RZ, RZ, R8 ;  /* 0x000000ffff0a7224 */ /* 0x000fe200078e0008 */
[----:B------:R-:W5:Y:S01]  /*3eb70*/  LDL.LU R5, [R1+0x1998] ;  /* 0x0019980001057983 */ /* 0x000f620000300800 */
[----:B------:R-:W-:Y:S02]  /*3eb80*/  IMAD.MOV.U32 R19, RZ, RZ, R7 ;  /* 0x000000ffff137224 */ /* 0x000fe400078e0007 */
[----:B------:R-:W-:Y:S02]  /*3eb90*/  IMAD.MOV.U32 R11, RZ, RZ, R9 ;  /* 0x000000ffff0b7224 */ /* 0x000fe400078e0009 */
[----:B------:R-:W-:-:S04]  /*3eba0*/  IMAD R16, R23, 0x4, R4 ;  /* 0x0000000417107824 */ /* 0x000fc800078e0204 */
[----:B------:R-:W-:Y:S01]  /*3ebb0*/  IMAD R17, R23, 0x4, R16 ;  /* 0x0000000417117824 */ /* 0x000fe200078e0210 */
[CC--:B--2---:R-:W-:Y:S02]  /*3ebc0*/  IADD3 R6, P6, R26.reuse, R0.reuse, RZ ;  /* 0x000000001a067210 */ /* 0x0c4fe40007fde0ff */
[C---:B------:R-:W-:Y:S02]  /*3ebd0*/  IADD3 R8, P4, R27.reuse, R0, RZ ;  /* 0x000000001b087210 */ /* 0x040fe40007f9e0ff */
[-C--:B------:R-:W-:Y:S02]  /*3ebe0*/  LEA.HI.X.SX32 R7, R26, R2.reuse, 0x1, P6 ;  /* 0x000000021a077211 */ /* 0x080fe400030f0eff */
[----:B------:R-:W-:-:S03]  /*3ebf0*/  LEA.HI.X.SX32 R9, R27, R2, 0x1, P4 ;  /* 0x000000021b097211 */ /* 0x000fc600020f0eff */
[----:B------:R-:W-:Y:S04]  /*3ec00*/  STL.64 [R1+0x280], R6 ;  /* 0x0002800601007387 */ /* 0x000fe80000100a00 */
[----:B------:R0:W-:Y:S04]  /*3ec10*/  STL.64 [R1+0x288], R8 ;  /* 0x0002880801007387 */ /* 0x0001e80000100a00 */
[----:B------:R1:W-:Y:S01]  /*3ec20*/  STL [R1+0x1960], R17 ;  /* 0x0019601101007387 */ /* 0x0003e20000100800 */
[----:B0-----:R-:W-:-:S04]  /*3ec30*/  IADD3 R8, P4, R22, R0, RZ ;  /* 0x0000000016087210 */ /* 0x001fc80007f9e0ff */
[----:B------:R-:W-:Y:S01]  /*3ec40*/  LEA.HI.X.SX32 R9, R22, R2, 0x1, P4 ;  /* 0x0000000216097211 */ /* 0x000fe200020f0eff */
[----:B----4-:R-:W-:Y:S02]  /*3ec50*/  IMAD.MOV.U32 R7, RZ, RZ, R21 ;  /* 0x000000ffff077224 */ /* 0x010fe400078e0015 */
[----:B------:R-:W-:Y:S02]  /*3ec60*/  IMAD R21, R23, 0x4, R17 ;  /* 0x0000000417157824 */ /* 0x000fe400078e0211 */
[----:B-1----:R-:W2:Y:S04]  /*3ec70*/  LDL.LU R17, [R1+0x30] ;  /* 0x0000300001117983 */ /* 0x002ea80000300800 */
[----:B------:R0:W-:Y:S04]  /*3ec80*/  STL.64 [R1+0x278], R8 ;  /* 0x0002780801007387 */ /* 0x0001e80000100a00 */
[----:B0-----:R-:W4:Y:S01]  /*3ec90*/  LDL.LU.64 R8, [R1+0x1990] ;  /* 0x0019900001087983 */ /* 0x001f220000300a00 */
[----:B---3--:R-:W-:-:S04]  /*3eca0*/  IADD3 R26, P6, R25, R0, RZ ;  /* 0x00000000191a7210 */ /* 0x008fc80007fde0ff */
[----:B------:R-:W-:Y:S01]  /*3ecb0*/  LEA.HI.X.SX32 R27, R25, R2, 0x1, P6 ;  /* 0x00000002191b7211 */ /* 0x000fe200030f0eff */
[----:B------:R-:W-:Y:S01]  /*3ecc0*/  IMAD.MOV.U32 R6, RZ, RZ, R20 ;  /* 0x000000ffff067224 */ /* 0x000fe200078e0014 */
[----:B------:R-:W-:Y:S01]  /*3ecd0*/  STL.64 [R1+0x1970], R18 ;  /* 0x0019701201007387 */ /* 0x000fe20000100a00 */
[----:B------:R-:W-:-:S03]  /*3ece0*/  IMAD R20, R23, 0x4, R21 ;  /* 0x0000000417147824 */ /* 0x000fc600078e0215 */
[----:B------:R4:W-:Y:S04]  /*3ecf0*/  STL.64 [R1+0x1898], R26 ;  /* 0x0018981a01007387 */ /* 0x0009e80000100a00 */
[----:B------:R0:W-:Y:S01]  /*3ed00*/  STL.64 [R1+0x1968], R20 ;  /* 0x0019681401007387 */ /* 0x0001e20000100a00 */
[----:B----4-:R-:W-:-:S04]  /*3ed10*/  IADD3 R26, P4, R9, R0, RZ ;  /* 0x00000000091a7210 */ /* 0x010fc80007f9e0ff */
[----:B------:R-:W-:Y:S02]  /*3ed20*/  LEA.HI.X.SX32 R27, R9, R2, 0x1, P4 ;  /* 0x00000002091b7211 */ /* 0x000fe400020f0eff */
[----:B------:R-:W3:Y:S01]  /*3ed30*/  LDL.LU R9, [R1+0x1988] ;  /* 0x0019880001097983 */ /* 0x000ee20000300800 */
[----:B--2---:R-:W-:Y:S02]  /*3ed40*/  IADD3 R18, P6, R17, R0, RZ ;  /* 0x0000000011127210 */ /* 0x004fe40007fde0ff */
[----:B-----5:R-:W-:Y:S02]  /*3ed50*/  PRMT R4, R5, 0x7772, RZ ;  /* 0x0000777205047816 */ /* 0x020fe400000000ff */
[----:B------:R-:W-:Y:S01]  /*3ed60*/  LEA.HI.X.SX32 R19, R17, R2, 0x1, P6 ;  /* 0x0000000211137211 */ /* 0x000fe200030f0eff */
[----:B------:R-:W-:Y:S01]  /*3ed70*/  STL.64 [R1+0x1978], R14 ;  /* 0x0019780e01007387 */ /* 0x000fe20000100a00 */
[----:B------:R-:W-:-:S03]  /*3ed80*/  IMAD R25, R23, 0x4, R20 ;  /* 0x0000000417197824 */ /* 0x000fc600078e0214 */
[----:B------:R-:W-:Y:S04]  /*3ed90*/  STL.64 [R1+0x260], R26 ;  /* 0x0002601a01007387 */ /* 0x000fe80000100a00 */
[----:B0-----:R-:W2:Y:S04]  /*3eda0*/  LDL.LU.64 R20, [R1+0xa8] ;  /* 0x0000a80001147983 */ /* 0x001ea80000300a00 */
[----:B------:R-:W-:Y:S04]  /*3edb0*/  STL.64 [R1+0x258], R18 ;  /* 0x0002581201007387 */ /* 0x000fe80000100a00 */
[----:B---3--:R0:W-:Y:S04]  /*3edc0*/  STG.E.U8 desc[UR12][R8.64], R4 ;  /* 0x0000000408007986 */ /* 0x0081e8000c10110c */
[----:B0-----:R-:W3:Y:S01]  /*3edd0*/  LDL.LU.64 R8, [R1+0x1980] ;  /* 0x0019800001087983 */ /* 0x001ee20000300a00 */
[----:B------:R-:W-:-:S02]  /*3ede0*/  IADD3 R18, P4, R24, R0, RZ ;  /* 0x0000000018127210 */ /* 0x000fc40007f9e0ff */
[----:B------:R-:W-:Y:S02]  /*3edf0*/  IADD3 R14, P6, R13, R0, RZ ;  /* 0x000000000d0e7210 */ /* 0x000fe40007fde0ff */
[-C--:B------:R-:W-:Y:S01]  /*3ee00*/  LEA.HI.X.SX32 R19, R24, R2.reuse, 0x1, P4 ;  /* 0x0000000218137211 */ /* 0x080fe200020f0eff */
[----:B------:R-:W-:Y:S01]  /*3ee10*/  IMAD R22, R23, 0x4, R25 ;  /* 0x0000000417167824 */ /* 0x000fe200078e0219 */
[----:B------:R-:W-:Y:S01]  /*3ee20*/  LEA.HI.X.SX32 R15, R13, R2, 0x1, P6 ;  /* 0x000000020d0f7211 */ /* 0x000fe200030f0eff */
[----:B------:R0:W-:Y:S02]  /*3ee30*/  STL [R1+0x18e0], R5 ;  /* 0x0018e00501007387 */ /* 0x0001e40000100800 */
[C---:B------:R-:W-:Y:S02]  /*3ee40*/  IMAD R27, R23.reuse, 0x4, R22 ;  /* 0x00000004171b7824 */ /* 0x040fe400078e0216 */
[----:B0-----:R-:W4:Y:S04]  /*3ee50*/  LDL.LU.64 R4, [R1+0xb0] ;  /* 0x0000b00001047983 */ /* 0x001f280000300a00 */
[----:B------:R-:W-:Y:S04]  /*3ee60*/  STL.64 [R1+0x250], R18 ;  /* 0x0002501201007387 */ /* 0x000fe80000100a00 */
[----:B------:R0:W-:Y:S01]  /*3ee70*/  STL.64 [R1+0x248], R14 ;  /* 0x0002480e01007387 */ /* 0x0001e20000100a00 */
[----:B------:R-:W-:Y:S01]  /*3ee80*/  IMAD R26, R23, 0x4, R27 ;  /* 0x00000004171a7824 */ /* 0x000fe200078e021b */
[----:B0-----:R-:W-:-:S04]  /*3ee90*/  IADD3 R14, P4, R29, R0, RZ ;  /* 0x000000001d0e7210 */ /* 0x001fc80007f9e0ff */
[----:B------:R-:W-:Y:S02]  /*3eea0*/  LEA.HI.X.SX32 R15, R29, R2, 0x1, P4 ;  /* 0x000000021d0f7211 */ /* 0x000fe400020f0eff */
[----:B------:R-:W-:-:S04]  /*3eeb0*/  IADD3 R18, P6, R28, R0, RZ ;  /* 0x000000001c127210 */ /* 0x000fc80007fde0ff */
[----:B------:R-:W-:Y:S01]  /*3eec0*/  LEA.HI.X.SX32 R19, R28, R2, 0x1, P6 ;  /* 0x000000021c137211 */ /* 0x000fe200030f0eff */
[----:B---3--:R-:W-:Y:S04]  /*3eed0*/  STL.64 [R1+0x18c0], R8 ;  /* 0x0018c00801007387 */ /* 0x008fe80000100a00 */
[----:B------:R-:W-:Y:S04]  /*3eee0*/  STL.64 [R1+0x1948], R26 ;  /* 0x0019481a01007387 */ /* 0x000fe80000100a00 */
[----:B------:R0:W-:Y:S04]  /*3eef0*/  STL.64 [R1+0x240], R14 ;  /* 0x0002400e01007387 */ /* 0x0001e80000100a00 */
[----:B0-----:R-:W3:Y:S04]  /*3ef00*/  LDL.LU.64 R14, [R1+0x1978] ;  /* 0x00197800010e7983 */ /* 0x001ee80000300a00 */
[----:B------:R-:W5:Y:S04]  /*3ef10*/  LDL.LU R29, [R1+0x2c] ;  /* 0x00002c00011d7983 */ /* 0x000f680000300800 */
[----:B------:R-:W3:Y:S01]  /*3ef20*/  LDL.LU R28, [R1+0x34] ;  /* 0x00003400011c7983 */ /* 0x000ee20000300800 */
[----:B------:R-:W-:Y:S01]  /*3ef30*/  PRMT R17, R8, 0x7772, RZ ;  /* 0x0000777208117816 */ /* 0x000fe200000000ff */
[----:B----4-:R-:W-:-:S02]  /*3ef40*/  IMAD.MOV.U32 R8, RZ, RZ, R4 ;  /* 0x000000ffff087224 */ /* 0x010fc400078e0004 */
[----:B------:R-:W-:Y:S01]  /*3ef50*/  IMAD R4, R23, 0x4, R26 ;  /* 0x0000000417047824 */ /* 0x000fe200078e021a */
[----:B------:R0:W-:Y:S01]  /*3ef60*/  STL.64 [R1+0x238], R18 ;  /* 0x0002381201007387 */ /* 0x0001e20000100a00 */
[----:B------:R-:W-:Y:S02]  /*3ef70*/  IMAD.MOV.U32 R9, RZ, RZ, R5 ;  /* 0x000000ffff097224 */ /* 0x000fe400078e0005 */
[----:B------:R-:W-:Y:S01]  /*3ef80*/  IMAD.MOV.U32 R26, RZ, RZ, R8 ;  /* 0x000000ffff1a7224 */ /* 0x000fe200078e0008 */
[CC--:B------:R-:W-:Y:S01]  /*3ef90*/  IADD3 R8, P6, R12.reuse, R0.reuse, RZ ;  /* 0x000000000c087210 */ /* 0x0c0fe20007fde0ff */
[----:B------:R-:W-:Y:S01]  /*3efa0*/  IMAD.MOV.U32 R27, RZ, RZ, R9 ;  /* 0x000000ffff1b7224 */ /* 0x000fe200078e0009 */
[----:B0-----:R-:W-:Y:S01]  /*3efb0*/  IADD3 R18, P4, R3, R0, RZ ;  /* 0x0000000003127210 */ /* 0x001fe20007f9e0ff */
[----:B------:R-:W-:Y:S01]  /*3efc0*/  IMAD R5, R23, 0x4, R4 ;  /* 0x0000000417057824 */ /* 0x000fe200078e0204 */
[-C--:B------:R-:W-:Y:S02]  /*3efd0*/  LEA.HI.X.SX32 R9, R12, R2.reuse, 0x1, P6 ;  /* 0x000000020c097211 */ /* 0x080fe400030f0eff */
[----:B------:R-:W-:Y:S01]  /*3efe0*/  LEA.HI.X.SX32 R19, R3, R2, 0x1, P4 ;  /* 0x0000000203137211 */ /* 0x000fe200020f0eff */
[----:B--2---:R-:W-:Y:S04]  /*3eff0*/  STG.E.U8 desc[UR12][R20.64], R17 ;  /* 0x0000001114007986 */ /* 0x004fe8000c10110c */
[----:B------:R0:W-:Y:S04]  /*3f000*/  STL.64 [R1+0x230], R18 ;  /* 0x0002301201007387 */ /* 0x0001e80000100a00 */
[----:B0-----:R-:W2:Y:S04]  /*3f010*/  LDL.LU.64 R18, [R1+0x1970] ;  /* 0x0019700001127983 */ /* 0x001ea80000300a00 */
[----:B------:R-:W-:Y:S04]  /*3f020*/  STL [R1+0x30], R5 ;  /* 0x0000300501007387 */ /* 0x000fe80000100800 */
[----:B------:R-:W-:Y:S04]  /*3f030*/  STL.64 [R1+0x228], R8 ;  /* 0x0002280801007387 */ /* 0x000fe80000100a00 */
[----:B------:R-:W4:Y:S04]  /*3f040*/  LDL.LU.64 R20, [R1+0x1968] ;  /* 0x0019680001147983 */ /* 0x000f280000300a00 */
[----:B------:R-:W2:Y:S01]  /*3f050*/  LDL.LU R17, [R1+0x1960] ;  /* 0x0019600001117983 */ /* 0x000ea20000300800 */
[----:B---3--:R-:W-:-:S04]  /*3f060*/  IADD3 R12, P4, R28, R0, RZ ;  /* 0x000000001c0c7210 */ /* 0x008fc80007f9e0ff */
[----:B------:R-:W-:-:S05]  /*3f070*/  LEA.HI.X.SX32 R13, R28, R2, 0x1, P4 ;  /* 0x000000021c0d7211 */ /* 0x000fca00020f0eff */
[----:B------:R0:W-:Y:S04]  /*3f080*/  STL.64 [R1+0x220], R12 ;  /* 0x0002200c01007387 */ /* 0x0001e80000100a00 */
[----:B0-----:R-:W3:Y:S01]  /*3f090*/  LDL.LU.64 R12, [R1+0x1958] ;  /* 0x00195800010c7983 */ /* 0x001ee20000300a00 */
[----:B------:R-:W-:Y:S01]  /*3f0a0*/  IMAD R24, R23, 0x4, R5 ;  /* 0x0000000417187824 */ /* 0x000fe200078e0205 */
[----:B-----5:R-:W-:-:S03]  /*3f0b0*/  IADD3 R8, P6, R29, R0, RZ ;  /* 0x000000001d087210 */ /* 0x020fc60007fde0ff */
[----:B------:R-:W-:Y:S01]  /*3f0c0*/  IMAD R5, R23, 0x4, R24 ;  /* 0x0000000417057824 */ /* 0x000fe200078e0218 */
[----:B------:R-:W-:Y:S01]  /*3f0d0*/  LEA.HI.X.SX32 R9, R29, R2, 0x1, P6 ;  /* 0x000000021d097211 */ /* 0x000fe200030f0eff */
[----:B------:R0:W-:Y:S02]  /*3f0e0*/  STL.64 [R1+0x1938], R10 ;  /* 0x0019380a01007387 */ /* 0x0001e40000100a00 */
[C---:B------:R-:W-:Y:S02]  /*3f0f0*/  IMAD R29, R23.reuse, 0x4, R5 ;  /* 0x00000004171d7824 */ /* 0x040fe400078e0205 */
[----:B------:R2:W-:Y:S01]  /*3f100*/  STL.64 [R1+0x218], R8 ;  /* 0x0002180801007387 */ /* 0x0005e20000100a00 */
[----:B0-----:R-:W-:Y:S01]  /*3f110*/  IADD3 R10, P4, R16, R0, RZ ;  /* 0x00000000100a7210 */ /* 0x001fe20007f9e0ff */
[----:B------:R-:W-:-:S03]  /*3f120*/  IMAD R28, R23, 0x4, R29 ;  /* 0x00000004171c7824 */ /* 0x000fc600078e021d */
[----:B------:R-:W-:Y:S02]  /*3f130*/  LEA.HI.X.SX32 R11, R16, R2, 0x1, P4 ;  /* 0x00000002100b7211 */ /* 0x000fe400020f0eff */
[----:B--2---:R-:W-:-:S04]  /*3f140*/  IADD3 R8, P6, R17, R0, RZ ;  /* 0x0000000011087210 */ /* 0x004fc80007fde0ff */
[----:B------:R-:W-:Y:S02]  /*3f150*/  LEA.HI.X.SX32 R9, R17, R2, 0x1, P6 ;  /* 0x0000000211097211 */ /* 0x000fe400030f0eff */
[----:B---3--:R-:W-:Y:S01]  /*3f160*/  PRMT R3, R12, 0x7772, RZ ;  /* 0x000077720c037816 */ /* 0x008fe200000000ff */
[----:B------:R0:W-:Y:S04]  /*3f170*/  STL.64 [R1+0x18b0], R12 ;  /* 0x0018b00c01007387 */ /* 0x0001e80000100a00 */
[----:B0-----:R-:W2:Y:S04]  /*3f180*/  LDL.LU.64 R12, [R1+0xc0] ;  /* 0x0000c000010c7983 */ /* 0x001ea80000300a00 */
[----:B------:R0:W-:Y:S04]  /*3f190*/  STL [R1+0x1928], R29 ;  /* 0x0019281d01007387 */ /* 0x0001e80000100800 */
[----:B------:R-:W3:Y:S04]  /*3f1a0*/  LDL.LU R16, [R1+0x1954] ;  /* 0x0019540001107983 */ /* 0x000ee80000300800 */
[----:B0-----:R-:W5:Y:S04]  /*3f1b0*/  LDL.LU R29, [R1+0x30] ;  /* 0x00003000011d7983 */ /* 0x001f680000300800 */
[----:B------:R-:W2:Y:S04]  /*3f1c0*/  LDL.LU R17, [R1+0x1950] ;  /* 0x0019500001117983 */ /* 0x000ea80000300800 */
[----:B------:R4:W-:Y:S04]  /*3f1d0*/  STL.64 [R1+0x210], R10 ;  /* 0x0002100a01007387 */ /* 0x0009e80000100a00 */
[----:B------:R-:W-:Y:S04]  /*3f1e0*/  STL.64 [R1+0x1930], R6 ;  /* 0x0019300601007387 */ /* 0x000fe80000100a00 */
[----:B------:R0:W-:Y:S01]  /*3f1f0*/  STL.64 [R1+0x208], R8 ;  /* 0x0002080801007387 */ /* 0x0001e20000100a00 */
[----:B----4-:R-:W-:-:S04]  /*3f200*/  IADD3 R10, P4, R21, R0, RZ ;  /* 0x00000000150a7210 */ /* 0x010fc80007f9e0ff */
[----:B------:R-:W-:Y:S02]  /*3f210*/  LEA.HI.X.SX32 R11, R21, R2, 0x1, P4 ;  /* 0x00000002150b7211 */ /* 0x000fe400020f0eff */
[----:B0-----:R-:W-:Y:S01]  /*3f220*/  IADD3 R8, P6, R20, R0, RZ ;  /* 0x0000000014087210 */ /* 0x001fe20007fde0ff */
[----:B------:R-:W-:-:S03]  /*3f230*/  IMAD.MOV.U32 R7, RZ, RZ, R3 ;  /* 0x000000ffff077224 */ /* 0x000fc600078e0003 */
[----:B------:R-:W-:Y:S01]  /*3f240*/  LEA.HI.X.SX32 R9, R20, R2, 0x1, P6 ;  /* 0x0000000214097211 */ /* 0x000fe200030f0eff */
[----:B------:R-:W-:Y:S04]  /*3f250*/  STL.64 [R1+0x200], R10 ;  /* 0x0002000a01007387 */ /* 0x000fe80000100a00 */
[----:B------:R-:W-:Y:S04]  /*3f260*/  STL.64 [R1+0x1f8], R8 ;  /* 0x0001f80801007387 */ /* 0x000fe80000100a00 */
[----:B------:R-:W4:Y:S04]  /*3f270*/  LDL.LU.64 R20, [R1+0xb8] ;  /* 0x0000b80001147983 */ /* 0x000f280000300a00 */
[----:B------:R0:W-:Y:S04]  /*3f280*/  STG.E.U8 desc[UR12][R26.64], R7 ;  /* 0x000000071a007986 */ /* 0x0001e8000c10110c */
[----:B0-----:R-:W5:Y:S01]  /*3f290*/  LDL.LU.64 R26, [R1+0x1948] ;  /* 0x00194800011a7983 */ /* 0x001f620000300a00 */
[----:B---3--:R-:W-:Y:S01]  /*3f2a0*/  IMAD.MOV.U32 R8, RZ, RZ, R16 ;  /* 0x000000ffff087224 */ /* 0x008fe200078e0010 */
[----:B------:R-:W-:Y:S01]  /*3f2b0*/  IADD3 R16, P4, R25, R0, RZ ;  /* 0x0000000019107210 */ /* 0x000fe20007f9e0ff */
[----:B--2---:R-:W-:-:S03]  /*3f2c0*/  IMAD.MOV.U32 R9, RZ, RZ, R17 ;  /* 0x000000ffff097224 */ /* 0x004fc600078e0011 */
[----:B------:R-:W-:-:S05]  /*3f2d0*/  LEA.HI.X.SX32 R17, R25, R2, 0x1, P4 ;  /* 0x0000000219117211 */ /* 0x000fca00020f0eff */
[----:B------:R0:W-:Y:S04]  /*3f2e0*/  STL.64 [R1+0x1f0], R16 ;  /* 0x0001f01001007387 */ /* 0x0001e80000100a00 */
[----:B0-----:R-:W2:Y:S01]  /*3f2f0*/  LDL.LU.64 R16, [R1+0x1940] ;  /* 0x0019400001107983 */ /* 0x001ea20000300a00 */
[----:B------:R-:W-:Y:S01]  /*3f300*/  IMAD R3, R23, 0x4, R28 ;  /* 0x0000000417037824 */ /* 0x000fe200078e021c */
[----:B------:R-:W-:-:S03]  /*3f310*/  IADD3 R10, P6, R22, R0, RZ ;  /* 0x00000000160a7210 */ /* 0x000fc60007fde0ff */
[----:B------:R-:W-:Y:S01]  /*3f320*/  IMAD R6, R23, 0x4, R3 ;  /* 0x0000000417067824 */ /* 0x000fe200078e0203 */
[----:B------:R-:W-:-:S03]  /*3f330*/  LEA.HI.X.SX32 R11, R22, R2, 0x1, P6 ;  /* 0x00000002160b7211 */ /* 0x000fc600030f0eff */
[----:B------:R-:W-:-:S05]  /*3f340*/  IMAD R6, R23, 0x4, R6 ;  /* 0x0000000417067824 */ /* 0x000fca00078e0206 */
[----:B------:R-:W-:Y:S01]  /*3f350*/  STL [R1+0x3c], R6 ;  /* 0x00003c0601007387 */ /* 0x000fe20000100800 */
[----:B------:R-:W-:-:S03]  /*3f360*/  IMAD R22, R23, 0x4, R6 ;  /* 0x0000000417167824 */ /* 0x000fc600078e0206 */
[----:B------:R5:W-:Y:S02]  /*3f370*/  STL.64 [R1+0x1e8], R10 ;  /* 0x0001e80a01007387 */ /* 0x000be40000100a00 */
[CC--:B-----5:R-:W-:Y:S02]  /*3f380*/  IADD3 R10, P4, R27.reuse, R0.reuse, RZ ;  /* 0x000000001b0a7210 */ /* 0x0e0fe40007f9e0ff */
[C---:B------:R-:W-:Y:S02]  /*3f390*/  IADD3 R6, P6, R26.reuse, R0, RZ ;  /* 0x000000001a067210 */ /* 0x040fe40007fde0ff */
[-C--:B------:R-:W-:Y:S02]  /*3f3a0*/  LEA.HI.X.SX32 R11, R27, R2.reuse, 0x1, P4 ;  /* 0x000000021b0b7211 */ /* 0x080fe400020f0eff */
[----:B------:R-:W-:Y:S01]  /*3f3b0*/  LEA.HI.X.SX32 R7, R26, R2, 0x1, P6 ;  /* 0x000000021a077211 */ /* 0x000fe200030f0eff */
[----:B--2---:R-:W-:Y:S04]  /*3f3c0*/  STL.64 [R1+0x18a8], R16 ;  /* 0x0018a81001007387 */ /* 0x004fe80000100a00 */
[----:B------:R0:W-:Y:S04]  /*3f3d0*/  STL.64 [R1+0x1e0], R10 ;  /* 0x0001e00a01007387 */ /* 0x0001e80000100a00 */
[----:B0-----:R-:W2:Y:S04]  /*3f3e0*/  LDL.LU.64 R10, [R1+0x1938] ;  /* 0x00193800010a7983 */ /* 0x001ea80000300a00 */
[----:B------:R0:W-:Y:S02]  /*3f3f0*/  STL.64 [R1+0x1d8], R6 ;  /* 0x0001d80601007387 */ /* 0x0001e40000100a00 */
[----:B0-----:R-:W-:-:S04]  /*3f400*/  IADD3 R6, P4, R4, R0, RZ ;  /* 0x0000000004067210 */ /* 0x001fc80007f9e0ff */
[----:B------:R-:W-:-:S05]  /*3f410*/  LEA.HI.X.SX32 R7, R4, R2, 0x1, P4 ;  /* 0x0000000204077211 */ /* 0x000fca00020f0eff */
[----:B------:R0:W-:Y:S04]  /*3f420*/  STL.64 [R1+0x1d0], R6 ;  /* 0x0001d00601007387 */ /* 0x0001e80000100a00 */
[----:B0-----:R-:W3:Y:S01]  /*3f430*/  LDL.LU.64 R6, [R1+0x1930] ;  /* 0x0019300001067983 */ /* 0x001ee20000300a00 */
[----:B------:R-:W-:Y:S02]  /*3f440*/  IMAD.MOV.U32 R17, RZ, RZ, R13 ;  /* 0x000000ffff117224 */ /* 0x000fe400078e000d */
[----:B------:R-:W-:Y:S01]  /*3f450*/  IMAD R13, R23, 0x4, R22 ;  /* 0x00000004170d7824 */ /* 0x000fe200078e0216 */
[----:B------:R-:W-:Y:S01]  /*3f460*/  PRMT R25, R16, 0x7772, RZ ;  /* 0x0000777210197816 */ /* 0x000fe200000000ff */
[----:B------:R-:W-:Y:S01]  /*3f470*/  IMAD.MOV.U32 R16, RZ, RZ, R12 ;  /* 0x000000ffff107224 */ /* 0x000fe200078e000c */
[----:B------:R-:W-:Y:S01]  /*3f480*/  IADD3 R26, P6, R29, R0, RZ ;  /* 0x000000001d1a7210 */ /* 0x000fe20007fde0ff */
[----:B------:R-:W-:-:S03]  /*3f490*/  IMAD R12, R23, 0x4, R13 ;  /* 0x00000004170c7824 */ /* 0x000fc600078e020d */
[----:B------:R-:W-:Y:S01]  /*3f4a0*/  LEA.HI.X.SX32 R27, R29, R2, 0x1, P6 ;  /* 0x000000021d1b7211 */ /* 0x000fe200030f0eff */
[----:B------:R-:W-:Y:S01]  /*3f4b0*/  IMAD R4, R23, 0x4, R12 ;  /* 0x0000000417047824 */ /* 0x000fe200078e020c */
[----:B------:R-:W5:Y:S04]  /*3f4c0*/  LDL.LU R29, [R1+0x1928] ;  /* 0x00192800011d7983 */ /* 0x000f680000300800 */
[----:B----4-:R0:W-:Y:S04]  /*3f4d0*/  STG.E.U8 desc[UR12][R20.64], R25 ;  /* 0x0000001914007986 */ /* 0x0101e8000c10110c */
[----:B---3--:R1:W-:Y:S04]  /*3f4e0*/  STL.64 [R1+0x1918], R6 ;  /* 0x0019180601007387 */ /* 0x0083e80000100a00 */
[----:B------:R3:W-:Y:S04]  /*3f4f0*/  STL [R1+0x48], R4 ;  /* 0x0000480401007387 */ /* 0x0007e80000100800 */
[----:B------:R4:W-:Y:S04]  /*3f500*/  STL.64 [R1+0x1c8], R26 ;  /* 0x0001c81a01007387 */ /* 0x0009e80000100a00 */
[----:B0-----:R-:W2:Y:S01]  /*3f510*/  LDL.LU.64 R20, [R1+0x1920] ;  /* 0x0019200001147983 */ /* 0x001ea20000300a00 */
[----:B-1----:R-:W-:Y:S01]  /*3f520*/  IADD3 R6, P6, R5, R0, RZ ;  /* 0x0000000005067210 */ /* 0x002fe20007fde0ff */
[----:B---3--:R-:W-:-:S02]  /*3f530*/  IMAD R4, R23, 0x4, R4 ;  /* 0x0000000417047824 */ /* 0x008fc400078e0204 */
[----:B----4-:R-:W-:Y:S01]  /*3f540*/  IMAD.MOV.U32 R26, RZ, RZ, R18 ;  /* 0x000000ffff1a7224 */ /* 0x010fe200078e0012 */
[C---:B------:R-:W-:Y:S01]  /*3f550*/  IADD3 R18, P4, R24.reuse, R0, RZ ;  /* 0x0000000018127210 */ /* 0x040fe20007f9e0ff */
[----:B------:R-:W-:Y:S01]  /*3f560*/  IMAD.MOV.U32 R27, RZ, RZ, R19 ;  /* 0x000000ffff1b7224 */ /* 0x000fe200078e0013 */
[-C--:B------:R-:W-:Y:S02]  /*3f570*/  LEA.HI.X.SX32 R7, R5, R2.reuse, 0x1, P6 ;  /* 0x0000000205077211 */ /* 0x080fe400030f0eff */
[----:B------:R-:W-:Y:S01]  /*3f580*/  LEA.HI.X.SX32 R19, R24, R2, 0x1, P4 ;  /* 0x0000000218137211 */ /* 0x000fe200020f0eff */
[----:B------:R0:W-:Y:S04]  /*3f590*/  STL [R1+0x44], R4 ;  /* 0x0000440401007387 */ /* 0x0001e80000100800 */
[----:B------:R-:W3:Y:S04]  /*3f5a0*/  LDL.LU.64 R24, [R1+0x98] ;  /* 0x0000980001187983 */ /* 0x000ee80000300a00 */
[----:B------:R5:W-:Y:S01]  /*3f5b0*/  STL.64 [R1+0x1c0], R18 ;  /* 0x0001c01201007387 */ /* 0x000be20000100a00 */
[----:B0-----:R-:W-:-:S03]  /*3f5c0*/  IMAD R4, R23, 0x4, R4 ;  /* 0x0000000417047824 */ /* 0x001fc600078e0204 */
[----:B------:R0:W-:Y:S01]  /*3f5d0*/  STL.64 [R1+0x1b8], R6 ;  /* 0x0001b80601007387 */ /* 0x0001e20000100a00 */
[CC--:B-----5:R-:W-:Y:S02]  /*3f5e0*/  IADD3 R18, P4, R29.reuse, R0.reuse, RZ ;  /* 0x000000001d127210 */ /* 0x0e0fe40007f9e0ff */
[C---:B0-----:R-:W-:Y:S02]  /*3f5f0*/  IADD3 R6, P6, R28.reuse, R0, RZ ;  /* 0x000000001c067210 */ /* 0x041fe40007fde0ff */
[-C--:B------:R-:W-:Y:S02]  /*3f600*/  LEA.HI.X.SX32 R19, R29, R2.reuse, 0x1, P4 ;  /* 0x000000021d137211 */ /* 0x080fe400020f0eff */
[----:B------:R-:W-:Y:S02]  /*3f610*/  LEA.HI.X.SX32 R7, R28, R2, 0x1, P6 ;  /* 0x000000021c077211 */ /* 0x000fe400030f0eff */
[----:B--2---:R-:W-:Y:S01]  /*3f620*/  PRMT R5, R20, 0x7772, RZ ;  /* 0x0000777214057816 */ /* 0x004fe200000000ff */
[----:B------:R0:W-:Y:S04]  /*3f630*/  STL.64 [R1+0x18b8], R20 ;  /* 0x0018b81401007387 */ /* 0x0001e80000100a00 */
[----:B------:R-:W-:Y:S04]  /*3f640*/  STL [R1+0x50], R5 ;  /* 0x0000500501007387 */ /* 0x000fe80000100800 */
[----:B------:R1:W-:Y:S04]  /*3f650*/  STL [R1+0x1900], R4 ;  /* 0x0019000401007387 */ /* 0x0003e80000100800 */
[----:B------:R-:W2:Y:S04]  /*3f660*/  LDL.LU R29, [R1+0x3c] ;  /* 0x00003c00011d7983 */ /* 0x000ea80000300800 */
[----:B------:R-:W3:Y:S01]  /*3f670*/  LDL.LU R28, [R1+0x50] ;  /* 0x00005000011c7983 */ /* 0x000ee20000300800 */
[----:B0-----:R-:W-:-:S02]  /*3f680*/  IMAD.MOV.U32 R20, RZ, RZ, R16 ;  /* 0x000000ffff147224 */ /* 0x001fc400078e0010 */
[----:B------:R-:W-:Y:S01]  /*3f690*/  IMAD R16, R23, 0x4, R3 ;  /* 0x0000000417107824 */ /* 0x000fe200078e0203 */
[----:B------:R-:W-:Y:S04]  /*3f6a0*/  STL.64 [R1+0x1b0], R18 ;  /* 0x0001b01201007387 */ /* 0x000fe80000100a00 */
[----:B------:R0:W-:Y:S01]  /*3f6b0*/  STL.64 [R1+0x1908], R10 ;  /* 0x0019080a01007387 */ /* 0x0001e20000100a00 */
[----:B------:R-:W-:-:S03]  /*3f6c0*/  IMAD.MOV.U32 R21, RZ, RZ, R17 ;  /* 0x000000ffff157224 */ /* 0x000fc600078e0011 */
[----:B------:R4:W-:Y:S01]  /*3f6d0*/  STL.64 [R1+0x1a8], R6 ;  /* 0x0001a80601007387 */ /* 0x0009e20000100a00 */
[----:B------:R-:W-:Y:S02]  /*3f6e0*/  IMAD R17, R23, 0x4, R4 ;  /* 0x0000000417117824 */ /* 0x000fe400078e0204 */
[----:B-1----:R-:W-:Y:S01]  /*3f6f0*/  IMAD.MOV.U32 R4, RZ, RZ, R20 ;  /* 0x000000ffff047224 */ /* 0x002fe200078e0014 */
[CC--:B0-----:R-:W-:Y:S01]  /*3f700*/  IADD3 R10, P6, R16.reuse, R0.reuse, RZ ;  /* 0x00000000100a7210 */ /* 0x0c1fe20007fde0ff */
[----:B------:R-:W-:Y:S01]  /*3f710*/  IMAD.MOV.U32 R5, RZ, RZ, R21 ;  /* 0x000000ffff057224 */ /* 0x000fe200078e0015 */
[----:B------:R-:W5:Y:S01]  /*3f720*/  LDL.LU R20, [R1+0x48] ;  /* 0x0000480001147983 */ /* 0x000f620000300800 */
[C---:B----4-:R-:W-:Y:S02]  /*3f730*/  IADD3 R6, P4, R3.reuse, R0, RZ ;  /* 0x0000000003067210 */ /* 0x050fe40007f9e0ff */
[-C--:B------:R-:W-:Y:S01]  /*3f740*/  LEA.HI.X.SX32 R11, R16, R2.reuse, 0x1, P6 ;  /* 0x00000002100b7211 */ /* 0x080fe200030f0eff */
[----:B------:R-:W4:Y:S01]  /*3f750*/  LDL.LU R21, [R1+0x44] ;  /* 0x0000440001157983 */ /* 0x000f220000300800 */
[----:B------:R-:W-:-:S05]  /*3f760*/  LEA.HI.X.SX32 R7, R3, R2, 0x1, P4 ;  /* 0x0000000203077211 */ /* 0x000fca00020f0eff */
[----:B------:R0:W-:Y:S04]  /*3f770*/  STL.64 [R1+0x1a0], R6 ;  /* 0x0001a00601007387 */ /* 0x0001e80000100a00 */
[----:B0-----:R-:W4:Y:S04]  /*3f780*/  LDL.LU.64 R6, [R1+0x1918] ;  /* 0x0019180001067983 */ /* 0x001f280000300a00 */
[----:B------:R-:W-:Y:S04]  /*3f790*/  STL.64 [R1+0x18f8], R14 ;  /* 0x0018f80e01007387 */ /* 0x000fe80000100a00 */
[----:B------:R-:W-:Y:S04]  /*3f7a0*/  STL.64 [R1+0x198], R10 ;  /* 0x0001980a01007387 */ /* 0x000fe80000100a00 */
[----:B---3--:R0:W-:Y:S04]  /*3f7b0*/  STG.E.U8 desc[UR12][R24.64], R28 ;  /* 0x0000001c18007986 */ /* 0x0081e8000c10110c */
[----:B0-----:R-:W3:Y:S01]  /*3f7c0*/  LDL.LU.64 R24, [R1+0x1910] ;  /* 0x0019100001187983 */ /* 0x001ee20000300a00 */
[CC--:B--2---:R-:W-:Y:S01]  /*3f7d0*/  IADD3 R10, P4, R29.reuse, R0.reuse, RZ ;  /* 0x000000001d0a7210 */ /* 0x0c4fe20007f9e0ff */
[----:B------:R-:W-:Y:S01]  /*3f7e0*/  IMAD.MOV.U32 R14, RZ, RZ, R4 ;  /* 0x000000ffff0e7224 */ /* 0x000fe200078e0004 */
[----:B------:R-:W-:Y:S01]  /*3f7f0*/  IADD3 R4, P6, R22, R0, RZ ;  /* 0x0000000016047210 */ /* 0x000fe20007fde0ff */
[----:B------:R-:W-:Y:S01]  /*3f800*/  IMAD.MOV.U32 R15, RZ, RZ, R5 ;  /* 0x000000ffff0f7224 */ /* 0x000fe200078e0005 */
[----:B------:R-:W-:-:S02]  /*3f810*/  LEA.HI.X.SX32 R11, R29, R2, 0x1, P4 ;  /* 0x000000021d0b7211 */ /* 0x000fc400020f0eff */
[----:B------:R-:W-:Y:S02]  /*3f820*/  LEA.HI.X.SX32 R5, R22, R2, 0x1, P6 ;  /* 0x0000000216057211 */ /* 0x000fe400030f0eff */
[----:B------:R-:W2:Y:S04]  /*3f830*/  LDL.LU R22, [R1+0x10] ;  /* 0x0000100001167983 */ /* 0x000ea80000300800 */
[----:B------:R0:W-:Y:S04]  /*3f840*/  STL.64 [R1+0x190], R10 ;  /* 0x0001900a01007387 */ /* 0x0001e80000100a00 */
[----:B------:R1:W-:Y:S01]  /*3f850*/  STL.64 [R1+0x188], R4 ;  /* 0x0001880401007387 */ /* 0x0003e20000100a00 */
[----:B0-----:R-:W-:-:S02]  /*3f860*/  IADD3 R10, P4, R13, R0, RZ ;  /* 0x000000000d0a7210 */ /* 0x001fc40007f9e0ff */
[C---:B-1----:R-:W-:Y:S02]  /*3f870*/  IADD3 R4, P6, R12.reuse, R0, RZ ;  /* 0x000000000c047210 */ /* 0x042fe40007fde0ff */
[-C--:B------:R-:W-:Y:S02]  /*3f880*/  LEA.HI.X.SX32 R11, R13, R2.reuse, 0x1, P4 ;  /* 0x000000020d0b7211 */ /* 0x080fe400020f0eff */
[----:B------:R-:W-:Y:S01]  /*3f890*/  LEA.HI.X.SX32 R5, R12, R2, 0x1, P6 ;  /* 0x000000020c057211 */ /* 0x000fe200030f0eff */
[----:B---3--:R-:W-:Y:S04]  /*3f8a0*/  STL.64 [R1+0x18d0], R24 ;  /* 0x0018d01801007387 */ /* 0x008fe80000100a00 */
[----:B------:R0:W-:Y:S04]  /*3f8b0*/  STL.64 [R1+0x180], R10 ;  /* 0x0001800a01007387 */ /* 0x0001e80000100a00 */
[----:B0-----:R-:W3:Y:S04]  /*3f8c0*/  LDL.LU.64 R10, [R1+0x1908] ;  /* 0x00190800010a7983 */ /* 0x001ee80000300a00 */
[----:B------:R5:W-:Y:S02]  /*3f8d0*/  STL.64 [R1+0x178], R4 ;  /* 0x0001780401007387 */ /* 0x000be40000100a00 */
[----:B-----5:R-:W-:-:S04]  /*3f8e0*/  IADD3 R4, P4, R20, R0, RZ ;  /* 0x0000000014047210 */ /* 0x020fc80007f9e0ff */
[----:B------:R-:W-:-:S05]  /*3f8f0*/  LEA.HI.X.SX32 R5, R20, R2, 0x1, P4 ;  /* 0x0000000214057211 */ /* 0x000fca00020f0eff */
[----:B------:R0:W-:Y:S04]  /*3f900*/  STL.64 [R1+0x170], R4 ;  /* 0x0001700401007387 */ /* 0x0001e80000100a00 */
[----:B0-----:R-:W5:Y:S01]  /*3f910*/  LDL.LU R4, [R1+0x1900] ;  /* 0x0019000001047983 */ /* 0x001f620000300800 */
[----:B------:R-:W-:-:S04]  /*3f920*/  IMAD R19, R23, 0x4, R17 ;  /* 0x0000000417137824 */ /* 0x000fc800078e0211 */
[----:B------:R-:W-:-:S04]  /*3f930*/  IMAD R18, R23, 0x4, R19 ;  /* 0x0000000417127824 */ /* 0x000fc800078e0213 */
[----:B------:R-:W-:Y:S01]  /*3f940*/  IMAD R16, R23, 0x4, R18 ;  /* 0x0000000417107824 */ /* 0x000fe200078e0212 */
[----:B------:R-:W-:-:S03]  /*3f950*/  PRMT R3, R24, 0x7772, RZ ;  /* 0x0000777218037816 */ /* 0x000fc600000000ff */
[----:B------:R-:W-:-:S04]  /*3f960*/  IMAD R29, R23, 0x4, R16 ;  /* 0x00000004171d7824 */ /* 0x000fc800078e0210 */
[----:B------:R-:W-:Y:S02]  /*3f970*/  IMAD R28, R23, 0x4, R29 ;  /* 0x00000004171c7824 */ /* 0x000fe400078e021d */
[----:B------:R-:W-:Y:S01]  /*3f980*/  IMAD.MOV.U32 R25, RZ, RZ, R3 ;  /* 0x000000ffff197224 */ /* 0x000fe200078e0003 */
[----:B----4-:R-:W-:Y:S01]  /*3f990*/  IADD3 R12, P6, R21, R0, RZ ;  /* 0x00000000150c7210 */ /* 0x010fe20007fde0ff */
[----:B------:R-:W-:-:S03]  /*3f9a0*/  IMAD R3, R23, 0x4, R28 ;  /* 0x0000000417037824 */ /* 0x000fc600078e021c */
[----:B------:R-:W-:Y:S01]  /*3f9b0*/  LEA.HI.X.SX32 R13, R21, R2, 0x1, P6 ;  /* 0x00000002150d7211 */ /* 0x000fe200030f0eff */
[----:B------:R-:W-:Y:S01]  /*3f9c0*/  IMAD R5, R23, 0x4, R3 ;  /* 0x0000000417057824 */ /* 0x000fe200078e0203 */
[----:B------:R0:W-:Y:S04]  /*3f9d0*/  STL.64 [R1+0x18e8], R26 ;  /* 0x0018e81a01007387 */ /* 0x0001e80000100a00 */
[----:B------:R-:W-:Y:S04]  /*3f9e0*/  STL [R1+0x3c], R5 ;  /* 0x00003c0501007387 */ /* 0x000fe80000100800 */
[----:B------:R1:W-:Y:S04]  /*3f9f0*/  STL.64 [R1+0x168], R12 ;  /* 0x0001680c01007387 */ /* 0x0003e80000100a00 */
[----:B------:R4:W-:Y:S04]  /*3fa00*/  STG.E.U8 desc[UR12][R14.64], R25 ;  /* 0x000000190e007986 */ /* 0x0009e8000c10110c */
[----:B0-----:R-:W3:Y:S01]  /*3fa10*/  LDL.LU.64 R26, [R1+0x88] ;  /* 0x00008800011a7983 */ /* 0x001ee20000300a00 */
[----:B-1----:R-:W-:-:S04]  /*3fa20*/  IADD3 R12, P6, R17, R0, RZ ;  /* 0x00000000110c7210 */ /* 0x002fc80007fde0ff */
[----:B------:R-:W-:Y:S01]  /*3fa30*/  LEA.HI.X.SX32 R13, R17, R2, 0x1, P6 ;  /* 0x00000002110d7211 */ /* 0x000fe200030f0eff */
[----:B----4-:R-:W4:Y:S01]  /*3fa40*/  LDL.LU.64 R14, [R1+0x18f8] ;  /* 0x0018f800010e7983 */ /* 0x010f220000300a00 */
[----:B-----5:R-:W-:-:S04]  /*3fa50*/  IADD3 R20, P4, R4, R0, RZ ;  /* 0x0000000004147210 */ /* 0x020fc80007f9e0ff */
[----:B------:R-:W-:Y:S02]  /*3fa60*/  LEA.HI.X.SX32 R21, R4, R2, 0x1, P4 ;  /* 0x0000000204157211 */ /* 0x000fe400020f0eff */
[C---:B------:R-:W-:Y:S01]  /*3fa70*/  IADD3 R24, P4, R19.reuse, R0, RZ ;  /* 0x0000000013187210 */ /* 0x040fe20007f9e0ff */
[----:B------:R-:W5:Y:S03]  /*3fa80*/  LDL.LU R4, [R1+0x18f0] ;  /* 0x0018f00001047983 */ /* 0x000f660000300800 */
[----:B------:R-:W-:Y:S01]  /*3fa90*/  LEA.HI.X.SX32 R25, R19, R2, 0x1, P4 ;  /* 0x0000000213197211 */ /* 0x000fe200020f0eff */
[----:B------:R-:W-:Y:S04]  /*3faa0*/  STL.64 [R1+0x160], R20 ;  /* 0x0001601401007387 */ /* 0x000fe80000100a00 */
[----:B------:R-:W-:Y:S04]  /*3fab0*/  STL.64 [R1+0x158], R12 ;  /* 0x0001580c01007387 */ /* 0x000fe80000100a00 */
[----:B------:R0:W-:Y:S04]  /*3fac0*/  STL.64 [R1+0x150], R24 ;  /* 0x0001501801007387 */ /* 0x0001e80000100a00 */
[----:B0-----:R-:W4:Y:S01]  /*3fad0*/  LDL.LU.64 R24, [R1+0xc8] ;  /* 0x0000c80001187983 */ /* 0x001f220000300a00 */
[----:B------:R-:W-:-:S04]  /*3fae0*/  IADD3 R12, P6, R18, R0, RZ ;  /* 0x00000000120c7210 */ /* 0x000fc80007fde0ff */
[----:B------:R-:W-:Y:S02]  /*3faf0*/  LEA.HI.X.SX32 R13, R18, R2, 0x1, P6 ;  /* 0x00000002120d7211 */ /* 0x000fe400030f0eff */
[----:B--2---:R-:W-:-:S05]  /*3fb00*/  PRMT R17, R22, 0x7773, RZ ;  /* 0x0000777316117816 */ /* 0x004fca00000000ff */
[----:B---3--:R-:W-:Y:S04]  /*3fb10*/  STG.E.U8 desc[UR12][R26.64], R17 ;  /* 0x000000111a007986 */ /* 0x008fe8000c10110c */
[----:B----4-:R0:W-:Y:S04]  /*3fb20*/  STL.64 [R1+0x18d8], R24 ;  /* 0x0018d81801007387 */ /* 0x0101e80000100a00 */
[----:B------:R1:W-:Y:S01]  /*3fb30*/  STL.64 [R1+0x148], R12 ;  /* 0x0001480c01007387 */ /* 0x0003e20000100a00 */
[-C--:B0-----:R-:W-:Y:S02]  /*3fb40*/  IADD3 R24, P4, R16, R0.reuse, RZ ;  /* 0x0000000010187210 */ /* 0x081fe40007f9e0ff */
[----:B-1----:R-:W-:-:S02]  /*3fb50*/  IADD3 R12, P6, R29, R0, RZ ;  /* 0x000000001d0c7210 */ /* 0x002fc40007fde0ff */
[-C--:B------:R-:W-:Y:S02]  /*3fb60*/  LEA.HI.X.SX32 R25, R16, R2.reuse, 0x1, P4 ;  /* 0x0000000210197211 */ /* 0x080fe400020f0eff */
[----:B------:R-:W-:-:S03]  /*3fb70*/  LEA.HI.X.SX32 R13, R29, R2, 0x1, P6 ;  /* 0x000000021d0d7211 */ /* 0x000fc600030f0eff */
[----:B------:R0:W-:Y:S04]  /*3fb80*/  STL.64 [R1+0x140], R24 ;  /* 0x0001401801007387 */ /* 0x0001e80000100a00 */
[----:B------:R1:W-:Y:S04]  /*3fb90*/  STL.64 [R1+0x138], R12 ;  /* 0x0001380c01007387 */ /* 0x0003e80000100a00 */
[----:B------:R-:W2:Y:S01]  /*3fba0*/  LDL.LU.64 R26, [R1+0x18e8] ;  /* 0x0018e800011a7983 */ /* 0x000ea20000300a00 */
[----:B0-----:R-:W-:-:S04]  /*3fbb0*/  IADD3 R24, P4, R28, R0, RZ ;  /* 0x000000001c187210 */ /* 0x001fc80007f9e0ff */
[----:B------:R-:W-:Y:S02]  /*3fbc0*/  LEA.HI.X.SX32 R25, R28, R2, 0x1, P4 ;  /* 0x000000021c197211 */ /* 0x000fe400020f0eff */
[----:B------:R-:W3:Y:S01]  /*3fbd0*/  LDL.LU R28, [R1+0x3c] ;  /* 0x00003c00011c7983 */ /* 0x000ee20000300800 */
[----:B-1----:R-:W-:Y:S01]  /*3fbe0*/  IADD3 R12, P6, R3, R0, RZ ;  /* 0x00000000030c7210 */ /* 0x002fe20007fde0ff */
[----:B------:R-:W-:-:S03]  /*3fbf0*/  IMAD R5, R23, 0x4, R5 ;  /* 0x0000000417057824 */ /* 0x000fc600078e0205 */
[----:B------:R-:W-:Y:S01]  /*3fc00*/  LEA.HI.X.SX32 R13, R3, R2, 0x1, P6 ;  /* 0x00000002030d7211 */ /* 0x000fe200030f0eff */
[----:B------:R-:W-:Y:S01]  /*3fc10*/  STL.64 [R1+0x130], R24 ;  /* 0x0001301801007387 */ /* 0x000fe20000100a00 */
[----:B------:R-:W-:-:S03]  /*3fc20*/  IMAD R21, R23, 0x4, R5 ;  /* 0x0000000417157824 */ /* 0x000fc600078e0205 */
[----:B------:R0:W-:Y:S02]  /*3fc30*/  STL.64 [R1+0x128], R12 ;  /* 0x0001280c01007387 */ /* 0x0001e40000100a00 */
[----:B0-----:R-:W-:-:S04]  /*3fc40*/  IADD3 R12, P6, R5, R0, RZ ;  /* 0x00000000050c7210 */ /* 0x001fc80007fde0ff */
[----:B------:R-:W-:Y:S02]  /*3fc50*/  LEA.HI.X.SX32 R13, R5, R2, 0x1, P6 ;  /* 0x00000002050d7211 */ /* 0x000fe400030f0eff */
[----:B------:R-:W4:Y:S01]  /*3fc60*/  LDL.LU R5, [R1+0x18e0] ;  /* 0x0018e00001057983 */ /* 0x000f220000300800 */
[----:B---3--:R-:W-:-:S04]  /*3fc70*/  IADD3 R24, P4, R28, R0, RZ ;  /* 0x000000001c187210 */ /* 0x008fc80007f9e0ff */
[----:B------:R-:W-:-:S05]  /*3fc80*/  LEA.HI.X.SX32 R25, R28, R2, 0x1, P4 ;  /* 0x000000021c197211 */ /* 0x000fca00020f0eff */
[----:B------:R0:W-:Y:S04]  /*3fc90*/  STL.64 [R1+0x120], R24 ;  /* 0x0001201801007387 */ /* 0x0001e80000100a00 */
[----:B------:R-:W-:Y:S01]  /*3fca0*/  STL.64 [R1+0x118], R12 ;  /* 0x0001180c01007387 */ /* 0x000fe20000100a00 */
[----:B0-----:R-:W-:-:S04]  /*3fcb0*/  IADD3 R24, P4, R21, R0, RZ ;  /* 0x0000000015187210 */ /* 0x001fc80007f9e0ff */
[----:B------:R-:W-:-:S05]  /*3fcc0*/  LEA.HI.X.SX32 R25, R21, R2, 0x1, P4 ;  /* 0x0000000215197211 */ /* 0x000fca00020f0eff */
[----:B------:R0:W-:Y:S04]  /*3fcd0*/  STL.64 [R1+0x110], R24 ;  /* 0x0001101801007387 */ /* 0x0001e80000100a00 */
[----:B0-----:R-:W3:Y:S01]  /*3fce0*/  LDL.LU.64 R24, [R1+0x18d8] ;  /* 0x0018d80001187983 */ /* 0x001ee20000300a00 */
[----:B------:R-:W-:-:S04]  /*3fcf0*/  IMAD R20, R23, 0x4, R21 ;  /* 0x0000000417147824 */ /* 0x000fc800078e0215 */
[----:B------:R-:W-:Y:S01]  /*3fd00*/  IMAD R18, R23, 0x4, R20 ;  /* 0x0000000417127824 */ /* 0x000fe200078e0214 */
[----:B------:R-:W-:-:S03]  /*3fd10*/  IADD3 R12, P6, R20, R0, RZ ;  /* 0x00000000140c7210 */ /* 0x000fc60007fde0ff */
[C---:B------:R-:W-:Y:S01]  /*3fd20*/  IMAD R16, R23.reuse, 0x4, R18 ;  /* 0x0000000417107824 */ /* 0x040fe200078e0212 */
[----:B------:R-:W-:Y:S02]  /*3fd30*/  LEA.HI.X.SX32 R13, R20, R2, 0x1, P6 ;  /* 0x00000002140d7211 */ /* 0x000fe400030f0eff */
[----:B------:R-:W-:Y:S01]  /*3fd40*/  IADD3 R20, P4, R18, R0, RZ ;  /* 0x0000000012147210 */ /* 0x000fe20007f9e0ff */
[C---:B------:R-:W-:Y:S02]  /*3fd50*/  IMAD R19, R23.reuse, 0x4, R16 ;  /* 0x0000000417137824 */ /* 0x040fe400078e0210 */
[----:B------:R0:W-:Y:S01]  /*3fd60*/  STL.64 [R1+0x108], R12 ;  /* 0x0001080c01007387 */ /* 0x0001e20000100a00 */
[----:B-----5:R-:W-:Y:S02]  /*3fd70*/  PRMT R22, R4, 0x7773, RZ ;  /* 0x0000777304167816 */ /* 0x020fe400000000ff */
[----:B------:R-:W-:Y:S01]  /*3fd80*/  LEA.HI.X.SX32 R21, R18, R2, 0x1, P4 ;  /* 0x0000000212157211 */ /* 0x000fe200020f0eff */
[----:B------:R-:W-:Y:S01]  /*3fd90*/  IMAD R17, R23, 0x4, R19 ;  /* 0x0000000417117824 */ /* 0x000fe200078e0213 */
[----:B0-----:R-:W-:-:S04]  /*3fda0*/  IADD3 R12, P6, R16, R0, RZ ;  /* 0x00000000100c7210 */ /* 0x001fc80007fde0ff */
[----:B------:R-:W-:Y:S01]  /*3fdb0*/  LEA.HI.X.SX32 R13, R16, R2, 0x1, P6 ;  /* 0x00000002100d7211 */ /* 0x000fe200030f0eff */
[----:B------:R-:W-:Y:S01]  /*3fdc0*/  IMAD R29, R23, 0x4, R17 ;  /* 0x00000004171d7824 */ /* 0x000fe200078e0211 */
[----:B----4-:R-:W-:-:S03]  /*3fdd0*/  PRMT R16, R5, 0x7773, RZ ;  /* 0x0000777305107816 */ /* 0x010fc600000000ff */
[----:B------:R-:W-:Y:S01]  /*3fde0*/  IMAD R28, R23, 0x4, R29 ;  /* 0x00000004171c7824 */ /* 0x000fe200078e021d */
[----:B---3--:R0:W-:Y:S04]  /*3fdf0*/  STG.E.U8 desc[UR12][R24.64], R22 ;  /* 0x0000001618007986 */ /* 0x0081e8000c10110c */
[----:B0-----:R-:W3:Y:S04]  /*3fe00*/  LDL.LU.64 R24, [R1+0x18d0] ;  /* 0x0018d00001187983 */ /* 0x001ee80000300a00 */
[----:B------:R0:W-:Y:S04]  /*3fe10*/  STL.64 [R1+0x100], R20 ;  /* 0x0001001401007387 */ /* 0x0001e80000100a00 */
[----:B------:R1:W-:Y:S04]  /*3fe20*/  STL.64 [R1+0xf8], R12 ;  /* 0x0000f80c01007387 */ /* 0x0003e80000100a00 */
[----:B------:R-:W4:Y:S01]  /*3fe30*/  LDL.LU R5, [R1+0x18c8] ;  /* 0x0018c80001057983 */ /* 0x000f220000300800 */
[----:B0-----:R-:W-:-:S02]  /*3fe40*/  IADD3 R20, P4, R19, R0, RZ ;  /* 0x0000000013147210 */ /* 0x001fc40007f9e0ff */
[----:B-1----:R-:W-:Y:S02]  /*3fe50*/  IADD3 R12, P6, R17, R0, RZ ;  /* 0x00000000110c7210 */ /* 0x002fe40007fde0ff */
[-C--:B------:R-:W-:Y:S02]  /*3fe60*/  LEA.HI.X.SX32 R21, R19, R2.reuse, 0x1, P4 ;  /* 0x0000000213157211 */ /* 0x080fe400020f0eff */
[----:B------:R-:W-:-:S05]  /*3fe70*/  LEA.HI.X.SX32 R13, R17, R2, 0x1, P6 ;  /* 0x00000002110d7211 */ /* 0x000fca00030f0eff */
[----:B------:R2:W-:Y:S04]  /*3fe80*/  STL.64 [R1+0xe8], R12 ;  /* 0x0000e80c01007387 */ /* 0x0005e80000100a00 */
[----:B------:R0:W-:Y:S01]  /*3fe90*/  STL.64 [R1+0xf0], R20 ;  /* 0x0000f01401007387 */ /* 0x0001e20000100a00 */
[----:B--2---:R-:W-:Y:S01]  /*3fea0*/  IMAD.MOV.U32 R12, RZ, RZ, R26 ;  /* 0x000000ffff0c7224 */ /* 0x004fe200078e001a */
[CC--:B------:R-:W-:Y:S01]  /*3feb0*/  IADD3 R26, P4, R29.reuse, R0.reuse, RZ ;  /* 0x000000001d1a7210 */ /* 0x0c0fe20007f9e0ff */
[----:B------:R-:W-:Y:S01]  /*3fec0*/  IMAD.MOV.U32 R13, RZ, RZ, R27 ;  /* 0x000000ffff0d7224 */ /* 0x000fe200078e001b */
[C---:B0-----:R-:W-:Y:S02]  /*3fed0*/  IADD3 R20, P6, R28.reuse, R0, RZ ;  /* 0x000000001c147210 */ /* 0x041fe40007fde0ff */
[-C--:B------:R-:W-:Y:S01]  /*3fee0*/  LEA.HI.X.SX32 R27, R29, R2.reuse, 0x1, P4 ;  /* 0x000000021d1b7211 */ /* 0x080fe200020f0eff */
[----:B------:R-:W-:Y:S01]  /*3fef0*/  IMAD.MOV.U32 R29, RZ, RZ, R16 ;  /* 0x000000ffff1d7224 */ /* 0x000fe200078e0010 */
[----:B------:R-:W-:-:S03]  /*3ff00*/  LEA.HI.X.SX32 R21, R28, R2, 0x1, P6 ;  /* 0x000000021c157211 */ /* 0x000fc600030f0eff */
[----:B------:R-:W-:Y:S04]  /*3ff10*/  STL.64 [R1+0xe0], R26 ;  /* 0x0000e01a01007387 */ /* 0x000fe80000100a00 */
[----:B------:R-:W-:Y:S04]  /*3ff20*/  STL.64 [R1+0xd8], R20 ;  /* 0x0000d81401007387 */ /* 0x000fe80000100a00 */
[----:B------:R0:W-:Y:S04]  /*3ff30*/  STG.E.U8 desc[UR12][R8.64], R29 ;  /* 0x0000001d08007986 */ /* 0x0001e8000c10110c */
[----:B0-----:R-:W2:Y:S01]  /*3ff40*/  LDL.LU.64 R8, [R1+0x18c0] ;  /* 0x0018c00001087983 */ /* 0x001ea20000300a00 */
[----:B------:R-:W-:-:S04]  /*3ff50*/  IMAD R4, R23, 0x4, R28 ;  /* 0x0000000417047824 */ /* 0x000fc800078e021c */
[----:B------:R-:W-:Y:S01]  /*3ff60*/  IMAD R3, R23, 0x4, R4 ;  /* 0x0000000417037824 */ /* 0x000fe200078e0204 */
[----:B------:R-:W-:-:S03]  /*3ff70*/  IADD3 R26, P4, R4, R0, RZ ;  /* 0x00000000041a7210 */ /* 0x000fc60007f9e0ff */
[----:B------:R-:W-:Y:S01]  /*3ff80*/  IMAD R22, R23, 0x4, R3 ;  /* 0x0000000417167824 */ /* 0x000fe200078e0203 */
[----:B------:R-:W-:Y:S02]  /*3ff90*/  IADD3 R20, P6, R3, R0, RZ ;  /* 0x0000000003147210 */ /* 0x000fe40007fde0ff */
[-C--:B------:R-:W-:Y:S01]  /*3ffa0*/  LEA.HI.X.SX32 R27, R4, R2.reuse, 0x1, P4 ;  /* 0x00000002041b7211 */ /* 0x080fe200020f0eff */
[----:B------:R-:W-:Y:S01]  /*3ffb0*/  IMAD R18, R23, 0x4, R22 ;  /* 0x0000000417127824 */ /* 0x000fe200078e0216 */
[----:B------:R-:W-:-:S03]  /*3ffc0*/  LEA.HI.X.SX32 R21, R3, R2, 0x1, P6 ;  /* 0x0000000203157211 */ /* 0x000fc600030f0eff */
[----:B------:R0:W-:Y:S04]  /*3ffd0*/  STL.64 [R1+0xd0], R26 ;  /* 0x0000d01a01007387 */ /* 0x0001e80000100a00 */
[----:B------:R1:W-:Y:S01]  /*3ffe0*/  STL.64 [R1+0xc8], R20 ;  /* 0x0000c81401007387 */ /* 0x0003e20000100a00 */
[----:B------:R-:W-:Y:S01]  /*3fff0*/  IMAD R17, R23, 0x4, R18 ;  /* 0x0000000417117824 */ /* 0x000fe200078e0212 */
[-C--:B0-----:R-:W-:Y:S02]  /*40000*/  IADD3 R26, P4, R22, R0.reuse, RZ ;  /* 0x00000000161a7210 */ /* 0x081fe40007f9e0ff */
[----:B-1----:R-:W-:Y:S02]  /*40010*/  IADD3 R20, P6, R18, R0, RZ ;  /* 0x0000000012147210 */ /* 0x002fe40007fde0ff */
[----:B------:R-:W-:-:S02]  /*40020*/  LEA.HI.X.SX32 R27, R22, R2, 0x1, P4 ;  /* 0x00000002161b7211 */ /* 0x000fc400020f0eff */
[----:B------:R-:W-:Y:S01]  /*40030*/  LEA.HI.X.SX32 R21, R18, R2, 0x1, P6 ;  /* 0x0000000212157211 */ /* 0x000fe200030f0eff */
[----:B------:R-:W-:Y:S02]  /*40040*/  IMAD R16, R23, 0x4, R17 ;  /* 0x0000000417107824 */ /* 0x000fe400078e0211 */
[----:B------:R0:W-:Y:S04]  /*40050*/  STL.64 [R1+0xc0], R26 ;  /* 0x0000c01a01007387 */ /* 0x0001e80000100a00 */
[----:B------:R1:W-:Y:S01]  /*40060*/  STL.64 [R1+0xb8], R20 ;  /* 0x0000b81401007387 */ /* 0x0003e20000100a00 */
[----:B0-----:R-:W-:Y:S01]  /*40070*/  IMAD.MOV.U32 R26, RZ, RZ, R10 ;  /* 0x000000ffff1a7224 */ /* 0x001fe200078e000a */
[CC--:B------:R-:W-:Y:S02]  /*40080*/  IADD3 R10, P6, R16.reuse, R0.reuse, RZ ;  /* 0x00000000100a7210 */ /* 0x0c0fe40007fde0ff */
[----:B-1----:R-:W-:Y:S01]  /*40090*/  IADD3 R20, P4, R17, R0, RZ ;  /* 0x0000000011147210 */ /* 0x002fe20007f9e0ff */
[----:B------:R-:W-:Y:S01]  /*400a0*/  IMAD.MOV.U32 R27, RZ, RZ, R11 ;  /* 0x000000ffff1b7224 */ /* 0x000fe200078e000b */
[----:B------:R-:W-:-:S02]  /*400b0*/  LEA.HI.X.SX32 R11, R16, R2, 0x1, P6 ;  /* 0x00000002100b7211 */ /* 0x000fc400030f0eff */
[----:B------:R-:W-:-:S05]  /*400c0*/  LEA.HI.X.SX32 R21, R17, R2, 0x1, P4 ;  /* 0x0000000211157211 */ /* 0x000fca00020f0eff */
[----:B------:R0:W-:Y:S04]  /*400d0*/  STL.64 [R1+0xb0], R20 ;  /* 0x0000b01401007387 */ /* 0x0001e80000100a00 */
[----:B0-----:R-:W5:Y:S04]  /*400e0*/  LDL.LU.64 R20, [R1+0x18b8] ;  /* 0x0018b80001147983 */ /* 0x001f680000300a00 */
[----:B------:R-:W-:Y:S01]  /*400f0*/  STL.64 [R1+0xa8], R10 ;  /* 0x0000a80a01007387 */ /* 0x000fe20000100a00 */
[----:B--2---:R-:W-:-:S05]  /*40100*/  PRMT R8, R8, 0x7773, RZ ;  /* 0x0000777308087816 */ /* 0x004fca00000000ff */
[----:B------:R0:W-:Y:S04]  /*40110*/  STG.E.U8 desc[UR12][R12.64], R8 ;  /* 0x000000080c007986 */ /* 0x0001e8000c10110c */
[----:B0-----:R-:W2:Y:S01]  /*40120*/  LDL.LU.64 R12, [R1+0x18b0] ;  /* 0x0018b000010c7983 */ /* 0x001ea20000300a00 */
[----:B------:R-:W-:-:S04]  /*40130*/  IMAD R19, R23, 0x4, R16 ;  /* 0x0000000417137824 */ /* 0x000fc800078e0210 */
[----:B------:R-:W-:Y:S01]  /*40140*/  IMAD R28, R23, 0x4, R19 ;  /* 0x00000004171c7824 */ /* 0x000fe200078e0213 */
[----:B------:R-:W-:-:S03]  /*40150*/  IADD3 R16, P4, R19, R0, RZ ;  /* 0x0000000013107210 */ /* 0x000fc60007f9e0ff */
[----:B------:R-:W-:Y:S01]  /*40160*/  IMAD R4, R23, 0x4, R28 ;  /* 0x0000000417047824 */ /* 0x000fe200078e021c */
[C---:B------:R-:W-:Y:S02]  /*40170*/  IADD3 R10, P6, R28.reuse, R0, RZ ;  /* 0x000000001c0a7210 */ /* 0x040fe40007fde0ff */
[-C--:B------:R-:W-:Y:S01]  /*40180*/  LEA.HI.X.SX32 R17, R19, R2.reuse, 0x1, P4 ;  /* 0x0000000213117211 */ /* 0x080fe200020f0eff */
[----:B------:R-:W-:Y:S01]  /*40190*/  IMAD R3, R23, 0x4, R4 ;  /* 0x0000000417037824 */ /* 0x000fe200078e0204 */
[----:B------:R-:W-:-:S03]  /*401a0*/  LEA.HI.X.SX32 R11, R28, R2, 0x1, P6 ;  /* 0x000000021c0b7211 */ /* 0x000fc600030f0eff */
[----:B------:R0:W-:Y:S01]  /*401b0*/  STL.64 [R1+0xa0], R16 ;  /* 0x0000a01001007387 */ /* 0x0001e20000100a00 */
[----:B------:R-:W-:-:S03]  /*401c0*/  IMAD R29, R23, 0x4, R3 ;  /* 0x00000004171d7824 */ /* 0x000fc600078e0203 */
[----:B------:R1:W-:Y:S01]  /*401d0*/  STL.64 [R1+0x98], R10 ;  /* 0x0000980a01007387 */ /* 0x0003e20000100a00 */
[----:B------:R-:W-:Y:S01]  /*401e0*/  IMAD R18, R23, 0x4, R29 ;  /* 0x0000000417127824 */ /* 0x000fe200078e021d */
[CC--:B0-----:R-:W-:Y:S02]  /*401f0*/  IADD3 R16, P4, R4.reuse, R0.reuse, RZ ;  /* 0x0000000004107210 */ /* 0x0c1fe40007f9e0ff */
[C---:B-1----:R-:W-:Y:S02]  /*40200*/  IADD3 R10, P6, R3.reuse, R0, RZ ;  /* 0x00000000030a7210 */ /* 0x042fe40007fde0ff */
[-C--:B------:R-:W-:Y:S02]  /*40210*/  LEA.HI.X.SX32 R17, R4, R2.reuse, 0x1, P4 ;  /* 0x0000000204117211 */ /* 0x080fe400020f0eff */
        /* <DEDUP_REMOVED lines=10> */
[----:B------:R-:W-:Y:S01]  /*402c0*/  IADD3 R18, P4, R28, R0, RZ ;  /* 0x000000001c127210 */ /* 0x000fe20007f9e0ff */
[----:B------:R-:W-:-:S03]  /*402d0*/  IMAD R4, R23, 0x4, R8 ;  /* 0x0000000417047824 */ /* 0x000fc600078e0208 */
[----:B------:R-:W-:Y:S01]  /*402e0*/  LEA.HI.X.SX32 R19, R28, R2, 0x1, P4 ;  /* 0x000000021c137211 */ /* 0x000fe200020f0eff */
[----:B0-----:R-:W3:Y:S04]  /*402f0*/  LDL.LU.64 R16, [R1+0x18a8] ;  /* 0x0018a80001107983 */ /* 0x001ee80000300a00 */
[----:B------:R0:W-:Y:S01]  /*40300*/  STL.64 [R1+0x78], R10 ;  /* 0x0000780a01007387 */ /* 0x0001e20000100a00 */
[----:B------:R-:W-:-:S03]  /*40310*/  IMAD R3, R23, 0x4, R4 ;  /* 0x0000000417037824 */ /* 0x000fc600078e0204 */
[----:B------:R1:W-:Y:S01]  /*40320*/  STL.64 [R1+0x70], R18 ;  /* 0x0000701201007387 */ /* 0x0003e20000100a00 */
[----:B0-----:R-:W-:-:S04]  /*40330*/  IADD3 R10, P6, R8, R0, RZ ;  /* 0x00000000080a7210 */ /* 0x001fc80007fde0ff */
[----:B------:R-:W-:Y:S02]  /*40340*/  LEA.HI.X.SX32 R11, R8, R2, 0x1, P6 ;  /* 0x00000002080b7211 */ /* 0x000fe400030f0eff */
[----:B-1----:R-:W-:-:S03]  /*40350*/  IADD3 R18, P4, R4, R0, RZ ;  /* 0x0000000004127210 */ /* 0x002fc60007f9e0ff */
[----:B------:R0:W-:Y:S01]  /*40360*/  STL.64 [R1+0x68], R10 ;  /* 0x0000680a01007387 */ /* 0x0001e20000100a00 */
[----:B------:R-:W-:Y:S02]  /*40370*/  LEA.HI.X.SX32 R19, R4, R2, 0x1, P4 ;  /* 0x0000000204137211 */ /* 0x000fe400020f0eff */
[----:B0-----:R-:W-:-:S04]  /*40380*/  IADD3 R10, P6, R3, R0, RZ ;  /* 0x00000000030a7210 */ /* 0x001fc80007fde0ff */
[----:B------:R-:W-:Y:S01]  /*40390*/  LEA.HI.X.SX32 R11, R3, R2, 0x1, P6 ;  /* 0x00000002030b7211 */ /* 0x000fe200030f0eff */
[----:B------:R-:W-:Y:S04]  /*403a0*/  STL.64 [R1+0x60], R18 ;  /* 0x0000601201007387 */ /* 0x000fe80000100a00 */
[----:B------:R-:W-:Y:S01]  /*403b0*/  STL.64 [R1+0x58], R10 ;  /* 0x0000580a01007387 */ /* 0x000fe20000100a00 */
[----:B--2---:R-:W-:-:S05]  /*403c0*/  PRMT R22, R12, 0x7773, RZ ;  /* 0x000077730c167816 */ /* 0x004fca00000000ff */
[----:B------:R0:W-:Y:S04]  /*403d0*/  STG.E.U8 desc[UR12][R26.64], R22 ;  /* 0x000000161a007986 */ /* 0x0001e8000c10110c */
[----:B0-----:R-:W2:Y:S01]  /*403e0*/  LDL.LU.64 R26, [R1+0x340] ;  /* 0x00034000011a7983 */ /* 0x001ea20000300a00 */
[----:B------:R-:W-:-:S04]  /*403f0*/  IMAD R12, R23, 0x4, R3 ;  /* 0x00000004170c7824 */ /* 0x000fc800078e0203 */
[----:B------:R-:W-:Y:S01]  /*40400*/  IMAD R8, R23, 0x4, R12 ;  /* 0x0000000417087824 */ /* 0x000fe200078e020c */
[----:B------:R-:W-:-:S04]  /*40410*/  IADD3 R18, P4, R12, R0, RZ ;  /* 0x000000000c127210 */ /* 0x000fc80007f9e0ff */
[----:B------:R-:W-:Y:S02]  /*40420*/  IADD3 R10, P6, R8, R0, RZ ;  /* 0x00000000080a7210 */ /* 0x000fe40007fde0ff */
[-C--:B------:R-:W-:Y:S02]  /*40430*/  LEA.HI.X.SX32 R19, R12, R2.reuse, 0x1, P4 ;  /* 0x000000020c137211 */ /* 0x080fe400020f0eff */
[----:B------:R-:W-:-:S03]  /*40440*/  LEA.HI.X.SX32 R11, R8, R2, 0x1, P6 ;  /* 0x00000002080b7211 */ /* 0x000fc600030f0eff */
[----:B------:R0:W-:Y:S01]  /*40450*/  STL.64 [R1+0x50], R18 ;  /* 0x0000501201007387 */ /* 0x0001e20000100a00 */
[----:B-----5:R-:W-:Y:S02]  /*40460*/  PRMT R20, R20, 0x7773, RZ ;  /* 0x0000777314147816 */ /* 0x020fe400000000ff */
[----:B---3--:R-:W-:Y:S01]  /*40470*/  PRMT R28, R16, 0x7773, RZ ;  /* 0x00007773101c7816 */ /* 0x008fe200000000ff */
[----:B------:R-:W-:-:S04]  /*40480*/  IMAD R16, R23, 0x4, R8 ;  /* 0x0000000417107824 */ /* 0x000fc800078e0208 */
[----:B------:R-:W-:-:S04]  /*40490*/  IMAD R3, R23, 0x4, R16 ;  /* 0x0000000417037824 */ /* 0x000fc800078e0210 */
[----:B------:R-:W-:-:S04]  /*404a0*/  IMAD R12, R23, 0x4, R3 ;  /* 0x00000004170c7824 */ /* 0x000fc800078e0203 */
[----:B------:R-:W-:Y:S01]  /*404b0*/  IMAD R4, R23, 0x4, R12 ;  /* 0x0000000417047824 */ /* 0x000fe200078e020c */
[----:B------:R-:W-:Y:S04]  /*404c0*/  STG.E.U8 desc[UR12][R14.64], R28 ;  /* 0x0000001c0e007986 */ /* 0x000fe8000c10110c */
[----:B--2---:R1:W-:Y:S04]  /*404d0*/  STL.64 [R1+0x18a0], R26 ;  /* 0x0018a01a01007387 */ /* 0x0043e80000100a00 */
[----:B------:R2:W-:Y:S04]  /*404e0*/  STL.64 [R1+0x48], R10 ;  /* 0x0000480a01007387 */ /* 0x0005e80000100a00 */
[----:B0-----:R-:W3:Y:S01]  /*404f0*/  LDL.LU.64 R18, [R1+0x338] ;  /* 0x0003380001127983 */ /* 0x001ee20000300a00 */
[----:B-1----:R-:W-:Y:S01]  /*40500*/  IMAD.MOV.U32 R26, RZ, RZ, R6 ;  /* 0x000000ffff1a7224 */ /* 0x002fe200078e0006 */
[-C--:B------:R-:W-:Y:S01]  /*40510*/  IADD3 R6, P4, R16, R0.reuse, RZ ;  /* 0x0000000010067210 */ /* 0x080fe20007f9e0ff */
[----:B------:R-:W-:Y:S01]  /*40520*/  IMAD.MOV.U32 R27, RZ, RZ, R7 ;  /* 0x000000ffff1b7224 */ /* 0x000fe200078e0007 */
[----:B--2---:R-:W-:-:S02]  /*40530*/  IADD3 R10, P6, R3, R0, RZ ;  /* 0x00000000030a7210 */ /* 0x004fc40007fde0ff */
[-C--:B------:R-:W-:Y:S02]  /*40540*/  LEA.HI.X.SX32 R7, R16, R2.reuse, 0x1, P4 ;  /* 0x0000000210077211 */ /* 0x080fe400020f0eff */
[----:B------:R-:W-:-:S03]  /*40550*/  LEA.HI.X.SX32 R11, R3, R2, 0x1, P6 ;  /* 0x00000002030b7211 */ /* 0x000fc600030f0eff */
[----:B------:R0:W-:Y:S01]  /*40560*/  STL.64 [R1+0x40], R6 ;  /* 0x0000400601007387 */ /* 0x0001e20000100a00 */
[----:B------:R-:W-:Y:S01]  /*40570*/  IADD3 R14, P4, R12, R0, RZ ;  /* 0x000000000c0e7210 */ /* 0x000fe20007f9e0ff */
[----:B------:R-:W-:-:S03]  /*40580*/  IMAD R3, R23, 0x4, R4 ;  /* 0x0000000417037824 */ /* 0x000fc600078e0204 */
[----:B------:R-:W-:Y:S01]  /*40590*/  LEA.HI.X.SX32 R15, R12, R2, 0x1, P4 ;  /* 0x000000020c0f7211 */ /* 0x000fe200020f0eff */
[----:B0-----:R-:W2:Y:S04]  /*405a0*/  LDL.LU.64 R6, [R1+0x330] ;  /* 0x0003300001067983 */ /* 0x001ea80000300a00 */
[----:B------:R0:W-:Y:S01]  /*405b0*/  STL.64 [R1+0x38], R10 ;  /* 0x0000380a01007387 */ /* 0x0001e20000100a00 */
[----:B------:R-:W-:-:S03]  /*405c0*/  IMAD R8, R23, 0x4, R3 ;  /* 0x0000000417087824 */ /* 0x000fc600078e0203 */
[----:B------:R-:W5:Y:S01]  /*405d0*/  LDL.LU R12, [R1+0x1c] ;  /* 0x00001c00010c7983 */ /* 0x000f620000300800 */
[----:B0-----:R-:W-:-:S04]  /*405e0*/  IADD3 R10, P6, R4, R0, RZ ;  /* 0x00000000040a7210 */ /* 0x001fc80007fde0ff */
[----:B------:R-:W-:-:S05]  /*405f0*/  LEA.HI.X.SX32 R11, R4, R2, 0x1, P6 ;  /* 0x00000002040b7211 */ /* 0x000fca00030f0eff */
[----:B------:R-:W-:Y:S04]  /*40600*/  STL.64 [R1+0x28], R10 ;  /* 0x0000280a01007387 */ /* 0x000fe80000100a00 */
[----:B------:R0:W-:Y:S01]  /*40610*/  STL.64 [R1+0x30], R14 ;  /* 0x0000300e01007387 */ /* 0x0001e20000100a00 */
[CC--:B------:R-:W-:Y:S02]  /*40620*/  IADD3 R28, P6, R8.reuse, R0.reuse, RZ ;  /* 0x00000000081c7210 */ /* 0x0c0fe40007fde0ff */
[C---:B0-----:R-:W-:Y:S01]  /*40630*/  IADD3 R14, P4, R3.reuse, R0, RZ ;  /* 0x00000000030e7210 */ /* 0x041fe20007f9e0ff */
[----:B------:R-:W5:Y:S03]  /*40640*/  LDL.LU.64 R10, [R1+0x318] ;  /* 0x00031800010a7983 */ /* 0x000f660000300a00 */
[-C--:B------:R-:W-:Y:S01]  /*40650*/  LEA.HI.X.SX32 R15, R3, R2.reuse, 0x1, P4 ;  /* 0x00000002030f7211 */ /* 0x080fe200020f0eff */
[----:B------:R-:W5:Y:S01]  /*40660*/  LDL.LU R4, [R1+0x4] ;  /* 0x0000040001047983 */ /* 0x000f620000300800 */
[----:B------:R-:W-:-:S03]  /*40670*/  LEA.HI.X.SX32 R29, R8, R2, 0x1, P6 ;  /* 0x00000002081d7211 */ /* 0x000fc600030f0eff */
[----:B------:R-:W5:Y:S04]  /*40680*/  LDL.LU R3, [R1+0x18] ;  /* 0x0000180001037983 */ /* 0x000f680000300800 */
[----:B------:R-:W5:Y:S04]  /*40690*/  LDL.LU.64 R22, [R1+0x310] ;  /* 0x0003100001167983 */ /* 0x000f680000300a00 */
[----:B------:R0:W-:Y:S04]  /*406a0*/  STL.64 [R1+0x20], R14 ;  /* 0x0000200e01007387 */ /* 0x0001e80000100a00 */
[----:B------:R-:W-:Y:S04]  /*406b0*/  STG.E.U8 desc[UR12][R26.64], R20 ;  /* 0x000000141a007986 */ /* 0x000fe8000c10110c */
[----:B0-----:R-:W5:Y:S04]  /*406c0*/  LDL.LU.64 R14, [R1+0x308] ;  /* 0x00030800010e7983 */ /* 0x001f680000300a00 */
[----:B------:R-:W3:Y:S04]  /*406d0*/  LDL.LU R8, [R1+0x14] ;  /* 0x0000140001087983 */ /* 0x000ee80000300800 */
[----:B------:R-:W-:Y:S04]  /*406e0*/  STL [R1+0x1610], R28 ;  /* 0x0016101c01007387 */ /* 0x000fe80000100800 */
[----:B------:R0:W-:Y:S04]  /*406f0*/  STL [R1+0x160c], R29 ;  /* 0x00160c1d01007387 */ /* 0x0001e80000100800 */
[----:B0-----:R-:W5:Y:S04]  /*40700*/  LDL.LU.64 R28, [R1+0x300] ;  /* 0x00030000011c7983 */ /* 0x001f680000300a00 */
[----:B------:R-:W2:Y:S01]  /*40710*/  LDL.LU.64 R26, [R1+0x18a0] ;  /* 0x0018a000011a7983 */ /* 0x000ea20000300a00 */
[----:B------:R-:W-:-:S02]  /*40720*/  PRMT R24, R24, 0x7773, RZ ;  /* 0x0000777318187816 */ /* 0x000fc400000000ff */
[----:B----4-:R-:W-:Y:S02]  /*40730*/  PRMT R0, R5, 0x7770, RZ ;  /* 0x0000777005007816 */ /* 0x010fe400000000ff */
[C---:B---3--:R-:W-:Y:S01]  /*40740*/  PRMT R2, R8.reuse, 0x7770, RZ ;  /* 0x0000777008027816 */ /* 0x048fe200000000ff */
[----:B--2---:R0:W-:Y:S04]  /*40750*/  STG.E.U8 desc[UR12][R26.64], R24 ;  /* 0x000000181a007986 */ /* 0x0041e8000c10110c */
[----:B0-----:R-:W2:Y:S04]  /*40760*/  LDL.LU.64 R26, [R1+0x1898] ;  /* 0x00189800011a7983 */ /* 0x001ea80000300a00 */
[----:B------:R-:W3:Y:S04]  /*40770*/  LDL.LU R24, [R1+0x8] ;  /* 0x0000080001187983 */ /* 0x000ee80000300800 */
[----:B------:R-:W4:Y:S04]  /*40780*/  LDL.LU R20, [R1+0xc] ;  /* 0x00000c0001147983 */ /* 0x000f280000300800 */
[----:B------:R0:W-:Y:S04]  /*40790*/  STG.E.U8 desc[UR12][R18.64], R2 ;  /* 0x0000000212007986 */ /* 0x0001e8000c10110c */
[----:B------:R1:W-:Y:S04]  /*407a0*/  STG.E.U8 desc[UR12][R6.64], R0 ;  /* 0x0000000006007986 */ /* 0x0003e8000c10110c */
[----:B0-----:R-:W2:Y:S04]  /*407b0*/  LDL.LU.64 R18, [R1+0x1890] ;  /* 0x0018900001127983 */ /* 0x001ea80000300a00 */
[----:B-1----:R-:W2:Y:S01]  /*407c0*/  LDL.LU.64 R6, [R1+0x2f8] ;  /* 0x0002f80001067983 */ /* 0x002ea20000300a00 */
[----:B------:R-:W-:-:S02]  /*407d0*/  PRMT R0, R8, 0x7773, RZ ;  /* 0x0000777308007816 */ /* 0x000fc400000000ff */
[----:B-----5:R-:W-:-:S03]  /*407e0*/  PRMT R2, R3, 0x7773, RZ ;  /* 0x0000777303027816 */ /* 0x020fc600000000ff */
[----:B------:R0:W-:Y:S04]  /*407f0*/  STL [R1+0x34c], R0 ;  /* 0x00034c0001007387 */ /* 0x0001e80000100800 */
[----:B------:R1:W-:Y:S01]  /*40800*/  STL [R1+0x348], R2 ;  /* 0x0003480201007387 */ /* 0x0003e20000100800 */
[C---:B0-----:R-:W-:Y:S02]  /*40810*/  PRMT R0, R3.reuse, 0x7772, RZ ;  /* 0x0000777203007816 */ /* 0x041fe400000000ff */
[----:B-1----:R-:W-:-:S03]  /*40820*/  PRMT R2, R3, 0x7771, RZ ;  /* 0x0000777103027816 */ /* 0x002fc600000000ff */
[----:B------:R0:W-:Y:S04]  /*40830*/  STL [R1+0x344], R0 ;  /* 0x0003440001007387 */ /* 0x0001e80000100800 */
[----:B------:R1:W-:Y:S01]  /*40840*/  STL [R1+0x340], R2 ;  /* 0x0003400201007387 */ /* 0x0003e20000100800 */
[----:B0-----:R-:W-:Y:S02]  /*40850*/  PRMT R0, R3, 0x7770, RZ ;  /* 0x0000777003007816 */ /* 0x001fe400000000ff */
[C---:B------:R-:W-:Y:S02]  /*40860*/  PRMT R3, R12.reuse, 0x7773, RZ ;  /* 0x000077730c037816 */ /* 0x040fe400000000ff */
[----:B-1----:R-:W-:Y:S01]  /*40870*/  PRMT R2, R12, 0x7772, RZ ;  /* 0x000077720c027816 */ /* 0x002fe200000000ff */
[----:B------:R0:W-:Y:S04]  /*40880*/  STL [R1+0x330], R0 ;  /* 0x0003300001007387 */ /* 0x0001e80000100800 */
[----:B------:R1:W-:Y:S04]  /*40890*/  STL [R1+0x33c], R3 ;  /* 0x00033c0301007387 */ /* 0x0003e80000100800 */
[----:B------:R5:W-:Y:S01]  /*408a0*/  STL [R1+0x338], R2 ;  /* 0x0003380201007387 */ /* 0x000be20000100800 */
[----:B0-----:R-:W-:-:S02]  /*408b0*/  PRMT R0, R4, 0x7770, RZ ;  /* 0x0000777004007816 */ /* 0x001fc400000000ff */
[C---:B-1----:R-:W-:Y:S02]  /*408c0*/  PRMT R3, R12.reuse, 0x7771, RZ ;  /* 0x000077710c037816 */ /* 0x042fe400000000ff */
[----:B-----5:R-:W-:-:S03]  /*408d0*/  PRMT R2, R12, 0x7770, RZ ;  /* 0x000077700c027816 */ /* 0x020fc600000000ff */
[----:B------:R0:W-:Y:S04]  /*408e0*/  STL [R1+0x334], R3 ;  /* 0x0003340301007387 */ /* 0x0001e80000100800 */
[----:B------:R1:W-:Y:S04]  /*408f0*/  STL [R1+0x32c], R2 ;  /* 0x00032c0201007387 */ /* 0x0003e80000100800 */
[----:B------:R5:W-:Y:S01]  /*40900*/  STG.E.U8 desc[UR12][R10.64], R0 ;  /* 0x000000000a007986 */ /* 0x000be2000c10110c */
[----:B0-----:R-:W-:Y:S02]  /*40910*/  PRMT R3, R9, 0x7770, RZ ;  /* 0x0000777009037816 */ /* 0x001fe400000000ff */
[----:B-1----:R-:W-:-:S03]  /*40920*/  PRMT R2, R13, 0x7770, RZ ;  /* 0x000077700d027816 */ /* 0x002fc600000000ff */
[----:B------:R0:W-:Y:S01]  /*40930*/  STG.E.U8 desc[UR12][R22.64], R3 ;  /* 0x0000000316007986 */ /* 0x0001e2000c10110c */
[----:B-----5:R-:W-:-:S03]  /*40940*/  PRMT R0, R17, 0x7770, RZ ;  /* 0x0000777011007816 */ /* 0x020fc600000000ff */
[----:B------:R-:W-:Y:S04]  /*40950*/  STG.E.U8 desc[UR12][R14.64], R2 ;  /* 0x000000020e007986 */ /* 0x000fe8000c10110c */
[----:B------:R1:W-:Y:S04]  /*40960*/  STG.E.U8 desc[UR12][R28.64], R0 ;  /* 0x000000001c007986 */ /* 0x0003e8000c10110c */
[----:B------:R-:W5:Y:S04]  /*40970*/  LDL.LU.64 R10, [R1+0x1888] ;  /* 0x00188800010a7983 */ /* 0x000f680000300a00 */
[----:B0-----:R-:W5:Y:S01]  /*40980*/  LDL.LU.64 R22, [R1+0x1880] ;  /* 0x0018800001167983 */ /* 0x001f620000300a00 */
[----:B-1----:R-:W-:-:S03]  /*40990*/  PRMT R0, R4, 0x7773, RZ ;  /* 0x0000777304007816 */ /* 0x002fc600000000ff */
[----:B------:R-:W5:Y:S04]  /*409a0*/  LDL.LU.64 R14, [R1+0x1878] ;  /* 0x00187800010e7983 */ /* 0x000f680000300a00 */
[----:B------:R-:W5:Y:S04]  /*409b0*/  LDL.LU.64 R28, [R1+0x2c0] ;  /* 0x0002c000011c7983 */ /* 0x000f680000300a00 */
[----:B------:R0:W-:Y:S01]  /*409c0*/  STL [R1+0x328], R0 ;  /* 0x0003280001007387 */ /* 0x0001e20000100800 */
[C---:B---3--:R-:W-:Y:S02]  /*409d0*/  PRMT R2, R24.reuse, 0x7773, RZ ;  /* 0x0000777318027816 */ /* 0x048fe400000000ff */
[----:B------:R-:W-:-:S02]  /*409e0*/  PRMT R3, R24, 0x7772, RZ ;  /* 0x0000777218037816 */ /* 0x000fc400000000ff */
[C---:B0-----:R-:W-:Y:S01]  /*409f0*/  PRMT R0, R24.reuse, 0x7771, RZ ;  /* 0x0000777118007816 */ /* 0x041fe200000000ff */
[----:B------:R0:W-:Y:S04]  /*40a00*/  STL [R1+0x324], R2 ;  /* 0x0003240201007387 */ /* 0x0001e80000100800 */
[----:B------:R1:W-:Y:S01]  /*40a10*/  STL [R1+0x320], R3 ;  /* 0x0003200301007387 */ /* 0x0003e20000100800 */
[----:B0-----:R-:W-:-:S03]  /*40a20*/  PRMT R2, R24, 0x7770, RZ ;  /* 0x0000777018027816 */ /* 0x001fc600000000ff */
[----:B------:R0:W-:Y:S01]  /*40a30*/  STL [R1+0x31c], R0 ;  /* 0x00031c0001007387 */ /* 0x0001e20000100800 */
[C---:B----4-:R-:W-:Y:S02]  /*40a40*/  PRMT R24, R20.reuse, 0x7771, RZ ;  /* 0x0000777114187816 */ /* 0x050fe400000000ff */
[C---:B-1----:R-:W-:Y:S01]  /*40a50*/  PRMT R3, R20.reuse, 0x7773, RZ ;  /* 0x0000777314037816 */ /* 0x042fe200000000ff */
[----:B------:R1:W-:Y:S01]  /*40a60*/  STL [R1+0x30c], R2 ;  /* 0x00030c0201007387 */ /* 0x0003e20000100800 */
[----:B0-----:R-:W-:-:S03]  /*40a70*/  PRMT R0, R20, 0x7772, RZ ;  /* 0x0000777214007816 */ /* 0x001fc600000000ff */
[----:B------:R-:W-:Y:S01]  /*40a80*/  STL [R1+0x318], R3 ;  /* 0x0003180301007387 */ /* 0x000fe20000100800 */
[----:B-1----:R-:W-:-:S03]  /*40a90*/  PRMT R2, R21, 0x7770, RZ ;  /* 0x0000777015027816 */ /* 0x002fc600000000ff */
[----:B------:R-:W-:Y:S04]  /*40aa0*/  STL [R1+0x314], R0 ;  /* 0x0003140001007387 */ /* 0x000fe80000100800 */
[----:B------:R-:W-:Y:S04]  /*40ab0*/  STL [R1+0x310], R24 ;  /* 0x0003101801007387 */ /* 0x000fe80000100800 */
[----:B--2---:R0:W-:Y:S04]  /*40ac0*/  STG.E.U8 desc[UR12][R6.64], R2 ;  /* 0x0000000206007986 */ /* 0x0041e8000c10110c */
[----:B0-----:R-:W2:Y:S01]  /*40ad0*/  LDL.LU.64 R6, [R1+0x1870] ;  /* 0x0018700001067983 */ /* 0x001ea20000300a00 */
[----:B------:R-:W-:-:S02]  /*40ae0*/  PRMT R3, R20, 0x7770, RZ ;  /* 0x0000777014037816 */ /* 0x000fc400000000ff */
[----:B------:R-:W-:-:S03]  /*40af0*/  PRMT R0, R25, 0x7770, RZ ;  /* 0x0000777019007816 */ /* 0x000fc600000000ff */
[----:B------:R0:W-:Y:S04]  /*40b00*/  STL [R1+0x308], R3 ;  /* 0x0003080301007387 */ /* 0x0001e80000100800 */
[----:B0-----:R-:W3:Y:S04]  /*40b10*/  LDL.LU.64 R2, [R1+0x2e8] ;  /* 0x0002e80001027983 */ /* 0x001ee80000300a00 */
[----:B--2---:R0:W-:Y:S04]  /*40b20*/  STG.E.U8 desc[UR12][R6.64], R0 ;  /* 0x0000000006007986 */ /* 0x0041e8000c10110c */
[----:B0-----:R-:W2:Y:S01]  /*40b30*/  LDL.LU.64 R6, [R1+0x1868] ;  /* 0x0018680001067983 */ /* 0x001ea20000300a00 */
[----:B------:R-:W-:-:S02]  /*40b40*/  PRMT R16, R8, 0x7772, RZ ;  /* 0x0000777208107816 */ /* 0x000fc400000000ff */
[----:B------:R-:W-:Y:S02]  /*40b50*/  PRMT R8, R8, 0x7771, RZ ;  /* 0x0000777108087816 */ /* 0x000fe400000000ff */
[----:B------:R-:W-:-:S03]  /*40b60*/  PRMT R0, R5, 0x7773, RZ ;  /* 0x0000777305007816 */ /* 0x000fc600000000ff */
[----:B---3--:R2:W-:Y:S04]  /*40b70*/  STG.E.U8 desc[UR12][R2.64], R8 ;  /* 0x0000000802007986 */ /* 0x0085e8000c10110c */
[----:B------:R0:W-:Y:S01]  /*40b80*/  STL [R1+0x304], R0 ;  /* 0x0003040001007387 */ /* 0x0001e20000100800 */
[C---:B--2---:R-:W-:Y:S02]  /*40b90*/  PRMT R2, R6.reuse, 0x7773, RZ ;  /* 0x0000777306027816 */ /* 0x044fe400000000ff */
[C---:B0-----:R-:W-:Y:S02]  /*40ba0*/  PRMT R0, R6.reuse, 0x7772, RZ ;  /* 0x0000777206007816 */ /* 0x041fe400000000ff */
[C---:B------:R-:W-:Y:S01]  /*40bb0*/  PRMT R8, R6.reuse, 0x7771, RZ ;  /* 0x0000777106087816 */ /* 0x040fe200000000ff */
[----:B------:R0:W-:Y:S04]  /*40bc0*/  STL [R1+0x300], R2 ;  /* 0x0003000201007387 */ /* 0x0001e80000100800 */
[----:B------:R1:W-:Y:S01]  /*40bd0*/  STL [R1+0x2fc], R0 ;  /* 0x0002fc0001007387 */ /* 0x0003e20000100800 */
[----:B0-----:R-:W-:-:S02]  /*40be0*/  PRMT R2, R6, 0x7770, RZ ;  /* 0x0000777006027816 */ /* 0x001fc400000000ff */
[C---:B------:R-:W-:Y:S02]  /*40bf0*/  PRMT R6, R7.reuse, 0x7772, RZ ;  /* 0x0000777207067816 */ /* 0x040fe400000000ff */
[C---:B-1----:R-:W-:Y:S01]  /*40c00*/  PRMT R0, R7.reuse, 0x7773, RZ ;  /* 0x0000777307007816 */ /* 0x042fe200000000ff */
[----:B------:R-:W-:Y:S04]  /*40c10*/  STL [R1+0x2f8], R8 ;  /* 0x0002f80801007387 */ /* 0x000fe80000100800 */
[----:B------:R0:W-:Y:S04]  /*40c20*/  STL [R1+0x2e8], R2 ;  /* 0x0002e80201007387 */ /* 0x0001e80000100800 */
[----:B------:R1:W-:Y:S04]  /*40c30*/  STL [R1+0x2f4], R0 ;  /* 0x0002f40001007387 */ /* 0x0003e80000100800 */
[----:B------:R2:W-:Y:S01]  /*40c40*/  STL [R1+0x2f0], R6 ;  /* 0x0002f00601007387 */ /* 0x0005e20000100800 */
[----:B0-----:R-:W-:-:S02]  /*40c50*/  PRMT R2, R7, 0x7771, RZ ;  /* 0x0000777107027816 */ /* 0x001fc400000000ff */
[----:B-1----:R-:W-:Y:S02]  /*40c60*/  PRMT R0, R7, 0x7770, RZ ;  /* 0x0000777007007816 */ /* 0x002fe400000000ff */
[----:B--2---:R-:W2:Y:S01]  /*40c70*/  LDL.LU.64 R6, [R1+0x2e0] ;  /* 0x0002e00001067983 */ /* 0x004ea20000300a00 */
[C---:B------:R-:W-:Y:S02]  /*40c80*/  PRMT R3, R5.reuse, 0x7772, RZ ;  /* 0x0000777205037816 */ /* 0x040fe400000000ff */
[C---:B------:R-:W-:Y:S02]  /*40c90*/  PRMT R12, R4.reuse, 0x7772, RZ ;  /* 0x00007772040c7816 */ /* 0x040fe400000000ff */
[----:B------:R-:W-:Y:S02]  /*40ca0*/  PRMT R5, R5, 0x7771, RZ ;  /* 0x0000777105057816 */ /* 0x000fe400000000ff */
[----:B------:R-:W-:Y:S01]  /*40cb0*/  PRMT R4, R4, 0x7771, RZ ;  /* 0x0000777104047816 */ /* 0x000fe200000000ff */
[----:B------:R-:W-:Y:S04]  /*40cc0*/  STL [R1+0x2ec], R2 ;  /* 0x0002ec0201007387 */ /* 0x000fe80000100800 */
[----:B------:R-:W-:Y:S04]  /*40cd0*/  STL [R1+0x2dc], R0 ;  /* 0x0002dc0001007387 */ /* 0x000fe80000100800 */
[----:B--2---:R0:W-:Y:S04]  /*40ce0*/  STG.E.U8 desc[UR12][R6.64], R5 ;  /* 0x0000000506007986 */ /* 0x0041e8000c10110c */
[----:B-----5:R1:W-:Y:S04]  /*40cf0*/  STG.E.U8 desc[UR12][R14.64], R4 ;  /* 0x000000040e007986 */ /* 0x0203e8000c10110c */
[----:B0-----:R-:W2:Y:S04]  /*40d00*/  LDL.LU.64 R6, [R1+0x298] ;  /* 0x0002980001067983 */ /* 0x001ea80000300a00 */
[----:B-1----:R-:W3:Y:S04]  /*40d10*/  LDL.LU.64 R14, [R1+0x1860] ;  /* 0x00186000010e7983 */ /* 0x002ee80000300a00 */
[----:B------:R-:W4:Y:S01]  /*40d20*/  LDL.LU.64 R4, [R1+0x2c8] ;  /* 0x0002c80001047983 */ /* 0x000f220000300a00 */
[----:B------:R-:W-:-:S02]  /*40d30*/  PRMT R0, R9, 0x7771, RZ ;  /* 0x0000777109007816 */ /* 0x000fc400000000ff */
[----:B------:R-:W-:-:S03]  /*40d40*/  PRMT R2, R13, 0x7771, RZ ;  /* 0x000077710d027816 */ /* 0x000fc600000000ff */
[----:B----4-:R3:W-:Y:S04]  /*40d50*/  STG.E.U8 desc[UR12][R4.64], R0 ;  /* 0x0000000004007986 */ /* 0x0107e8000c10110c */
[----:B------:R0:W-:Y:S01]  /*40d60*/  STG.E.U8 desc[UR12][R28.64], R2 ;  /* 0x000000021c007986 */ /* 0x0001e2000c10110c */
[C---:B---3--:R-:W-:Y:S02]  /*40d70*/  PRMT R0, R14.reuse, 0x7773, RZ ;  /* 0x000077730e007816 */ /* 0x048fe400000000ff */
[----:B0-----:R-:W-:Y:S02]  /*40d80*/  PRMT R2, R13, 0x7773, RZ ;  /* 0x000077730d027816 */ /* 0x001fe400000000ff */
[----:B------:R-:W-:-:S03]  /*40d90*/  PRMT R5, R14, 0x7772, RZ ;  /* 0x000077720e057816 */ /* 0x000fc600000000ff */
[----:B------:R0:W-:Y:S04]  /*40da0*/  STL [R1+0x2d4], R2 ;  /* 0x0002d40201007387 */ /* 0x0001e80000100800 */
[----:B------:R1:W-:Y:S01]  /*40db0*/  STL [R1+0x2d0], R0 ;  /* 0x0002d00001007387 */ /* 0x0003e20000100800 */
[----:B0-----:R-:W-:-:S03]  /*40dc0*/  PRMT R2, R14, 0x7771, RZ ;  /* 0x000077710e027816 */ /* 0x001fc600000000ff */
[----:B------:R-:W-:Y:S01]  /*40dd0*/  STL [R1+0x2cc], R5 ;  /* 0x0002cc0501007387 */ /* 0x000fe20000100800 */
[----:B-1----:R-:W-:-:S03]  /*40de0*/  PRMT R0, R14, 0x7770, RZ ;  /* 0x000077700e007816 */ /* 0x002fc600000000ff */
[----:B------:R0:W-:Y:S01]  /*40df0*/  STL [R1+0x2c8], R2 ;  /* 0x0002c80201007387 */ /* 0x0001e20000100800 */
[----:B------:R-:W-:-:S03]  /*40e00*/  PRMT R8, R15, 0x7771, RZ ;  /* 0x000077710f087816 */ /* 0x000fc600000000ff */
[----:B------:R1:W-:Y:S01]  /*40e10*/  STL [R1+0x2b4], R0 ;  /* 0x0002b40001007387 */ /* 0x0003e20000100800 */
[C---:B0-----:R-:W-:Y:S02]  /*40e20*/  PRMT R2, R15.reuse, 0x7772, RZ ;  /* 0x000077720f027816 */ /* 0x041fe400000000ff */
[----:B------:R-:W-:Y:S02]  /*40e30*/  PRMT R5, R15, 0x7770, RZ ;  /* 0x000077700f057816 */ /* 0x000fe400000000ff */
[----:B-1----:R-:W-:Y:S01]  /*40e40*/  PRMT R0, R17, 0x7771, RZ ;  /* 0x0000777111007816 */ /* 0x002fe200000000ff */
[----:B------:R0:W-:Y:S01]  /*40e50*/  STL [R1+0x2c4], R2 ;  /* 0x0002c40201007387 */ /* 0x0001e20000100800 */
[----:B------:R-:W-:-:S03]  /*40e60*/  PRMT R28, R15, 0x7773, RZ ;  /* 0x000077730f1c7816 */ /* 0x000fc600000000ff */
[----:B------:R-:W-:Y:S04]  /*40e70*/  STL [R1+0x2c0], R8 ;  /* 0x0002c00801007387 */ /* 0x000fe80000100800 */
[----:B------:R-:W3:Y:S01]  /*40e80*/  LDL.LU.64 R14, [R1+0x2a0] ;  /* 0x0002a000010e7983 */ /* 0x000ee20000300a00 */
[----:B0-----:R-:W-:-:S03]  /*40e90*/  PRMT R2, R21, 0x7771, RZ ;  /* 0x0000777115027816 */ /* 0x001fc600000000ff */
[----:B------:R0:W-:Y:S04]  /*40ea0*/  STG.E.U8 desc[UR12][R22.64], R0 ;  /* 0x0000000016007986 */ /* 0x0001e8000c10110c */
[----:B------:R-:W-:Y:S04]  /*40eb0*/  STL [R1+0x2b0], R5 ;  /* 0x0002b00501007387 */ /* 0x000fe80000100800 */
[----:B------:R1:W-:Y:S04]  /*40ec0*/  STG.E.U8 desc[UR12][R10.64], R2 ;  /* 0x000000020a007986 */ /* 0x0003e8000c10110c */
[----:B0-----:R-:W4:Y:S04]  /*40ed0*/  LDL.LU.64 R22, [R1+0x1858] ;  /* 0x0018580001167983 */ /* 0x001f280000300a00 */
[----:B-1----:R-:W5:Y:S01]  /*40ee0*/  LDL.LU.64 R10, [R1+0x1850] ;  /* 0x00185000010a7983 */ /* 0x002f620000300a00 */
[----:B------:R-:W-:-:S05]  /*40ef0*/  PRMT R0, R9, 0x7773, RZ ;  /* 0x0000777309007816 */ /* 0x000fca00000000ff */
[----:B------:R0:W-:Y:S01]  /*40f00*/  STL [R1+0x2a8], R0 ;  /* 0x0002a80001007387 */ /* 0x0001e20000100800 */
[C---:B-----5:R-:W-:Y:S02]  /*40f10*/  PRMT R5, R10.reuse, 0x7773, RZ ;  /* 0x000077730a057816 */ /* 0x060fe400000000ff */
[C---:B------:R-:W-:Y:S02]  /*40f20*/  PRMT R2, R10.reuse, 0x7772, RZ ;  /* 0x000077720a027816 */ /* 0x040fe400000000ff */
[----:B0-----:R-:W-:Y:S01]  /*40f30*/  PRMT R0, R10, 0x7771, RZ ;  /* 0x000077710a007816 */ /* 0x001fe200000000ff */
[----:B------:R0:W-:Y:S04]  /*40f40*/  STL [R1+0x26c], R5 ;  /* 0x00026c0501007387 */ /* 0x0001e80000100800 */
[----:B------:R1:W-:Y:S01]  /*40f50*/  STL [R1+0x268], R2 ;  /* 0x0002680201007387 */ /* 0x0003e20000100800 */
[----:B------:R-:W-:-:S02]  /*40f60*/  PRMT R8, R11, 0x7772, RZ ;  /* 0x000077720b087816 */ /* 0x000fc400000000ff */
[----:B0-----:R-:W-:Y:S01]  /*40f70*/  PRMT R5, R10, 0x7770, RZ ;  /* 0x000077700a057816 */ /* 0x001fe200000000ff */
[----:B------:R0:W-:Y:S01]  /*40f80*/  STL [R1+0x1c], R0 ;  /* 0x00001c0001007387 */ /* 0x0001e20000100800 */
[----:B-1----:R-:W-:-:S03]  /*40f90*/  PRMT R2, R11, 0x7773, RZ ;  /* 0x000077730b027816 */ /* 0x002fc600000000ff */
[----:B------:R1:W-:Y:S04]  /*40fa0*/  STL [R1+0x10], R5 ;  /* 0x0000100501007387 */ /* 0x0003e80000100800 */
[----:B------:R5:W-:Y:S01]  /*40fb0*/  STL [R1+0x2ac], R2 ;  /* 0x0002ac0201007387 */ /* 0x000be20000100800 */
[----:B0-----:R-:W-:Y:S02]  /*40fc0*/  PRMT R0, R25, 0x7771, RZ ;  /* 0x0000777119007816 */ /* 0x001fe400000000ff */
[C---:B-1----:R-:W-:Y:S01]  /*40fd0*/  PRMT R5, R11.reuse, 0x7771, RZ ;  /* 0x000077710b057816 */ /* 0x042fe200000000ff */
[----:B------:R-:W-:Y:S01]  /*40fe0*/  STL [R1+0x18], R8 ;  /* 0x0000180801007387 */ /* 0x000fe20000100800 */
[----:B-----5:R-:W-:-:S03]  /*40ff0*/  PRMT R2, R11, 0x7770, RZ ;  /* 0x000077700b027816 */ /* 0x020fc600000000ff */
[----:B---3--:R-:W-:Y:S04]  /*41000*/  STG.E.U8 desc[UR12][R14.64], R0 ;  /* 0x000000000e007986 */ /* 0x008fe8000c10110c */
[----:B------:R-:W3:Y:S04]  /*41010*/  LDL.LU.64 R10, [R1+0x280] ;  /* 0x00028000010a7983 */ /* 0x000ee80000300a00 */
[----:B------:R0:W-:Y:S04]  /*41020*/  STL [R1+0x14], R5 ;  /* 0x0000140501007387 */ /* 0x0001e80000100800 */
[----:B--2---:R-:W-:Y:S04]  /*41030*/  STG.E.U8 desc[UR12][R6.64], R16 ;  /* 0x0000001006007986 */ /* 0x004fe8000c10110c */
[----:B------:R-:W-:Y:S04]  /*41040*/  STL [R1+0xc], R2 ;  /* 0x00000c0201007387 */ /* 0x000fe80000100800 */
[----:B------:R1:W-:Y:S01]  /*41050*/  STG.E.U8 desc[UR12][R18.64], R3 ;  /* 0x0000000312007986 */ /* 0x0003e2000c10110c */
[----:B0-----:R-:W-:-:S03]  /*41060*/  PRMT R5, R21, 0x7773, RZ ;  /* 0x0000777315057816 */ /* 0x001fc600000000ff */
[----:B-1----:R-:W2:Y:S04]  /*41070*/  LDL.LU.64 R18, [R1+0x1848] ;  /* 0x0018480001127983 */ /* 0x002ea80000300a00 */
[----:B------:R-:W5:Y:S04]  /*41080*/  LDL.LU.64 R2, [R1+0x288] ;  /* 0x0002880001027983 */ /* 0x000f680000300a00 */
[----:B------:R-:W-:Y:S04]  /*41090*/  STL [R1+0x4], R5 ;  /* 0x0000040501007387 */ /* 0x000fe80000100800 */
[----:B------:R-:W3:Y:S01]  /*410a0*/  LDL.LU.64 R6, [R1+0x278] ;  /* 0x0002780001067983 */ /* 0x000ee20000300a00 */
[----:B----4-:R-:W-:-:S02]  /*410b0*/  PRMT R0, R22, 0x7773, RZ ;  /* 0x0000777316007816 */ /* 0x010fc400000000ff */
[C---:B------:R-:W-:Y:S02]  /*410c0*/  PRMT R24, R22.reuse, 0x7772, RZ ;  /* 0x0000777216187816 */ /* 0x040fe400000000ff */
[C---:B------:R-:W-:Y:S02]  /*410d0*/  PRMT R20, R22.reuse, 0x7771, RZ ;  /* 0x0000777116147816 */ /* 0x040fe400000000ff */
[----:B------:R-:W-:Y:S02]  /*410e0*/  PRMT R22, R22, 0x7770, RZ ;  /* 0x0000777016167816 */ /* 0x000fe400000000ff */
[----:B------:R-:W-:Y:S02]  /*410f0*/  PRMT R29, R23, 0x7773, RZ ;  /* 0x00007773171d7816 */ /* 0x000fe400000000ff */
[----:B------:R-:W-:Y:S02]  /*41100*/  PRMT R9, R9, 0x7772, RZ ;  /* 0x0000777209097816 */ /* 0x000fe400000000ff */
[C---:B------:R-:W-:Y:S01]  /*41110*/  PRMT R16, R23.reuse, 0x7772, RZ ;  /* 0x0000777217107816 */ /* 0x040fe200000000ff */
[----:B------:R-:W-:Y:S01]  /*41120*/  STL [R1], R0 ;  /* 0x0000000001007387 */ /* 0x000fe20000100800 */
[----:B------:R-:W-:-:S02]  /*41130*/  PRMT R15, R23, 0x7771, RZ ;  /* 0x00007771170f7816 */ /* 0x000fc400000000ff */
[----:B------:R-:W-:Y:S01]  /*41140*/  PRMT R23, R23, 0x7770, RZ ;  /* 0x0000777017177816 */ /* 0x000fe200000000ff */
[----:B------:R-:W-:Y:S01]  /*41150*/  STL [R1+0x17e0], R22 ;  /* 0x0017e01601007387 */ /* 0x000fe20000100800 */
[----:B------:R-:W-:Y:S02]  /*41160*/  PRMT R4, R13, 0x7772, RZ ;  /* 0x000077720d047816 */ /* 0x000fe400000000ff */
[C---:B------:R-:W-:Y:S01]  /*41170*/  PRMT R14, R17.reuse, 0x7773, RZ ;  /* 0x00007773110e7816 */ /* 0x040fe200000000ff */
[----:B------:R-:W-:Y:S04]  /*41180*/  STL.64 [R1+0x1618], R28 ;  /* 0x0016181c01007387 */ /* 0x000fe80000100a00 */
[----:B------:R-:W-:Y:S01]  /*41190*/  STL [R1+0x16b8], R16 ;  /* 0x0016b81001007387 */ /* 0x000fe20000100800 */
[----:B------:R-:W-:-:S03]  /*411a0*/  PRMT R17, R17, 0x7772, RZ ;  /* 0x0000777211117816 */ /* 0x000fc600000000ff */
[----:B------:R-:W-:Y:S04]  /*411b0*/  STL [R1+0x16d8], R15 ;  /* 0x0016d80f01007387 */ /* 0x000fe80000100800 */
[----:B------:R-:W-:Y:S04]  /*411c0*/  STL [R1+0x16e8], R23 ;  /* 0x0016e81701007387 */ /* 0x000fe80000100800 */
[----:B------:R-:W-:Y:S01]  /*411d0*/  STL [R1+0x17f0], R14 ;  /* 0x0017f00e01007387 */ /* 0x000fe20000100800 */
[----:B--2---:R-:W-:-:S03]  /*411e0*/  PRMT R13, R18, 0x7773, RZ ;  /* 0x00007773120d7816 */ /* 0x004fc600000000ff */
[----:B-----5:R0:W-:Y:S01]  /*411f0*/  STG.E.U8 desc[UR12][R2.64], R12 ;  /* 0x0000000c02007986 */ /* 0x0201e2000c10110c */
[----:B------:R-:W-:-:S03]  /*41200*/  PRMT R8, R19, 0x7771, RZ ;  /* 0x0000777113087816 */ /* 0x000fc600000000ff */
[----:B---3--:R1:W-:Y:S04]  /*41210*/  STG.E.U8 desc[UR12][R10.64], R9 ;  /* 0x000000090a007986 */ /* 0x0083e8000c10110c */
[----:B------:R-:W-:Y:S01]  /*41220*/  STL [R1+0x16f8], R13 ;  /* 0x0016f80d01007387 */ /* 0x000fe20000100800 */
[C---:B0-----:R-:W-:Y:S02]  /*41230*/  PRMT R12, R18.reuse, 0x7772, RZ ;  /* 0x00007772120c7816 */ /* 0x041fe400000000ff */
[C---:B-1----:R-:W-:Y:S02]  /*41240*/  PRMT R11, R18.reuse, 0x7771, RZ ;  /* 0x00007771120b7816 */ /* 0x042fe400000000ff */
[C---:B------:R-:W-:Y:S02]  /*41250*/  PRMT R10, R19.reuse, 0x7773, RZ ;  /* 0x00007773130a7816 */ /* 0x040fe400000000ff */
[----:B------:R-:W-:Y:S01]  /*41260*/  PRMT R9, R19, 0x7772, RZ ;  /* 0x0000777213097816 */ /* 0x000fe200000000ff */
[----:B------:R-:W-:Y:S01]  /*41270*/  STL [R1+0x1738], R12 ;  /* 0x0017380c01007387 */ /* 0x000fe20000100800 */
[----:B------:R-:W-:-:S02]  /*41280*/  PRMT R18, R18, 0x7770, RZ ;  /* 0x0000777012127816 */ /* 0x000fc400000000ff */
[----:B------:R-:W-:Y:S01]  /*41290*/  PRMT R19, R19, 0x7770, RZ ;  /* 0x0000777013137816 */ /* 0x000fe200000000ff */
[----:B------:R-:W-:Y:S04]  /*412a0*/  STL [R1+0x178c], R11 ;  /* 0x00178c0b01007387 */ /* 0x000fe80000100800 */
[----:B------:R-:W-:Y:S04]  /*412b0*/  STL [R1+0x1798], R10 ;  /* 0x0017980a01007387 */ /* 0x000fe80000100800 */
[----:B------:R-:W-:Y:S04]  /*412c0*/  STL.64 [R1+0x1688], R8 ;  /* 0x0016880801007387 */ /* 0x000fe80000100a00 */
[----:B------:R-:W-:Y:S04]  /*412d0*/  STG.E.U8 desc[UR12][R6.64], R4 ;  /* 0x0000000406007986 */ /* 0x000fe8000c10110c */
[----:B------:R-:W-:Y:S04]  /*412e0*/  STL.64 [R1+0x17a8], R18 ;  /* 0x0017a81201007387 */ /* 0x000fe80000100a00 */
[----:B------:R0:W-:Y:S04]  /*412f0*/  STG.E.U8 desc[UR12][R26.64], R17 ;  /* 0x000000111a007986 */ /* 0x0001e8000c10110c */
[----:B0-----:R-:W2:Y:S04]  /*41300*/  LDL.LU.64 R26, [R1+0x1840] ;  /* 0x00184000011a7983 */ /* 0x001ea80000300a00 */
[----:B------:R-:W3:Y:S04]  /*41310*/  LDL.LU R14, [R1+0x2a8] ;  /* 0x0002a800010e7983 */ /* 0x000ee80000300800 */
[----:B---3--:R0:W-:Y:S04]  /*41320*/  STL [R1+0x1800], R14 ;  /* 0x0018000e01007387 */ /* 0x0081e80000100800 */
[----:B0-----:R-:W3:Y:S04]  /*41330*/  LDL.LU R14, [R1+0x328] ;  /* 0x00032800010e7983 */ /* 0x001ee80000300800 */
[----:B---3--:R0:W-:Y:S04]  /*41340*/  STL [R1+0x1810], R14 ;  /* 0x0018100e01007387 */ /* 0x0081e80000100800 */
[----:B0-----:R-:W3:Y:S04]  /*41350*/  LDL.LU R14, [R1+0x304] ;  /* 0x00030400010e7983 */ /* 0x001ee80000300800 */
[----:B---3--:R0:W-:Y:S04]  /*41360*/  STL [R1+0x1820], R14 ;  /* 0x0018200e01007387 */ /* 0x0081e80000100800 */
[----:B0-----:R-:W3:Y:S04]  /*41370*/  LDL.LU R14, [R1+0x34c] ;  /* 0x00034c00010e7983 */ /* 0x001ee80000300800 */
[----:B------:R-:W4:Y:S04]  /*41380*/  LDL.LU R22, [R1+0x2d4] ;  /* 0x0002d40001167983 */ /* 0x000f280000300800 */
[----:B------:R-:W5:Y:S04]  /*41390*/  LDL.LU R17, [R1+0x30c] ;  /* 0x00030c0001117983 */ /* 0x000f680000300800 */
[----:B------:R-:W2:Y:S04]  /*413a0*/  LDL.LU.64 R18, [R1+0x1f8] ;  /* 0x0001f80001127983 */ /* 0x000ea80000300a00 */
[----:B--2---:R0:W-:Y:S04]  /*413b0*/  STL.64 [R1+0x17b0], R18 ;  /* 0x0017b01201007387 */ /* 0x0041e80000100a00 */
[----:B0-----:R-:W2:Y:S04]  /*413c0*/  LDL.LU.64 R18, [R1+0x200] ;  /* 0x0002000001127983 */ /* 0x001ea80000300a00 */
        /* <DEDUP_REMOVED lines=21> */
[----:B0-----:R-:W2:Y:S01]  /*41520*/  LDL.LU.64 R18, [R1+0x258] ;  /* 0x0002580001127983 */ /* 0x001ea20000300a00 */
[----:B------:R-:W-:-:S02]  /*41530*/  PRMT R6, R26, 0x7773, RZ ;  /* 0x000077731a067816 */ /* 0x000fc400000000ff */
[----:B------:R-:W-:Y:S02]  /*41540*/  PRMT R5, R26, 0x7772, RZ ;  /* 0x000077721a057816 */ /* 0x000fe400000000ff */
[C---:B------:R-:W-:Y:S02]  /*41550*/  PRMT R3, R27.reuse, 0x7773, RZ ;  /* 0x000077731b037816 */ /* 0x040fe400000000ff */
[C---:B------:R-:W-:Y:S01]  /*41560*/  PRMT R2, R27.reuse, 0x7772, RZ ;  /* 0x000077721b027816 */ /* 0x040fe200000000ff */
[----:B--2---:R0:W-:Y:S04]  /*41570*/  STL.64 [R1+0x1838], R18 ;  /* 0x0018381201007387 */ /* 0x0041e80000100a00 */
[----:B0-----:R-:W2:Y:S04]  /*41580*/  LDL.LU.64 R18, [R1+0x260] ;  /* 0x0002600001127983 */ /* 0x001ea80000300a00 */
[----:B------:R-:W5:Y:S04]  /*41590*/  LDL.LU R23, [R1+0x10] ;  /* 0x0000100001177983 */ /* 0x000f680000300800 */
[----:B------:R-:W5:Y:S04]  /*415a0*/  LDL.LU R15, [R1+0x2b4] ;  /* 0x0002b400010f7983 */ /* 0x000f680000300800 */
[----:B------:R-:W5:Y:S04]  /*415b0*/  LDL.LU.64 R8, [R1+0x1d0] ;  /* 0x0001d00001087983 */ /* 0x000f680000300a00 */
[----:B------:R-:W5:Y:S04]  /*415c0*/  LDL.LU R16, [R1+0x340] ;  /* 0x0003400001107983 */ /* 0x000f680000300800 */
[----:B------:R-:W5:Y:S04]  /*415d0*/  LDL.LU.64 R10, [R1+0x1c8] ;  /* 0x0001c800010a7983 */ /* 0x000f680000300a00 */
[----:B------:R-:W5:Y:S01]  /*415e0*/  LDL.LU R28, [R1+0x2f8] ;  /* 0x0002f800011c7983 */ /* 0x000f620000300800 */
[----:B------:R-:W-:-:S03]  /*415f0*/  PRMT R0, R27, 0x7771, RZ ;  /* 0x000077711b007816 */ /* 0x000fc600000000ff */
[----:B------:R-:W5:Y:S01]  /*41600*/  LDL.LU.64 R12, [R1+0x1c0] ;  /* 0x0001c000010c7983 */ /* 0x000f620000300a00 */
[----:B------:R-:W-:-:S03]  /*41610*/  PRMT R21, R21, 0x7772, RZ ;  /* 0x0000777215157816 */ /* 0x000fc600000000ff */
[----:B------:R-:W5:Y:S04]  /*41620*/  LDL.LU R29, [R1+0x31c] ;  /* 0x00031c00011d7983 */ /* 0x000f680000300800 */
[----:B------:R0:W-:Y:S04]  /*41630*/  STL [R1+0x1708], R6 ;  /* 0x0017080601007387 */ /* 0x0001e80000100800 */
[----:B0-----:R-:W5:Y:S04]  /*41640*/  LDL.LU R6, [R1+0x4] ;  /* 0x0000040001067983 */ /* 0x001f680000300800 */
[----:B------:R0:W-:Y:S04]  /*41650*/  STL [R1+0x1748], R5 ;  /* 0x0017480501007387 */ /* 0x0001e80000100800 */
[----:B0-----:R-:W5:Y:S04]  /*41660*/  LDL.LU R5, [R1+0x2e8] ;  /* 0x0002e80001057983 */ /* 0x001f680000300800 */
[----:B------:R0:W-:Y:S04]  /*41670*/  STL.64 [R1+0x1638], R2 ;  /* 0x0016380201007387 */ /* 0x0001e80000100a00 */
[----:B0-----:R-:W5:Y:S04]  /*41680*/  LDL.LU.64 R2, [R1+0x1d8] ;  /* 0x0001d80001027983 */ /* 0x001f680000300a00 */
[----:B------:R0:W-:Y:S04]  /*41690*/  STL [R1+0x1758], R0 ;  /* 0x0017580001007387 */ /* 0x0001e80000100800 */
[----:B0-----:R-:W5:Y:S04]  /*416a0*/  LDL.LU R0, [R1+0x330] ;  /* 0x0003300001007983 */ /* 0x001f680000300800 */
[----:B--2---:R0:W-:Y:S04]  /*416b0*/  STG.E.U8 desc[UR12][R18.64], R21 ;  /* 0x0000001512007986 */ /* 0x0041e8000c10110c */
[----:B0-----:R-:W2:Y:S01]  /*416c0*/  LDL.LU.64 R18, [R1+0x1838] ;  /* 0x0018380001127983 */ /* 0x001ea20000300a00 */
[----:B------:R-:W-:-:S02]  /*416d0*/  PRMT R7, R25, 0x7773, RZ ;  /* 0x0000777319077816 */ /* 0x000fc400000000ff */
[----:B------:R-:W-:Y:S01]  /*416e0*/  PRMT R25, R25, 0x7772, RZ ;  /* 0x0000777219197816 */ /* 0x000fe200000000ff */
[----:B------:R0:W-:Y:S04]  /*416f0*/  STL [R1+0x1788], R20 ;  /* 0x0017881401007387 */ /* 0x0001e80000100800 */
[----:B0-----:R-:W5:Y:S04]  /*41700*/  LDL.LU.64 R20, [R1+0x1e0] ;  /* 0x0001e00001147983 */ /* 0x001f680000300a00 */
[----:B--2---:R0:W-:Y:S04]  /*41710*/  STG.E.U8 desc[UR12][R18.64], R25 ;  /* 0x0000001912007986 */ /* 0x0041e8000c10110c */
[----:B0-----:R-:W3:Y:S04]  /*41720*/  LDL.LU.64 R18, [R1+0x1830] ;  /* 0x0018300001127983 */ /* 0x001ee80000300a00 */
[----:B------:R0:W-:Y:S04]  /*41730*/  STL [R1+0x1728], R24 ;  /* 0x0017281801007387 */ /* 0x0001e80000100800 */
[----:B0-----:R-:W2:Y:S04]  /*41740*/  LDL.LU.64 R24, [R1+0x1e8] ;  /* 0x0001e80001187983 */ /* 0x001ea80000300a00 */
[----:B---3--:R0:W-:Y:S04]  /*41750*/  STG.E.U8 desc[UR12][R18.64], R14 ;  /* 0x0000000e12007986 */ /* 0x0081e8000c10110c */
[----:B0-----:R-:W3:Y:S04]  /*41760*/  LDL.LU.64 R18, [R1+0x1828] ;  /* 0x0018280001127983 */ /* 0x001ee80000300a00 */
[----:B------:R-:W3:Y:S04]  /*41770*/  LDL.LU R14, [R1+0x1820] ;  /* 0x00182000010e7983 */ /* 0x000ee80000300800 */
[----:B---3--:R0:W-:Y:S04]  /*41780*/  STG.E.U8 desc[UR12][R18.64], R14 ;  /* 0x0000000e12007986 */ /* 0x0081e8000c10110c */
[----:B0-----:R-:W3:Y:S04]  /*41790*/  LDL.LU.64 R18, [R1+0x1818] ;  /* 0x0018180001127983 */ /* 0x001ee80000300a00 */
[----:B------:R-:W3:Y:S04]  /*417a0*/  LDL.LU R14, [R1+0x1810] ;  /* 0x00181000010e7983 */ /* 0x000ee80000300800 */
[----:B---3--:R0:W-:Y:S04]  /*417b0*/  STG.E.U8 desc[UR12][R18.64], R14 ;  /* 0x0000000e12007986 */ /* 0x0081e8000c10110c */
[----:B0-----:R-:W3:Y:S04]  /*417c0*/  LDL.LU.64 R18, [R1+0x1808] ;  /* 0x0018080001127983 */ /* 0x001ee80000300a00 */
[----:B------:R-:W3:Y:S04]  /*417d0*/  LDL.LU R14, [R1+0x1800] ;  /* 0x00180000010e7983 */ /* 0x000ee80000300800 */
[----:B---3--:R0:W-:Y:S04]  /*417e0*/  STG.E.U8 desc[UR12][R18.64], R14 ;  /* 0x0000000e12007986 */ /* 0x0081e8000c10110c */
[----:B0-----:R-:W4:Y:S04]  /*417f0*/  LDL.LU.64 R18, [R1+0x17f8] ;  /* 0x0017f80001127983 */ /* 0x001f280000300a00 */
[----:B------:R-:W3:Y:S04]  /*41800*/  LDL.LU R14, [R1+0x17f0] ;  /* 0x0017f000010e7983 */ /* 0x000ee80000300800 */
[----:B----4-:R0:W-:Y:S04]  /*41810*/  STG.E.U8 desc[UR12][R18.64], R22 ;  /* 0x0000001612007986 */ /* 0x0101e8000c10110c */
[----:B0-----:R-:W3:Y:S04]  /*41820*/  LDL.LU.64 R18, [R1+0x17e8] ;  /* 0x0017e80001127983 */ /* 0x001ee80000300a00 */
[----:B------:R-:W4:Y:S04]  /*41830*/  LDL.LU R22, [R1+0x17e0] ;  /* 0x0017e00001167983 */ /* 0x000f280000300800 */
[----:B---3--:R0:W-:Y:S04]  /*41840*/  STG.E.U8 desc[UR12][R18.64], R14 ;  /* 0x0000000e12007986 */ /* 0x0081e8000c10110c */
[----:B0-----:R-:W5:Y:S04]  /*41850*/  LDL.LU.64 R18, [R1+0x17d8] ;  /* 0x0017d80001127983 */ /* 0x001f680000300a00 */
[----:B-----5:R0:W-:Y:S04]  /*41860*/  STG.E.U8 desc[UR12][R18.64], R6 ;  /* 0x0000000612007986 */ /* 0x0201e8000c10110c */
[----:B0-----:R-:W3:Y:S04]  /*41870*/  LDL.LU.64 R18, [R1+0x17d0] ;  /* 0x0017d00001127983 */ /* 0x001ee80000300a00 */
[----:B---3--:R0:W-:Y:S04]  /*41880*/  STG.E.U8 desc[UR12][R18.64], R7 ;  /* 0x0000000712007986 */ /* 0x0081e8000c10110c */
[----:B0-----:R-:W3:Y:S04]  /*41890*/  LDL.LU.64 R18, [R1+0x17c8] ;  /* 0x0017c80001127983 */ /* 0x001ee80000300a00 */
[----:B------:R-:W5:Y:S04]  /*418a0*/  LDL.LU.64 R6, [R1+0x1f0] ;  /* 0x0001f00001067983 */ /* 0x000f680000300a00 */
[----:B---3--:R0:W-:Y:S04]  /*418b0*/  STG.E.U8 desc[UR12][R18.64], R0 ;  /* 0x0000000012007986 */ /* 0x0081e8000c10110c */
[----:B0-----:R-:W3:Y:S04]  /*418c0*/  LDL.LU.64 R18, [R1+0x17c0] ;  /* 0x0017c00001127983 */ /* 0x001ee80000300a00 */
[----:B---3--:R0:W-:Y:S04]  /*418d0*/  STG.E.U8 desc[UR12][R18.64], R5 ;  /* 0x0000000512007986 */ /* 0x0081e8000c10110c */
[----:B0-----:R-:W3:Y:S04]  /*418e0*/  LDL.LU.64 R18, [R1+0x17b8] ;  /* 0x0017b80001127983 */ /* 0x001ee80000300a00 */
[----:B---3--:R0:W-:Y:S04]  /*418f0*/  STG.E.U8 desc[UR12][R18.64], R17 ;  /* 0x0000001112007986 */ /* 0x0081e8000c10110c */
[----:B0-----:R-:W3:Y:S01]  /*41900*/  LDL.LU.64 R18, [R1+0x17b0] ;  /* 0x0017b00001127983 */ /* 0x001ee20000300a00 */
[----:B------:R-:W-:-:S03]  /*41910*/  PRMT R4, R26, 0x7771, RZ ;  /* 0x000077711a047816 */ /* 0x000fc600000000ff */
[----:B---3--:R0:W-:Y:S04]  /*41920*/  STG.E.U8 desc[UR12][R18.64], R23 ;  /* 0x0000001712007986 */ /* 0x0081e8000c10110c */
[----:B0-----:R-:W2:Y:S01]  /*41930*/  LDL.LU.64 R18, [R1+0x17a8] ;  /* 0x0017a80001127983 */ /* 0x001ea20000300a00 */
[----:B------:R-:W-:Y:S02]  /*41940*/  PRMT R26, R26, 0x7770, RZ ;  /* 0x000077701a1a7816 */ /* 0x000fe400000000ff */
[----:B------:R-:W-:Y:S01]  /*41950*/  PRMT R27, R27, 0x7770, RZ ;  /* 0x000077701b1b7816 */ /* 0x000fe200000000ff */
[----:B-----5:R-:W-:Y:S04]  /*41960*/  STG.E.U8 desc[UR12][R6.64], R15 ;  /* 0x0000000f06007986 */ /* 0x020fe8000c10110c */
[----:B--2---:R-:W-:Y:S04]  /*41970*/  STG.E.U8 desc[UR12][R24.64], R18 ;  /* 0x0000001218007986 */ /* 0x004fe8000c10110c */
[----:B----4-:R-:W-:Y:S04]  /*41980*/  STG.E.U8 desc[UR12][R20.64], R22 ;  /* 0x0000001614007986 */ /* 0x010fe8000c10110c */
[----:B------:R-:W-:Y:S04]  /*41990*/  STG.E.U8 desc[UR12][R2.64], R26 ;  /* 0x0000001a02007986 */ /* 0x000fe8000c10110c */
[----:B------:R-:W-:Y:S04]  /*419a0*/  STL [R1+0x16a8], R19 ;  /* 0x0016a81301007387 */ /* 0x000fe80000100800 */
[----:B------:R-:W-:Y:S04]  /*419b0*/  STG.E.U8 desc[UR12][R8.64], R16 ;  /* 0x0000001008007986 */ /* 0x000fe8000c10110c */
[----:B------:R-:W-:Y:S04]  /*419c0*/  STL [R1+0x16ac], R27 ;  /* 0x0016ac1b01007387 */ /* 0x000fe80000100800 */
[----:B------:R0:W-:Y:S04]  /*419d0*/  STG.E.U8 desc[UR12][R10.64], R28 ;  /* 0x0000001c0a007986 */ /* 0x0001e8000c10110c */
[----:B0-----:R-:W2:Y:S04]  /*419e0*/  LDL.LU R10, [R1+0x1c] ;  /* 0x00001c00010a7983 */ /* 0x001ea80000300800 */
[----:B------:R-:W3:Y:S04]  /*419f0*/  LDL.LU R11, [R1+0x2c8] ;  /* 0x0002c800010b7983 */ /* 0x000ee80000300800 */
[----:B------:R-:W4:Y:S04]  /*41a00*/  LDL.LU.64 R20, [R1+0x1a8] ;  /* 0x0001a80001147983 */ /* 0x000f280000300a00 */
[----:B----4-:R0:W-:Y:S04]  /*41a10*/  STL.64 [R1+0x1790], R20 ;  /* 0x0017901401007387 */ /* 0x0101e80000100a00 */
[----:B0-----:R-:W4:Y:S04]  /*41a20*/  LDL.LU.64 R20, [R1+0x1b0] ;  /* 0x0001b00001147983 */ /* 0x001f280000300a00 */
[----:B----4-:R0:W-:Y:S04]  /*41a30*/  STL.64 [R1+0x17a0], R20 ;  /* 0x0017a01401007387 */ /* 0x0101e80000100a00 */
[----:B0-----:R-:W2:Y:S04]  /*41a40*/  LDL.LU.64 R20, [R1+0x1b8] ;  /* 0x0001b80001147983 */ /* 0x001ea80000300a00 */
[----:B------:R-:W4:Y:S04]  /*41a50*/  LDL.LU R0, [R1+0x2fc] ;  /* 0x0002fc0001007983 */ /* 0x000f280000300800 */
[----:B----4-:R0:W-:Y:S04]  /*41a60*/  STL [R1+0x1768], R0 ;  /* 0x0017680001007387 */ /* 0x0101e80000100800 */
[----:B0-----:R-:W4:Y:S04]  /*41a70*/  LDL.LU R0, [R1+0x344] ;  /* 0x0003440001007983 */ /* 0x001f280000300800 */
[----:B------:R-:W5:Y:S04]  /*41a80*/  LDL.LU R5, [R1+0x320] ;  /* 0x0003200001057983 */ /* 0x000f680000300800 */
[----:B------:R-:W-:Y:S04]  /*41a90*/  STG.E.U8 desc[UR12][R12.64], R29 ;  /* 0x0000001d0c007986 */ /* 0x000fe8000c10110c */
[----:B-----5:R0:W-:Y:S04]  /*41aa0*/  STL.64 [R1+0x1780], R4 ;  /* 0x0017800401007387 */ /* 0x0201e80000100a00 */
[----:B0-----:R-:W5:Y:S04]  /*41ab0*/  LDL.LU.64 R4, [R1+0x1a0] ;  /* 0x0001a00001047983 */ /* 0x001f680000300a00 */
[----:B------:R-:W4:Y:S04]  /*41ac0*/  LDL.LU R12, [R1+0x268] ;  /* 0x00026800010c7983 */ /* 0x000f280000300800 */
[----:B------:R-:W3:Y:S04]  /*41ad0*/  LDL.LU.64 R24, [R1+0x168] ;  /* 0x0001680001187983 */ /* 0x000ee80000300a00 */
[----:B---3--:R0:W-:Y:S04]  /*41ae0*/  STL.64 [R1+0x1730], R24 ;  /* 0x0017301801007387 */ /* 0x0081e80000100a00 */
[----:B0-----:R-:W3:Y:S04]  /*41af0*/  LDL.LU.64 R24, [R1+0x170] ;  /* 0x0001700001187983 */ /* 0x001ee80000300a00 */
        /* <DEDUP_REMOVED lines=10> */
[----:B------:R-:W4:Y:S04]  /*41ba0*/  LDL.LU R6, [R1+0x348] ;  /* 0x0003480001067983 */ /* 0x000f280000300800 */
[----:B------:R-:W4:Y:S04]  /*41bb0*/  LDL.LU R13, [R1+0x300] ;  /* 0x00030000010d7983 */ /* 0x000f280000300800 */
[----:B------:R-:W4:Y:S04]  /*41bc0*/  LDL.LU R23, [R1+0x324] ;  /* 0x0003240001177983 */ /* 0x000f280000300800 */
[----:B------:R-:W4:Y:S04]  /*41bd0*/  LDL.LU R15, [R1+0x26c] ;  /* 0x00026c00010f7983 */ /* 0x000f280000300800 */
[----:B------:R-:W4:Y:S04]  /*41be0*/  LDL.LU R16, [R1] ;  /* 0x0000000001107983 */ /* 0x000f280000300800 */
        /* <DEDUP_REMOVED lines=19> */
[----:B------:R-:W-:Y:S04]  /*41d20*/  STG.E.U8 desc[UR12][R20.64], R10 ;  /* 0x0000000a14007986 */ /* 0x000fe8000c10110c */
[----:B--2---:R0:W-:Y:S04]  /*41d30*/  STL.64 [R1+0x1720], R26 ;  /* 0x0017201a01007387 */ /* 0x0041e80000100a00 */
[----:B0-----:R-:W2:Y:S04]  /*41d40*/  LDL.LU.64 R26, [R1+0x160] ;  /* 0x00016000011a7983 */ /* 0x001ea80000300a00 */
[----:B------:R-:W2:Y:S04]  /*41d50*/  LDL.LU R22, [R1+0x32c] ;  /* 0x00032c0001167983 */ /* 0x000ea80000300800 */
[----:B------:R-:W2:Y:S04]  /*41d60*/  LDL.LU.64 R18, [R1+0x108] ;  /* 0x0001080001127983 */ /* 0x000ea80000300a00 */
[----:B------:R-:W2:Y:S04]  /*41d70*/  LDL.LU R7, [R1+0x2dc] ;  /* 0x0002dc0001077983 */ /* 0x000ea80000300800 */
[----:B------:R-:W2:Y:S04]  /*41d80*/  LDL.LU R14, [R1+0x308] ;  /* 0x00030800010e7983 */ /* 0x000ea80000300800 */
[----:B------:R-:W2:Y:S04]  /*41d90*/  LDL.LU R17, [R1+0xc] ;  /* 0x00000c0001117983 */ /* 0x000ea80000300800 */
[----:B------:R-:W2:Y:S04]  /*41da0*/  LDL.LU R28, [R1+0x2b0] ;  /* 0x0002b000011c7983 */ /* 0x000ea80000300800 */
[----:B------:R-:W2:Y:S04]  /*41db0*/  LDL.LU.64 R2, [R1+0xd8] ;  /* 0x0000d80001027983 */ /* 0x000ea80000300a00 */
[----:B------:R-:W2:Y:S04]  /*41dc0*/  LDL.LU.64 R8, [R1+0xd0] ;  /* 0x0000d00001087983 */ /* 0x000ea80000300a00 */
[----:B------:R-:W2:Y:S04]  /*41dd0*/  LDL.LU R29, [R1+0x334] ;  /* 0x00033400011d7983 */ /* 0x000ea80000300800 */
[----:B------:R-:W5:Y:S04]  /*41de0*/  LDL.LU.64 R20, [R1+0x17a0] ;  /* 0x0017a00001147983 */ /* 0x000f680000300a00 */
[----:B------:R-:W3:Y:S04]  /*41df0*/  LDL.LU R10, [R1+0x1798] ;  /* 0x00179800010a7983 */ /* 0x000ee80000300800 */
[----:B-----5:R0:W-:Y:S04]  /*41e00*/  STG.E.U8 desc[UR12][R20.64], R11 ;  /* 0x0000000b14007986 */ /* 0x0201e8000c10110c */
[----:B0-----:R-:W5:Y:S04]  /*41e10*/  LDL.LU.64 R20, [R1+0x1790] ;  /* 0x0017900001147983 */ /* 0x001f680000300a00 */
[----:B------:R-:W5:Y:S04]  /*41e20*/  LDL.LU R11, [R1+0x178c] ;  /* 0x00178c00010b7983 */ /* 0x000f680000300800 */
[----:B-----5:R0:W-:Y:S04]  /*41e30*/  STG.E.U8 desc[UR12][R20.64], R11 ;  /* 0x0000000b14007986 */ /* 0x0201e8000c10110c */
[----:B0-----:R-:W5:Y:S04]  /*41e40*/  LDL.LU R20, [R1+0x1788] ;  /* 0x0017880001147983 */ /* 0x001f680000300800 */
[----:B---3--:R0:W-:Y:S04]  /*41e50*/  STL [R1+0x1614], R10 ;  /* 0x0016140a01007387 */ /* 0x0081e80000100800 */
[----:B0-----:R-:W3:Y:S04]  /*41e60*/  LDL.LU.64 R10, [R1+0xe0] ;  /* 0x0000e000010a7983 */ /* 0x001ee80000300a00 */
[----:B-----5:R0:W-:Y:S04]  /*41e70*/  STG.E.U8 desc[UR12][R4.64], R20 ;  /* 0x0000001404007986 */ /* 0x0201e8000c10110c */
[----:B0-----:R-:W5:Y:S04]  /*41e80*/  LDL.LU.64 R4, [R1+0x1780] ;  /* 0x0017800001047983 */ /* 0x001f680000300a00 */
[----:B------:R-:W3:Y:S04]  /*41e90*/  LDL.LU.64 R20, [R1+0xe8] ;  /* 0x0000e80001147983 */ /* 0x000ee80000300a00 */
[----:B-----5:R0:W-:Y:S04]  /*41ea0*/  STG.E.U8 desc[UR12][R24.64], R4 ;  /* 0x0000000418007986 */ /* 0x0201e8000c10110c */
[----:B0-----:R-:W4:Y:S04]  /*41eb0*/  LDL.LU.64 R24, [R1+0x1778] ;  /* 0x0017780001187983 */ /* 0x001f280000300a00 */
[----:B------:R-:W5:Y:S04]  /*41ec0*/  LDL.LU R4, [R1+0x2cc] ;  /* 0x0002cc0001047983 */ /* 0x000f680000300800 */
[----:B----4-:R0:W-:Y:S04]  /*41ed0*/  STG.E.U8 desc[UR12][R24.64], R0 ;  /* 0x0000000018007986 */ /* 0x0101e8000c10110c */
[----:B0-----:R-:W4:Y:S04]  /*41ee0*/  LDL.LU.64 R24, [R1+0x1770] ;  /* 0x0017700001187983 */ /* 0x001f280000300a00 */
[----:B------:R-:W4:Y:S04]  /*41ef0*/  LDL.LU R0, [R1+0x1768] ;  /* 0x0017680001007983 */ /* 0x000f280000300800 */
[----:B----4-:R0:W-:Y:S04]  /*41f00*/  STG.E.U8 desc[UR12][R24.64], R0 ;  /* 0x0000000018007986 */ /* 0x0101e8000c10110c */
[----:B0-----:R-:W4:Y:S04]  /*41f10*/  LDL.LU.64 R24, [R1+0x1760] ;  /* 0x0017600001187983 */ /* 0x001f280000300a00 */
[----:B------:R-:W3:Y:S04]  /*41f20*/  LDL.LU R0, [R1+0x1758] ;  /* 0x0017580001007983 */ /* 0x000ee80000300800 */
[----:B----4-:R0:W-:Y:S04]  /*41f30*/  STG.E.U8 desc[UR12][R24.64], R5 ;  /* 0x0000000518007986 */ /* 0x0101e8000c10110c */
[----:B0-----:R-:W4:Y:S04]  /*41f40*/  LDL.LU.64 R24, [R1+0x1750] ;  /* 0x0017500001187983 */ /* 0x001f280000300a00 */
[----:B------:R-:W3:Y:S04]  /*41f50*/  LDL.LU R5, [R1+0x1748] ;  /* 0x0017480001057983 */ /* 0x000ee80000300800 */
[----:B----4-:R0:W-:Y:S04]  /*41f60*/  STG.E.U8 desc[UR12][R24.64], R12 ;  /* 0x0000000c18007986 */ /* 0x0101e8000c10110c */
[----:B0-----:R-:W5:Y:S04]  /*41f70*/  LDL.LU.64 R24, [R1+0x1740] ;  /* 0x0017400001187983 */ /* 0x001f680000300a00 */
[----:B------:R-:W4:Y:S04]  /*41f80*/  LDL.LU R12, [R1+0x1738] ;  /* 0x00173800010c7983 */ /* 0x000f280000300800 */
[----:B-----5:R0:W-:Y:S04]  /*41f90*/  STG.E.U8 desc[UR12][R24.64], R4 ;  /* 0x0000000418007986 */ /* 0x0201e8000c10110c */
[----:B0-----:R-:W4:Y:S04]  /*41fa0*/  LDL.LU.64 R24, [R1+0x1730] ;  /* 0x0017300001187983 */ /* 0x001f280000300a00 */
[----:B----4-:R0:W-:Y:S04]  /*41fb0*/  STG.E.U8 desc[UR12][R24.64], R12 ;  /* 0x0000000c18007986 */ /* 0x0101e8000c10110c */
[----:B0-----:R-:W2:Y:S04]  /*41fc0*/  LDL.LU R24, [R1+0x1728] ;  /* 0x0017280001187983 */ /* 0x001ea80000300800 */
[----:B------:R-:W4:Y:S04]  /*41fd0*/  LDL.LU R12, [R1+0x2d0] ;  /* 0x0002d000010c7983 */ /* 0x000f280000300800 */
[----:B--2---:R0:W-:Y:S04]  /*41fe0*/  STG.E.U8 desc[UR12][R26.64], R24 ;  /* 0x000000181a007986 */ /* 0x0041e8000c10110c */
[----:B0-----:R-:W3:Y:S04]  /*41ff0*/  LDL.LU.64 R26, [R1+0x1720] ;  /* 0x00172000011a7983 */ /* 0x001ee80000300a00 */
[----:B------:R-:W2:Y:S04]  /*42000*/  LDL.LU.64 R24, [R1+0xf0] ;  /* 0x0000f00001187983 */ /* 0x000ea80000300a00 */
[----:B---3--:R0:W-:Y:S04]  /*42010*/  STG.E.U8 desc[UR12][R26.64], R5 ;  /* 0x000000051a007986 */ /* 0x0081e8000c10110c */
[----:B0-----:R-:W3:Y:S04]  /*42020*/  LDL.LU.64 R26, [R1+0x1718] ;  /* 0x00171800011a7983 */ /* 0x001ee80000300a00 */
[----:B------:R-:W5:Y:S04]  /*42030*/  LDL.LU.64 R4, [R1+0xf8] ;  /* 0x0000f80001047983 */ /* 0x000f680000300a00 */
[----:B---3--:R0:W-:Y:S04]  /*42040*/  STG.E.U8 desc[UR12][R26.64], R6 ;  /* 0x000000061a007986 */ /* 0x0081e8000c10110c */
[----:B0-----:R-:W3:Y:S04]  /*42050*/  LDL.LU.64 R26, [R1+0x1710] ;  /* 0x00171000011a7983 */ /* 0x001ee80000300a00 */
[----:B------:R-:W2:Y:S04]  /*42060*/  LDL.LU R6, [R1+0x1708] ;  /* 0x0017080001067983 */ /* 0x000ea80000300800 */
[----:B---3--:R0:W-:Y:S04]  /*42070*/  STG.E.U8 desc[UR12][R26.64], R13 ;  /* 0x0000000d1a007986 */ /* 0x0081e8000c10110c */
[----:B0-----:R-:W3:Y:S04]  /*42080*/  LDL.LU.64 R26, [R1+0x1700] ;  /* 0x00170000011a7983 */ /* 0x001ee80000300a00 */
[----:B------:R-:W5:Y:S04]  /*42090*/  LDL.LU R13, [R1+0x16f8] ;  /* 0x0016f800010d7983 */ /* 0x000f680000300800 */
[----:B---3--:R0:W-:Y:S04]  /*420a0*/  STG.E.U8 desc[UR12][R26.64], R23 ;  /* 0x000000171a007986 */ /* 0x0081e8000c10110c */
[----:B0-----:R-:W3:Y:S04]  /*420b0*/  LDL.LU.64 R26, [R1+0x16f0] ;  /* 0x0016f000011a7983 */ /* 0x001ee80000300a00 */
[----:B------:R-:W2:Y:S04]  /*420c0*/  LDL.LU R23, [R1+0x16e8] ;  /* 0x0016e80001177983 */ /* 0x000ea80000300800 */
[----:B---3--:R0:W-:Y:S04]  /*420d0*/  STG.E.U8 desc[UR12][R26.64], R15 ;  /* 0x0000000f1a007986 */ /* 0x0081e8000c10110c */
[----:B0-----:R-:W4:Y:S04]  /*420e0*/  LDL.LU.64 R26, [R1+0x16e0] ;  /* 0x0016e000011a7983 */ /* 0x001f280000300a00 */
[----:B------:R-:W3:Y:S04]  /*420f0*/  LDL.LU R15, [R1+0x16d8] ;  /* 0x0016d800010f7983 */ /* 0x000ee80000300800 */
[----:B----4-:R0:W-:Y:S04]  /*42100*/  STG.E.U8 desc[UR12][R26.64], R12 ;  /* 0x0000000c1a007986 */ /* 0x0101e8000c10110c */
[----:B0-----:R-:W5:Y:S04]  /*42110*/  LDL.LU.64 R26, [R1+0x16d0] ;  /* 0x0016d000011a7983 */ /* 0x001f680000300a00 */
[----:B-----5:R0:W-:Y:S04]  /*42120*/  STG.E.U8 desc[UR12][R26.64], R13 ;  /* 0x0000000d1a007986 */ /* 0x0201e8000c10110c */
[----:B0-----:R-:W4:Y:S04]  /*42130*/  LDL.LU.64 R26, [R1+0x16c8] ;  /* 0x0016c800011a7983 */ /* 0x001f280000300a00 */
[----:B------:R-:W5:Y:S04]  /*42140*/  LDL.LU.64 R12, [R1+0x100] ;  /* 0x00010000010c7983 */ /* 0x000f680000300a00 */
[----:B----4-:R0:W-:Y:S04]  /*42150*/  STG.E.U8 desc[UR12][R26.64], R16 ;  /* 0x000000101a007986 */ /* 0x0101e8000c10110c */
[----:B0-----:R-:W2:Y:S04]  /*42160*/  LDL.LU.64 R26, [R1+0x16c0] ;  /* 0x0016c000011a7983 */ /* 0x001ea80000300a00 */
[----:B------:R-:W4:Y:S04]  /*42170*/  LDL.LU R16, [R1+0x16b8] ;  /* 0x0016b80001107983 */ /* 0x000f280000300800 */
[----:B--2---:R0:W-:Y:S04]  /*42180*/  STG.E.U8 desc[UR12][R26.64], R6 ;  /* 0x000000061a007986 */ /* 0x0041e8000c10110c */
[----:B0-----:R-:W2:Y:S04]  /*42190*/  LDL.LU.64 R26, [R1+0x16b0] ;  /* 0x0016b000011a7983 */ /* 0x001ea80000300a00 */
[----:B--2---:R0:W-:Y:S04]  /*421a0*/  STG.E.U8 desc[UR12][R26.64], R22 ;  /* 0x000000161a007986 */ /* 0x0041e8000c10110c */
[----:B------:R1:W-:Y:S04]  /*421b0*/  STG.E.U8 desc[UR12][R18.64], R7 ;  /* 0x0000000712007986 */ /* 0x0003e8000c10110c */
[----:B-----5:R-:W-:Y:S04]  /*421c0*/  STG.E.U8 desc[UR12][R12.64], R14 ;  /* 0x0000000e0c007986 */ /* 0x020fe8000c10110c */
[----:B------:R2:W-:Y:S04]  /*421d0*/  STG.E.U8 desc[UR12][R4.64], R17 ;  /* 0x0000001104007986 */ /* 0x0005e8000c10110c */
[----:B0-----:R-:W5:Y:S04]  /*421e0*/  LDL.LU R27, [R1+0x16ac] ;  /* 0x0016ac00011b7983 */ /* 0x001f680000300800 */
[----:B-1----:R-:W4:Y:S04]  /*421f0*/  LDL.LU R19, [R1+0x16a8] ;  /* 0x0016a80001137983 */ /* 0x002f280000300800 */
[----:B--2---:R-:W2:Y:S04]  /*42200*/  LDL.LU R17, [R1+0x2ec] ;  /* 0x0002ec0001117983 */ /* 0x004ea80000300800 */
[----:B------:R-:W2:Y:S04]  /*42210*/  LDL.LU R18, [R1+0x310] ;  /* 0x0003100001127983 */ /* 0x000ea80000300800 */
[----:B------:R-:W3:Y:S04]  /*42220*/  LDL.LU R14, [R1+0x14] ;  /* 0x00001400010e7983 */ /* 0x000ee80000300800 */
[----:B------:R-:W-:Y:S04]  /*42230*/  STG.E.U8 desc[UR12][R24.64], R28 ;  /* 0x0000001c18007986 */ /* 0x000fe8000c10110c */
[----:B---3--:R0:W-:Y:S04]  /*42240*/  STL.64 [R1+0x1698], R14 ;  /* 0x0016980e01007387 */ /* 0x0081e80000100a00 */
[----:B0-----:R-:W3:Y:S04]  /*42250*/  LDL.LU.64 R14, [R1+0xc0] ;  /* 0x0000c000010e7983 */ /* 0x001ee80000300a00 */
[----:B----4-:R-:W-:Y:S04]  /*42260*/  STG.E.U8 desc[UR12][R20.64], R19 ;  /* 0x0000001314007986 */ /* 0x010fe8000c10110c */
[----:B------:R-:W-:Y:S04]  /*42270*/  STG.E.U8 desc[UR12][R10.64], R23 ;  /* 0x000000170a007986 */ /* 0x000fe8000c10110c */
[----:B-----5:R-:W-:Y:S04]  /*42280*/  STG.E.U8 desc[UR12][R2.64], R27 ;  /* 0x0000001b02007986 */ /* 0x020fe8000c10110c */
[----:B------:R-:W-:Y:S04]  /*42290*/  STG.E.U8 desc[UR12][R8.64], R29 ;  /* 0x0000001d08007986 */ /* 0x000fe8000c10110c */
[----:B---3--:R0:W-:Y:S04]  /*422a0*/  STL.64 [R1+0x16a0], R14 ;  /* 0x0016a00e01007387 */ /* 0x0081e80000100a00 */
[----:B0-----:R-:W2:Y:S04]  /*422b0*/  LDL.LU.64 R14, [R1+0xc8] ;  /* 0x0000c800010e7983 */ /* 0x001ea80000300a00 */
[----:B------:R-:W3:Y:S04]  /*422c0*/  LDL.LU.64 R8, [R1+0xb0] ;  /* 0x0000b00001087983 */ /* 0x000ee80000300a00 */
[----:B---3--:R0:W-:Y:S04]  /*422d0*/  STL.64 [R1+0x1690], R8 ;  /* 0x0016900801007387 */ /* 0x0081e80000100a00 */
[----:B0-----:R-:W3:Y:S04]  /*422e0*/  LDL.LU.64 R8, [R1+0xb8] ;  /* 0x0000b80001087983 */ /* 0x001ee80000300a00 */
[----:B------:R-:W4:Y:S04]  /*422f0*/  LDL.LU R25, [R1+0x2c0] ;  /* 0x0002c00001197983 */ /* 0x000f280000300800 */
[----:B------:R-:W5:Y:S04]  /*42300*/  LDL.LU R27, [R1+0x18] ;  /* 0x00001800011b7983 */ /* 0x000f680000300800 */
        /* <DEDUP_REMOVED lines=20> */
[----:B------:R-:W5:Y:S04]  /*42450*/  LDL.LU R19, [R1+0x33c] ;  /* 0x00033c0001137983 */ /* 0x000f680000300800 */
[----:B------:R-:W5:Y:S04]  /*42460*/  LDL.LU R6, [R1+0x2f4] ;  /* 0x0002f40001067983 */ /* 0x000f680000300800 */
[----:B------:R-:W5:Y:S04]  /*42470*/  LDL.LU R24, [R1+0x318] ;  /* 0x0003180001187983 */ /* 0x000f680000300800 */
[----:B------:R-:W3:Y:S04]  /*42480*/  LDL.LU.64 R28, [R1+0x38] ;  /* 0x00003800011c7983 */ /* 0x000ee80000300a00 */
[----:B---3--:R0:W-:Y:S04]  /*42490*/  STL.64 [R1+0x1620], R28 ;  /* 0x0016201c01007387 */ /* 0x0081e80000100a00 */
[----:B0-----:R-:W3:Y:S04]  /*424a0*/  LDL.LU.64 R28, [R1+0x48] ;  /* 0x00004800011c7983 */ /* 0x001ee80000300a00 */
[----:B---3--:R0:W-:Y:S04]  /*424b0*/  STL.64 [R1+0x1628], R28 ;  /* 0x0016281c01007387 */ /* 0x0081e80000100a00 */
[----:B0-----:R-:W3:Y:S04]  /*424c0*/  LDL.LU.64 R28, [R1+0x50] ;  /* 0x00005000011c7983 */ /* 0x001ee80000300a00 */
[----:B------:R-:W-:Y:S04]  /*424d0*/  STG.E.U8 desc[UR12][R14.64], R17 ;  /* 0x000000110e007986 */ /* 0x000fe8000c10110c */
[----:B---3--:R0:W-:Y:S04]  /*424e0*/  STL.64 [R1+0x1630], R28 ;  /* 0x0016301c01007387 */ /* 0x0081e80000100a00 */
[----:B0-----:R-:W3:Y:S04]  /*424f0*/  LDL.LU.64 R28, [R1+0x58] ;  /* 0x00005800011c7983 */ /* 0x001ee80000300a00 */
[----:B------:R-:W3:Y:S04]  /*42500*/  LDL.LU R20, [R1+0x2ac] ;  /* 0x0002ac0001147983 */ /* 0x000ee80000300800 */
[----:B------:R-:W3:Y:S04]  /*42510*/  LDL.LU.64 R10, [R1+0x30] ;  /* 0x00003000010a7983 */ /* 0x000ee80000300a00 */
[----:B------:R-:W3:Y:S04]  /*42520*/  LDL.LU.64 R12, [R1+0x28] ;  /* 0x00002800010c7983 */ /* 0x000ee80000300a00 */
[----:B------:R-:W3:Y:S04]  /*42530*/  LDL.LU.64 R4, [R1+0x20] ;  /* 0x0000200001047983 */ /* 0x000ee80000300a00 */
[----:B------:R-:W3:Y:S04]  /*42540*/  LDL.LU R26, [R1+0x35c] ;  /* 0x00035c00011a7983 */ /* 0x000ee80000300800 */
[----:B------:R-:W4:Y:S04]  /*42550*/  LDL.LU.64 R14, [R1+0x16a0] ;  /* 0x0016a000010e7983 */ /* 0x000f280000300a00 */
[----:B------:R-:W3:Y:S04]  /*42560*/  LDL.LU R7, [R1+0x358] ;  /* 0x0003580001077983 */ /* 0x000ee80000300800 */
[----:B------:R-:W3:Y:S04]  /*42570*/  LDL.LU R21, [R1+0x354] ;  /* 0x0003540001157983 */ /* 0x000ee80000300800 */
[----:B------:R-:W3:Y:S04]  /*42580*/  LDL.LU R17, [R1+0x350] ;  /* 0x0003500001117983 */ /* 0x000ee80000300800 */
[----:B----4-:R0:W-:Y:S04]  /*42590*/  STG.E.U8 desc[UR12][R14.64], R18 ;  /* 0x000000120e007986 */ /* 0x0101e8000c10110c */
[----:B0-----:R-:W4:Y:S04]  /*425a0*/  LDL.LU.64 R14, [R1+0x1698] ;  /* 0x00169800010e7983 */ /* 0x001f280000300a00 */
[----:B----4-:R0:W-:Y:S04]  /*425b0*/  STG.E.U8 desc[UR12][R8.64], R14 ;  /* 0x0000000e08007986 */ /* 0x0101e8000c10110c */
[----:B0-----:R-:W4:Y:S04]  /*425c0*/  LDL.LU.64 R8, [R1+0x1690] ;  /* 0x0016900001087983 */ /* 0x001f280000300a00 */
[----:B----4-:R0:W-:Y:S04]  /*425d0*/  STG.E.U8 desc[UR12][R8.64], R25 ;  /* 0x0000001908007986 */ /* 0x0101e8000c10110c */
[----:B0-----:R-:W2:Y:S04]  /*425e0*/  LDL.LU.64 R8, [R1+0x1688] ;  /* 0x0016880001087983 */ /* 0x001ea80000300a00 */
[----:B------:R-:W4:Y:S04]  /*425f0*/  LDL.LU R22, [R1+0x4f4] ;  /* 0x0004f40001167983 */ /* 0x000f280000300800 */
[----:B------:R-:W4:Y:S04]  /*42600*/  LDL.LU R18, [R1+0x4f0] ;  /* 0x0004f00001127983 */ /* 0x000f280000300800 */
[----:B------:R-:W4:Y:S04]  /*42610*/  LDL.LU R14, [R1+0x4ec] ;  /* 0x0004ec00010e7983 */ /* 0x000f280000300800 */
[----:B------:R-:W4:Y:S04]  /*42620*/  LDL.LU R25, [R1+0x4e8] ;  /* 0x0004e80001197983 */ /* 0x000f280000300800 */
[----:B--2---:R0:W-:Y:S04]  /*42630*/  STG.E.U8 desc[UR12][R2.64], R8 ;  /* 0x0000000802007986 */ /* 0x0041e8000c10110c */
[----:B0-----:R-:W2:Y:S04]  /*42640*/  LDL.LU.64 R2, [R1+0x1680] ;  /* 0x0016800001027983 */ /* 0x001ea80000300a00 */
[----:B------:R-:W5:Y:S04]  /*42650*/  LDL.LU R8, [R1+0x314] ;  /* 0x0003140001087983 */ /* 0x000f680000300800 */
[----:B--2---:R0:W-:Y:S04]  /*42660*/  STG.E.U8 desc[UR12][R2.64], R15 ;  /* 0x0000000f02007986 */ /* 0x0041e8000c10110c */
[----:B0-----:R-:W2:Y:S04]  /*42670*/  LDL.LU.64 R2, [R1+0x1678] ;  /* 0x0016780001027983 */ /* 0x001ea80000300a00 */
[----:B------:R-:W3:Y:S04]  /*42680*/  LDL.LU R15, [R1+0x2f0] ;  /* 0x0002f000010f7983 */ /* 0x000ee80000300800 */
[----:B--2---:R0:W-:Y:S04]  /*42690*/  STG.E.U8 desc[UR12][R2.64], R0 ;  /* 0x0000000002007986 */ /* 0x0041e8000c10110c */
[----:B0-----:R-:W2:Y:S04]  /*426a0*/  LDL.LU.64 R2, [R1+0x1670] ;  /* 0x0016700001027983 */ /* 0x001ea80000300a00 */
[----:B------:R-:W2:Y:S04]  /*426b0*/  LDL.LU R0, [R1+0x338] ;  /* 0x0003380001007983 */ /* 0x000ea80000300800 */
[----:B--2---:R0:W-:Y:S04]  /*426c0*/  STG.E.U8 desc[UR12][R2.64], R0 ;  /* 0x0000000002007986 */ /* 0x0041e8000c10110c */
[----:B0-----:R-:W3:Y:S04]  /*426d0*/  LDL.LU.64 R2, [R1+0x1668] ;  /* 0x0016680001027983 */ /* 0x001ee80000300a00 */
[----:B---3--:R0:W-:Y:S04]  /*426e0*/  STG.E.U8 desc[UR12][R2.64], R15 ;  /* 0x0000000f02007986 */ /* 0x0081e8000c10110c */
[----:B0-----:R-:W5:Y:S04]  /*426f0*/  LDL.LU.64 R2, [R1+0x1660] ;  /* 0x0016600001027983 */ /* 0x001f680000300a00 */
[----:B-----5:R0:W-:Y:S04]  /*42700*/  STG.E.U8 desc[UR12][R2.64], R8 ;  /* 0x0000000802007986 */ /* 0x0201e8000c10110c */
[----:B0-----:R-:W2:Y:S04]  /*42710*/  LDL.LU.64 R2, [R1+0x1658] ;  /* 0x0016580001027983 */ /* 0x001ea80000300a00 */
[----:B--2---:R0:W-:Y:S04]  /*42720*/  STG.E.U8 desc[UR12][R2.64], R27 ;  /* 0x0000001b02007986 */ /* 0x0041e8000c10110c */
[----:B0-----:R-:W2:Y:S04]  /*42730*/  LDL.LU.64 R2, [R1+0x1650] ;  /* 0x0016500001027983 */ /* 0x001ea80000300a00 */
[----:B--2---:R0:W-:Y:S04]  /*42740*/  STG.E.U8 desc[UR12][R2.64], R23 ;  /* 0x0000001702007986 */ /* 0x0041e8000c10110c */
[----:B0-----:R-:W2:Y:S04]  /*42750*/  LDL.LU.64 R2, [R1+0x1648] ;  /* 0x0016480001027983 */ /* 0x001ea80000300a00 */
[----:B--2---:R0:W-:Y:S04]  /*42760*/  STG.E.U8 desc[UR12][R2.64], R9 ;  /* 0x0000000902007986 */ /* 0x0041e8000c10110c */
[----:B0-----:R-:W2:Y:S04]  /*42770*/  LDL.LU.64 R2, [R1+0x1640] ;  /* 0x0016400001027983 */ /* 0x001ea80000300a00 */
[----:B------:R-:W3:Y:S04]  /*42780*/  LDL.LU.64 R8, [R1+0x40] ;  /* 0x0000400001087983 */ /* 0x000ee80000300a00 */
[----:B--2---:R0:W-:Y:S04]  /*42790*/  STG.E.U8 desc[UR12][R2.64], R16 ;  /* 0x0000001002007986 */ /* 0x0041e8000c10110c */
[----:B0-----:R-:W2:Y:S04]  /*427a0*/  LDL.LU.64 R2, [R1+0x1638] ;  /* 0x0016380001027983 */ /* 0x001ea80000300a00 */
[----:B--2---:R0:W-:Y:S04]  /*427b0*/  STG.E.U8 desc[UR12][R28.64], R2 ;  /* 0x000000021c007986 */ /* 0x0041e8000c10110c */
[----:B0-----:R-:W2:Y:S04]  /*427c0*/  LDL.LU.64 R28, [R1+0x1630] ;  /* 0x00163000011c7983 */ /* 0x001ea80000300a00 */
[----:B--2---:R0:W-:Y:S04]  /*427d0*/  STG.E.U8 desc[UR12][R28.64], R19 ;  /* 0x000000131c007986 */ /* 0x0041e8000c10110c */
[----:B0-----:R-:W2:Y:S04]  /*427e0*/  LDL.LU.64 R28, [R1+0x1628] ;  /* 0x00162800011c7983 */ /* 0x001ea80000300a00 */
[----:B--2---:R0:W-:Y:S04]  /*427f0*/  STG.E.U8 desc[UR12][R28.64], R6 ;  /* 0x000000061c007986 */ /* 0x0041e8000c10110c */
[----:B0-----:R-:W2:Y:S04]  /*42800*/  LDL.LU.64 R28, [R1+0x1620] ;  /* 0x00162000011c7983 */ /* 0x001ea80000300a00 */
[----:B---3--:R0:W-:Y:S01]  /*42810*/  STG.E.U8 desc[UR12][R8.64], R24 ;  /* 0x0000001808007986 */ /* 0x0081e2000c10110c */
[----:B------:R-:W-:Y:S01]  /*42820*/  FSEL R6, R21, -INF , P5 ;  /* 0xff80000015067808 */ /* 0x000fe20002800000 */
[----:B0-----:R-:W0:Y:S02]  /*42830*/  LDC.64 R8, c[0x0][0x230] ;  /* 0x00008c00ff087b82 */ /* 0x001e240000000a00 */
[----:B--2---:R1:W-:Y:S04]  /*42840*/  STG.E.U8 desc[UR12][R28.64], R20 ;  /* 0x000000141c007986 */ /* 0x0043e8000c10110c */
[----:B-1----:R-:W2:Y:S04]  /*42850*/  LDL.LU.64 R28, [R1+0x1618] ;  /* 0x00161800011c7983 */ /* 0x002ea80000300a00 */
[----:B--2---:R1:W-:Y:S04]  /*42860*/  STG.E.U8 desc[UR12][R10.64], R28 ;  /* 0x0000001c0a007986 */ /* 0x0043e8000c10110c */
[----:B-1----:R-:W2:Y:S04]  /*42870*/  LDL.LU R10, [R1+0x1614] ;  /* 0x00161400010a7983 */ /* 0x002ea80000300800 */
[----:B------:R-:W3:Y:S01]  /*42880*/  LDL.LU R28, [R1+0x1610] ;  /* 0x00161000011c7983 */ /* 0x000ee20000300800 */
[----:B------:R-:W1:Y:S03]  /*42890*/  S2R R21, SR_CTAID.X ;  /* 0x0000000000157919 */ /* 0x000e660000002500 */
[----:B--2---:R-:W-:Y:S04]  /*428a0*/  STG.E.U8 desc[UR12][R12.64], R10 ;  /* 0x0000000a0c007986 */ /* 0x004fe8000c10110c */
[----:B------:R2:W-:Y:S04]  /*428b0*/  STG.E.U8 desc[UR12][R4.64], R29 ;  /* 0x0000001d04007986 */ /* 0x0005e8000c10110c */
[----:B--2---:R-:W3:Y:S01]  /*428c0*/  LDL.LU R29, [R1+0x160c] ;  /* 0x00160c00011d7983 */ /* 0x004ee20000300800 */
[----:B------:R-:W-:-:S02]  /*428d0*/  FSEL R5, R7, -INF , P3 ;  /* 0xff80000007057808 */ /* 0x000fc40001800000 */
[----:B------:R-:W-:Y:S02]  /*428e0*/  FSEL R7, R17, -INF , P2 ;  /* 0xff80000011077808 */ /* 0x000fe40001000000 */
[----:B------:R-:W2:Y:S01]  /*428f0*/  S2R R17, SR_TID.X ;  /* 0x0000000000117919 */ /* 0x000ea20000002100 */
[----:B-1----:R-:W-:Y:S01]  /*42900*/  IMAD.SHL.U32 R21, R21, 0x20, RZ ;  /* 0x0000002015157824 */ /* 0x002fe200078e00ff */
[----:B------:R-:W-:Y:S01]  /*42910*/  FSEL R4, R26, -INF , P1 ;  /* 0xff8000001a047808 */ /* 0x000fe20000800000 */
[----:B----4-:R-:W-:Y:S01]  /*42920*/  FFMA R5, R5, 0.69314718246459960938, R18 ;  /* 0x3f31721805057823 */ /* 0x010fe20000000012 */
[----:B------:R-:W-:Y:S01]  /*42930*/  FFMA R6, R6, 0.69314718246459960938, R14 ;  /* 0x3f31721806067823 */ /* 0x000fe2000000000e */
[----:B------:R-:W-:Y:S02]  /*42940*/  FFMA R7, R7, 0.69314718246459960938, R25 ;  /* 0x3f31721807077823 */ /* 0x000fe40000000019 */
[----:B------:R-:W-:Y:S01]  /*42950*/  FFMA R4, R4, 0.69314718246459960938, R22 ;  /* 0x3f31721804047823 */ /* 0x000fe20000000016 */
[----:B------:R-:W-:Y:S01]  /*42960*/  UIMAD UR4, UR7, UR4, URZ ;  /* 0x00000004070472a4 */ /* 0x000fe2000f8e023f */
[----:B--2---:R-:W-:-:S02]  /*42970*/  LOP3.LUT R21, R21, 0x1f, R17, 0xf8, !PT ;  /* 0x0000001f15157812 */ /* 0x004fc400078ef811 */
[----:B------:R-:W-:-:S05]  /*42980*/  LOP3.LUT R17, R17, 0x1c, RZ, 0xc0, !PT ;  /* 0x0000001c11117812 */ /* 0x000fca00078ec0ff */
[----:B------:R-:W-:Y:S01]  /*42990*/  IMAD.SHL.U32 R17, R17, 0x4, RZ ;  /* 0x0000000411117824 */ /* 0x000fe200078e00ff */
[----:B------:R-:W-:Y:S01]  /*429a0*/  USHF.L.U32 UR7, UR4, 0x2, URZ ;  /* 0x0000000204077899 */ /* 0x000fe2000800063f */
[C---:B------:R-:W-:Y:S01]  /*429b0*/  IMAD.SHL.U32 R11, R21.reuse, 0x4, RZ ;  /* 0x00000004150b7824 */ /* 0x040fe200078e00ff */
[----:B------:R-:W-:Y:S01]  /*429c0*/  UIMAD.WIDE UR4, UR4, 0x4, URZ ;  /* 0x00000004040478a5 */ /* 0x000fe2000f8e023f */
[----:B------:R-:W-:-:S03]  /*429d0*/  IMAD.HI R0, R21, 0x4, RZ ;  /* 0x0000000415007827 */ /* 0x000fc600078e02ff */
[----:B0-----:R-:W-:-:S04]  /*429e0*/  IADD3 R8, P1, P2, R11, UR7, R8 ;  /* 0x000000070b087c10 */ /* 0x001fc8000fa3e008 */
[----:B------:R-:W-:Y:S01]  /*429f0*/  IADD3.X R9, R0, UR5, R9, P1, P2 ;  /* 0x0000000500097c10 */ /* 0x000fe20008fe4409 */
[----:B---3--:R0:W-:Y:S01]  /*42a00*/  STG.E.U8 desc[UR12][R28.64], R3 ;  /* 0x000000031c007986 */ /* 0x0081e2000c10110c */
[----:B------:R-:W-:Y:S06]  /*42a10*/  BAR.SYNC.DEFER_BLOCKING 0x0 ;  /* 0x0000000000007b1d */ /* 0x000fec0000010000 */
[----:B------:R0:W-:Y:S02]  /*42a20*/  STS.128 [R17+UR6], R4 ;  /* 0x0000000411007988 */ /* 0x0001e40008000c06 */
[----:B------:R-:W-:Y:S06]  /*42a30*/  BAR.SYNC.DEFER_BLOCKING 0x0 ;  /* 0x0000000000007b1d */ /* 0x000fec0000010000 */
[----:B------:R-:W-:Y:S05]  /*42a40*/  @P0 EXIT ;  /* 0x000000000000094d */ /* 0x000fea0003800000 */
[----:B0-----:R-:W2:Y:S04]  /*42a50*/  LDL.LU R17, [R1+0x360] ;  /* 0x0003600001117983 */ /* 0x001ea80000300800 */
[----:B--2---:R-:W0:Y:S04]  /*42a60*/  LDS R3, [R17] ;  /* 0x0000000011037984 */ /* 0x004e280000000800 */
[----:B0-----:R-:W-:Y:S01]  /*42a70*/  STG.E desc[UR12][R8.64], R3 ;  /* 0x0000000308007986 */ /* 0x001fe2000c10190c */
[----:B------:R-:W-:Y:S05]  /*42a80*/  EXIT ;  /* 0x000000000000794d */ /* 0x000fea0003800000 */
.L_x_2:
[----:B------:R-:W-:-:S00]  /*42a90*/  BRA `(.L_x_2) ;  /* 0xfffffffc00fc7947 */ /* 0x000fc0000383ffff */
[----:B------:R-:W-:-:S00]  /*42aa0*/  NOP ;  /* 0x0000000000007918 */ /* 0x000fc00000000000 */
        /* <DEDUP_REMOVED lines=13> */
.L_x_3:


//--------------------- .nv.global.init           --------------------------
	.section	.nv.global.init,"aw",@progbits
.nv.global.init:
	.type		_$_str,@object
	.size		_$_str,(.L_0 - _$_str)
_$_str:
        /*0000*/ 	.byte	0x5f, 0x5f, 0x43, 0x55, 0x44, 0x41, 0x5f, 0x46, 0x54, 0x5a, 0x00
.L_0:


//--------------------- .nv.shared.attn_fwd       --------------------------
	.section	.nv.shared.attn_fwd,"aw",@nobits
	.sectionflags	@""
	.align	16
	.zero		1024


//--------------------- .nv.shared.reserved.0     --------------------------
	.section	.nv.shared.reserved.0,"aw",@nobits
	.weak		__nv_reservedSMEM_offset_0_alias
	.size		__nv_reservedSMEM_offset_0_alias, 0, 0
	.other		__nv_reservedSMEM_offset_0_alias,@"STO_CUDA_RESERVED_SHARED STV_DEFAULT"
__nv_reservedSMEM_offset_0_alias:
	.zero		0


//--------------------- .nv.constant0.attn_fwd    --------------------------
	.section	.nv.constant0.attn_fwd,"a",@progbits
	.sectionflags	@""
	.align	4
.nv.constant0.attn_fwd:
	.zero		664


//--------------------- SYMBOLS --------------------------

	.type		.nv.reservedSmem.offset0,@object
	.size		.nv.reservedSmem.offset0,0x4
